def matmul_kernel(
    a_ptr,
    b_ptr,
    c_ptr,
    M,
    N,
    K,
    stride_am,
    stride_ak,
    stride_bk,
    stride_bn,
    stride_cm,
    stride_cn,
    BLOCK_M: tl.constexpr,
    BLOCK_N: tl.constexpr,
    BLOCK_K: tl.constexpr,
    GROUP_M: tl.constexpr,
):
    pid = tl.program_id(axis=0)
    num_pid_m = tl.cdiv(M, BLOCK_M)
    num_pid_n = tl.cdiv(N, BLOCK_N)
    num_pid_in_group = GROUP_M * num_pid_n
    group_id = pid // num_pid_in_group
    first_pid_m = group_id * GROUP_M
    group_size_m = min(num_pid_m - first_pid_m, GROUP_M)
    pid_m = first_pid_m + ((pid % num_pid_in_group) % group_size_m)
    pid_n = (pid % num_pid_in_group) // group_size_m

    offs_am = (pid_m * BLOCK_M + tl.arange(0, BLOCK_M)) % M
    offs_bn = (pid_n * BLOCK_N + tl.arange(0, BLOCK_N)) % N
    offs_k = tl.arange(0, BLOCK_K)
    a_ptrs = a_ptr + offs_am[:, None] * stride_am + offs_k[None, :] * stride_ak
    b_ptrs = b_ptr + offs_k[:, None] * stride_bk + offs_bn[None, :] * stride_bn

    acc = tl.zeros((BLOCK_M, BLOCK_N), dtype=tl.float32)
    for kk in range(0, tl.cdiv(K, BLOCK_K)):
        a = tl.load(a_ptrs, mask=offs_k[None, :] < K - kk * BLOCK_K, other=0.0)
        b = tl.load(b_ptrs, mask=offs_k[:, None] < K - kk * BLOCK_K, other=0.0)
        acc = tl.dot(a, b, acc)
        a_ptrs += BLOCK_K * stride_ak
        b_ptrs += BLOCK_K * stride_bk

    c = acc.to(c_ptr.dtype.element_ty)
    offs_cm = pid_m * BLOCK_M + tl.arange(0, BLOCK_M)
    offs_cn = pid_n * BLOCK_N + tl.arange(0, BLOCK_N)
    c_ptrs = c_ptr + offs_cm[:, None] * stride_cm + offs_cn[None, :] * stride_cn
    mask = (offs_cm[:, None] < M) & (offs_cn[None, :] < N)
    tl.store(c_ptrs, c, mask=mask)

# config = {"BLOCK_K": 128, "BLOCK_M": 64, "BLOCK_N": 512, "GROUP_M": 8, "arch": "sm_100", "dtype": "fp8e4m3", "num_ctas": 1, "num_stages": 3, "num_warps": 2}
# arch = sm_100


// ===== COMPILED SASS (sm_100a) =====

	.target	sm_100a

	.elftype	@"ET_EXEC"


//--------------------- .note.nv.tkinfo           --------------------------
	.section	.note.nv.tkinfo,"",@"SHT_NOTE"
	.sectionflags	@"SHF_NOTE_NV_TKINFO"
	.tkinfo
        /*0018*/ 	.word	0x00000081
        /*0030*/ 	.string	""
        /*0030*/ 	.string	"ptxas-blackwell"
        /*0030*/ 	.string	"Cuda compilation tools, release 12.9, V12.9.86"
        /*0030*/ 	.string	"Build cuda_12.9.r12.9/compiler.36037853_0"
        /*0030*/ 	.string	"-v  -suppress-debug-info  -lineinfo  -arch sm_100a "



//--------------------- .note.nv.cuver            --------------------------
	.section	.note.nv.cuver,"",@"SHT_NOTE"
	.sectionflags	@"SHF_NOTE_NV_CUVER"
        /*0018*/ 	.short	0x0001
        /*001a*/ 	.short	0x0064
        /*001c*/ 	.short	0x0001
        /*001e*/ 	.short	0x0000
        /*0020*/ 	.short	0x0001
        /*0022*/ 	.short	0x0000


//--------------------- .nv.info                  --------------------------
	.section	.nv.info,"",@"SHT_CUDA_INFO"
	.align	4


	//----- nvinfo : EIATTR_REGCOUNT
	.align		4
        /*0000*/ 	.byte	0x04, 0x2f
        /*0002*/ 	.short	(.L_1 - .L_0)
	.align		4
.L_0:
        /*0004*/ 	.word	index@(matmul_kernel)
        /*0008*/ 	.word	0x00000020


	//----- nvinfo : EIATTR_FRAME_SIZE
	.align		4
.L_1:
        /*000c*/ 	.byte	0x04, 0x11
        /*000e*/ 	.short	(.L_3 - .L_2)
	.align		4
.L_2:
        /*0010*/ 	.word	index@(matmul_kernel)
        /*0014*/ 	.word	0x00008570


	//----- nvinfo : EIATTR_MIN_STACK_SIZE
	.align		4
.L_3:
        /*0018*/ 	.byte	0x04, 0x12
        /*001a*/ 	.short	(.L_5 - .L_4)
	.align		4
.L_4:
        /*001c*/ 	.word	index@(matmul_kernel)
        /*0020*/ 	.word	0x00008570
.L_5:


//--------------------- .nv.info.matmul_kernel    --------------------------
	.section	.nv.info.matmul_kernel,"",@"SHT_CUDA_INFO"
	.sectionflags	@""
	.align	4


	//----- nvinfo : EIATTR_CUDA_API_VERSION
	.align		4
        /*0000*/ 	.byte	0x04, 0x37
        /*0002*/ 	.short	(.L_7 - .L_6)
.L_6:
        /*0004*/ 	.word	0x00000081


	//----- nvinfo : EIATTR_KPARAM_INFO
	.align		4
.L_7:
        /*0008*/ 	.byte	0x04, 0x17
        /*000a*/ 	.short	(.L_9 - .L_8)
.L_8:
        /*000c*/ 	.word	0x00000000
        /*0010*/ 	.short	0x000d
        /*0012*/ 	.short	0x0048
        /*0014*/ 	.byte	0x00, 0xf4, 0x21, 0x00


	//----- nvinfo : EIATTR_KPARAM_INFO
	.align		4
.L_9:
        /*0018*/ 	.byte	0x04, 0x17
        /*001a*/ 	.short	(.L_11 - .L_10)
.L_10:
        /*001c*/ 	.word	0x00000000
        /*0020*/ 	.short	0x000c
        /*0022*/ 	.short	0x0040
        /*0024*/ 	.byte	0x00, 0xf4, 0x21, 0x00


	//----- nvinfo : EIATTR_KPARAM_INFO
	.align		4
.L_11:
        /*0028*/ 	.byte	0x04, 0x17
        /*002a*/ 	.short	(.L_13 - .L_12)
.L_12:
        /*002c*/ 	.word	0x00000000
        /*0030*/ 	.short	0x000b
        /*0032*/ 	.short	0x0038
        /*0034*/ 	.byte	0x00, 0xf0, 0x11, 0x00


	//----- nvinfo : EIATTR_KPARAM_INFO
	.align		4
.L_13:
        /*0038*/ 	.byte	0x04, 0x17
        /*003a*/ 	.short	(.L_15 - .L_14)
.L_14:
        /*003c*/ 	.word	0x00000000
        /*0040*/ 	.short	0x000a
        /*0042*/ 	.short	0x0034
        /*0044*/ 	.byte	0x00, 0xf0, 0x11, 0x00


	//----- nvinfo : EIATTR_KPARAM_INFO
	.align		4
.L_15:
        /*0048*/ 	.byte	0x04, 0x17
        /*004a*/ 	.short	(.L_17 - .L_16)
.L_16:
        /*004c*/ 	.word	0x00000000
        /*0050*/ 	.short	0x0009
        /*0052*/ 	.short	0x0030
        /*0054*/ 	.byte	0x00, 0xf0, 0x11, 0x00


	//----- nvinfo : EIATTR_KPARAM_INFO
	.align		4
.L_17:
        /*0058*/ 	.byte	0x04, 0x17
        /*005a*/ 	.short	(.L_19 - .L_18)
.L_18:
        /*005c*/ 	.word	0x00000000
        /*0060*/ 	.short	0x0008
        /*0062*/ 	.short	0x002c
        /*0064*/ 	.byte	0x00, 0xf0, 0x11, 0x00


	//----- nvinfo : EIATTR_KPARAM_INFO
	.align		4
.L_19:
        /*0068*/ 	.byte	0x04, 0x17
        /*006a*/ 	.short	(.L_21 - .L_20)
.L_20:
        /*006c*/ 	.word	0x00000000
        /*0070*/ 	.short	0x0007
        /*0072*/ 	.short	0x0028
        /*0074*/ 	.byte	0x00, 0xf0, 0x11, 0x00


	//----- nvinfo : EIATTR_KPARAM_INFO
	.align		4
.L_21:
        /*0078*/ 	.byte	0x04, 0x17
        /*007a*/ 	.short	(.L_23 - .L_22)
.L_22:
        /*007c*/ 	.word	0x00000000
        /*0080*/ 	.short	0x0006
        /*0082*/ 	.short	0x0024
        /*0084*/ 	.byte	0x00, 0xf0, 0x11, 0x00


	//----- nvinfo : EIATTR_KPARAM_INFO
	.align		4
.L_23:
        /*0088*/ 	.byte	0x04, 0x17
        /*008a*/ 	.short	(.L_25 - .L_24)
.L_24:
        /*008c*/ 	.word	0x00000000
        /*0090*/ 	.short	0x0005
        /*0092*/ 	.short	0x0020
        /*0094*/ 	.byte	0x00, 0xf0, 0x11, 0x00


	//----- nvinfo : EIATTR_KPARAM_INFO
	.align		4
.L_25:
        /*0098*/ 	.byte	0x04, 0x17
        /*009a*/ 	.short	(.L_27 - .L_26)
.L_26:
        /*009c*/ 	.word	0x00000000
        /*00a0*/ 	.short	0x0004
        /*00a2*/ 	.short	0x001c
        /*00a4*/ 	.byte	0x00, 0xf0, 0x11, 0x00


	//----- nvinfo : EIATTR_KPARAM_INFO
	.align		4
.L_27:
        /*00a8*/ 	.byte	0x04, 0x17
        /*00aa*/ 	.short	(.L_29 - .L_28)
.L_28:
        /*00ac*/ 	.word	0x00000000
        /*00b0*/ 	.short	0x0003
        /*00b2*/ 	.short	0x0018
        /*00b4*/ 	.byte	0x00, 0xf0, 0x11, 0x00


	//----- nvinfo : EIATTR_KPARAM_INFO
	.align		4
.L_29:
        /*00b8*/ 	.byte	0x04, 0x17
        /*00ba*/ 	.short	(.L_31 - .L_30)
.L_30:
        /*00bc*/ 	.word	0x00000000
        /*00c0*/ 	.short	0x0002
        /*00c2*/ 	.short	0x0010
        /*00c4*/ 	.byte	0x00, 0xf4, 0x21, 0x00


	//----- nvinfo : EIATTR_KPARAM_INFO
	.align		4
.L_31:
        /*00c8*/ 	.byte	0x04, 0x17
        /*00ca*/ 	.short	(.L_33 - .L_32)
.L_32:
        /*00cc*/ 	.word	0x00000000
        /*00d0*/ 	.short	0x0001
        /*00d2*/ 	.short	0x0008
        /*00d4*/ 	.byte	0x00, 0xf4, 0x21, 0x00


	//----- nvinfo : EIATTR_KPARAM_INFO
	.align		4
.L_33:
        /*00d8*/ 	.byte	0x04, 0x17
        /*00da*/ 	.short	(.L_35 - .L_34)
.L_34:
        /*00dc*/ 	.word	0x00000000
        /*00e0*/ 	.short	0x0000
        /*00e2*/ 	.short	0x0000
        /*00e4*/ 	.byte	0x00, 0xf4, 0x21, 0x00


	//----- nvinfo : EIATTR_SPARSE_MMA_MASK
	.align		4
.L_35:
        /*00e8*/ 	.byte	0x03, 0x50
        /*00ea*/ 	.short	0x0000


	//----- nvinfo : EIATTR_MAXREG_COUNT
	.align		4
        /*00ec*/ 	.byte	0x03, 0x1b
        /*00ee*/ 	.short	0x00ff


	//----- nvinfo : EIATTR_NUM_BARRIERS
	.align		4
        /*00f0*/ 	.byte	0x02, 0x4c
        /*00f2*/ 	.byte	0x01
	.zero		1


	//----- nvinfo : EIATTR_ANNOTATIONS
	.align		4
        /*00f4*/ 	.byte	0x04, 0x55
        /*00f6*/ 	.short	(.L_37 - .L_36)


	//   ....[0]....
.L_36:
        /*00f8*/ 	.word	0x00000001
        /*00fc*/ 	.byte	0x10, 0x05, 0x00, 0x00, 0x01, 0x00, 0x00, 0x00, 0x60, 0x05, 0x00, 0x00, 0x01, 0x00, 0x00, 0x00
        /* <DEDUP_REMOVED lines=2869> */
        /*b45c*/ 	.byte	0x20, 0x50, 0x03, 0x00


	//----- nvinfo : EIATTR_VRC_CTA_INIT_COUNT
	.align		4
.L_37:
        /*b460*/ 	.byte	0x02, 0x4a
	.zero		1
	.zero		1


	//----- nvinfo : EIATTR_EXIT_INSTR_OFFSETS
	.align		4
        /*b464*/ 	.byte	0x04, 0x1c
        /*b466*/ 	.short	(.L_39 - .L_38)


	//   ....[0]....
.L_38:
        /*b468*/ 	.word	0x0010b5e0


	//   ....[1]....
        /*b46c*/ 	.word	0x0010b610


	//----- nvinfo : EIATTR_REQNTID
	.align		4
.L_39:
        /*b470*/ 	.byte	0x04, 0x10
        /*b472*/ 	.short	(.L_41 - .L_40)
.L_40:
        /*b474*/ 	.word	0x00000040
        /*b478*/ 	.word	0x00000001
        /*b47c*/ 	.word	0x00000001


	//----- nvinfo : EIATTR_CBANK_PARAM_SIZE
	.align		4
.L_41:
        /*b480*/ 	.byte	0x03, 0x19
        /*b482*/ 	.short	0x0050


	//----- nvinfo : EIATTR_PARAM_CBANK
	.align		4
        /*b484*/ 	.byte	0x04, 0x0a
        /*b486*/ 	.short	(.L_43 - .L_42)
	.align		4
.L_42:
        /*b488*/ 	.word	index@(.nv.constant0.matmul_kernel)
        /*b48c*/ 	.short	0x0380
        /*b48e*/ 	.short	0x0050


	//----- nvinfo : EIATTR_SW_WAR
	.align		4
.L_43:
        /*b490*/ 	.byte	0x04, 0x36
        /*b492*/ 	.short	(.L_45 - .L_44)
.L_44:
        /*b494*/ 	.word	0x00000008
.L_45:


//--------------------- .nv.compat                --------------------------
	.section	.nv.compat,"",@"SHT_CUDA_COMPAT_INFO"
	.align	4
        /*0000*/ 	.byte	0x02, 0x02, 0x02, 0x00, 0x02, 0x05, 0x05, 0x00, 0x02, 0x03, 0x00, 0x00, 0x02, 0x06, 0x01, 0x00


//--------------------- .nv.callgraph             --------------------------
	.section	.nv.callgraph,"",@"SHT_CUDA_CALLGRAPH"
	.align	4
	.sectionentsize	8
	.align		4
        /*0000*/ 	.word	0x00000000
	.align		4
        /*0004*/ 	.word	0xffffffff
	.align		4
        /*0008*/ 	.word	0x00000000
	.align		4
        /*000c*/ 	.word	0xfffffffe
	.align		4
        /*0010*/ 	.word	0x00000000
	.align		4
        /*0014*/ 	.word	0xfffffffd
	.align		4
        /*0018*/ 	.word	0x00000000
	.align		4
        /*001c*/ 	.word	0xfffffffc


//--------------------- .text.matmul_kernel       --------------------------
	.section	.text.matmul_kernel,"ax",@progbits
	.align	128
        .global         matmul_kernel
        .type           matmul_kernel,@function
        .size           matmul_kernel,(.L_x_4 - matmul_kernel)
        .other          matmul_kernel,@"STO_CUDA_ENTRY STV_DEFAULT"
matmul_kernel:
.text.matmul_kernel:
[----:B------:R-:W0:Y:S08]  /*0000*/  LDC R1, c[0x0][0x37c] ;  /* 0x0000df00ff017b82 */ /* 0x000e300000000800 */
[----:B------:R-:W1:Y:S01]  /*0010*/  LDC.64 R2, c[0x0][0x398] ;  /* 0x0000e600ff027b82 */ /* 0x000e620000000a00 */
[----:B0-----:R-:W-:Y:S01]  /*0020*/  VIADD R1, R1, 0xffff7a90 ;  /* 0xffff7a9001017836 */ /* 0x001fe20000000000 */
[----:B------:R-:W0:Y:S01]  /*0030*/  S2R R14, SR_TID.X ;  /* 0x00000000000e7919 */ /* 0x000e220000002100 */
[----:B------:R-:W2:Y:S01]  /*0040*/  LDCU UR4, c[0x0][0x3a0] ;  /* 0x00007400ff0477ac */ /* 0x000ea20008000800 */
[----:B------:R-:W-:-:S04]  /*0050*/  UMOV UR5, 0x400 ;  /* 0x0000040000057882 */ /* 0x000fc80000000000 */
[----:B------:R-:W3:Y:S01]  /*0060*/  S2UR UR6, SR_CgaCtaId ;  /* 0x00000000000679c3 */ /* 0x000ee20000008800 */
[----:B------:R-:W4:Y:S01]  /*0070*/  LDCU.64 UR40, c[0x0][0x358] ;  /* 0x00006b00ff2877ac */ /* 0x000f220008000a00 */
[----:B--2---:R-:W-:Y:S01]  /*0080*/  UIADD3 UR4, UPT, UPT, UR4, 0x7f, URZ ;  /* 0x0000007f04047890 */ /* 0x004fe2000fffe0ff */
[----:B-1----:R-:W-:-:S03]  /*0090*/  VIADD R0, R3, 0x1ff ;  /* 0x000001ff03007836 */ /* 0x002fc60000000000 */
[----:B------:R-:W-:Y:S02]  /*00a0*/  UISETP.GT.AND UP0, UPT, UR4, 0x7f, UPT ;  /* 0x0000007f0400788c */ /* 0x000fe4000bf04270 */
[----:B------:R-:W-:Y:S01]  /*00b0*/  SHF.R.S32.HI R5, RZ, 0x1f, R0 ;  /* 0x0000001fff057819 */ /* 0x000fe20000011400 */
[----:B---3--:R-:W-:-:S03]  /*00c0*/  ULEA UR5, UR6, UR5, 0x18 ;  /* 0x0000000506057291 */ /* 0x008fc6000f8ec0ff */
[----:B------:R-:W-:Y:S02]  /*00d0*/  LEA.HI R5, R5, R0, RZ, 0x9 ;  /* 0x0000000005057211 */ /* 0x000fe400078f48ff */
[----:B0-----:R-:W-:Y:S02]  /*00e0*/  LOP3.LUT R18, R14, 0x3f, RZ, 0xc0, !PT ;  /* 0x0000003f0e127812 */ /* 0x001fe400078ec0ff */
[----:B------:R-:W-:Y:S02]  /*00f0*/  SHF.R.S32.HI R0, RZ, 0x9, R5 ;  /* 0x00000009ff007819 */ /* 0x000fe40000011405 */
[----:B------:R-:W0:Y:S03]  /*0100*/  S2R R5, SR_CTAID.X ;  /* 0x0000000000057919 */ /* 0x000e260000002500 */
[----:B------:R-:W-:-:S05]  /*0110*/  IMAD.SHL.U32 R0, R0, 0x8, RZ ;  /* 0x0000000800007824 */ /* 0x000fca00078e00ff */
[-C--:B------:R-:W-:Y:S02]  /*0120*/  IABS R9, R0.reuse ;  /* 0x0000000000097213 */ /* 0x080fe40000000000 */
[----:B------:R-:W-:Y:S02]  /*0130*/  IABS R12, R0 ;  /* 0x00000000000c7213 */ /* 0x000fe40000000000 */
[----:B------:R-:W1:Y:S08]  /*0140*/  I2F.RP R4, R9 ;  /* 0x0000000900047306 */ /* 0x000e700000209400 */
[----:B-1----:R-:W1:Y:S01]  /*0150*/  MUFU.RCP R4, R4 ;  /* 0x0000000400047308 */ /* 0x002e620000001000 */
[----:B0-----:R-:W-:Y:S01]  /*0160*/  IABS R10, R5 ;  /* 0x00000005000a7213 */ /* 0x001fe20000000000 */
[----:B-1----:R-:W-:-:S02]  /*0170*/  VIADD R6, R4, 0xffffffe ;  /* 0x0ffffffe04067836 */ /* 0x002fc40000000000 */
[----:B------:R-:W-:-:S04]  /*0180*/  IMAD.MOV R4, RZ, RZ, -R12 ;  /* 0x000000ffff047224 */ /* 0x000fc800078e0a0c */
[----:B------:R0:W1:Y:S02]  /*0190*/  F2I.FTZ.U32.TRUNC.NTZ R7, R6 ;  /* 0x0000000600077305 */ /* 0x000064000021f000 */
[----:B0-----:R-:W-:Y:S02]  /*01a0*/  IMAD.MOV.U32 R6, RZ, RZ, RZ ;  /* 0x000000ffff067224 */ /* 0x001fe400078e00ff */
[----:B-1----:R-:W-:-:S04]  /*01b0*/  IMAD.MOV R8, RZ, RZ, -R7 ;  /* 0x000000ffff087224 */ /* 0x002fc800078e0a07 */
[----:B------:R-:W-:Y:S02]  /*01c0*/  IMAD R11, R8, R9, RZ ;  /* 0x00000009080b7224 */ /* 0x000fe400078e02ff */
[----:B------:R-:W-:Y:S02]  /*01d0*/  IMAD.MOV.U32 R8, RZ, RZ, R10 ;  /* 0x000000ffff087224 */ /* 0x000fe400078e000a */
[----:B------:R-:W-:-:S06]  /*01e0*/  IMAD.HI.U32 R7, R7, R11, R6 ;  /* 0x0000000b07077227 */ /* 0x000fcc00078e0006 */
[----:B------:R-:W-:-:S04]  /*01f0*/  IMAD.HI.U32 R7, R7, R8, RZ ;  /* 0x0000000807077227 */ /* 0x000fc800078e00ff */
[----:B------:R-:W-:-:S05]  /*0200*/  IMAD R4, R7, R4, R8 ;  /* 0x0000000407047224 */ /* 0x000fca00078e0208 */
[----:B------:R-:W-:-:S13]  /*0210*/  ISETP.GT.U32.AND P1, PT, R9, R4, PT ;  /* 0x000000040900720c */ /* 0x000fda0003f24070 */
[----:B------:R-:W-:Y:S02]  /*0220*/  @!P1 IMAD.IADD R4, R4, 0x1, -R9 ;  /* 0x0000000104049824 */ /* 0x000fe400078e0a09 */
[----:B------:R-:W-:Y:S01]  /*0230*/  @!P1 VIADD R7, R7, 0x1 ;  /* 0x0000000107079836 */ /* 0x000fe20000000000 */
[----:B------:R-:W-:Y:S02]  /*0240*/  ISETP.NE.AND P1, PT, R0, RZ, PT ;  /* 0x000000ff0000720c */ /* 0x000fe40003f25270 */
[----:B------:R-:W-:Y:S02]  /*0250*/  ISETP.GE.U32.AND P0, PT, R4, R9, PT ;  /* 0x000000090400720c */ /* 0x000fe40003f06070 */
[----:B------:R-:W-:-:S04]  /*0260*/  LOP3.LUT R4, R5, R0, RZ, 0x3c, !PT ;  /* 0x0000000005047212 */ /* 0x000fc800078e3cff */
[----:B------:R-:W-:Y:S01]  /*0270*/  ISETP.GE.AND P2, PT, R4, RZ, PT ;  /* 0x000000ff0400720c */ /* 0x000fe20003f46270 */
[----:B------:R-:W-:-:S06]  /*0280*/  VIADD R4, R2, 0x3f ;  /* 0x0000003f02047836 */ /* 0x000fcc0000000000 */
[----:B------:R-:W-:-:S04]  /*0290*/  @P0 VIADD R7, R7, 0x1 ;  /* 0x0000000107070836 */ /* 0x000fc80000000000 */
[----:B------:R-:W-:Y:S01]  /*02a0*/  IMAD.MOV.U32 R6, RZ, RZ, R7 ;  /* 0x000000ffff067224 */ /* 0x000fe200078e0007 */
[----:B------:R-:W-:-:S03]  /*02b0*/  SHF.R.S32.HI R7, RZ, 0x1f, R4 ;  /* 0x0000001fff077819 */ /* 0x000fc60000011404 */
[----:B------:R-:W-:Y:S01]  /*02c0*/  @!P2 IMAD.MOV R6, RZ, RZ, -R6 ;  /* 0x000000ffff06a224 */ /* 0x000fe200078e0a06 */
[----:B------:R-:W-:Y:S02]  /*02d0*/  @!P1 LOP3.LUT R6, RZ, R0, RZ, 0x33, !PT ;  /* 0x00000000ff069212 */ /* 0x000fe400078e33ff */
[----:B------:R-:W-:-:S03]  /*02e0*/  LEA.HI R7, R7, R4, RZ, 0x6 ;  /* 0x0000000407077211 */ /* 0x000fc600078f30ff */
[----:B------:R-:W-:Y:S02]  /*02f0*/  IMAD.SHL.U32 R4, R6, 0x8, RZ ;  /* 0x0000000806047824 */ /* 0x000fe400078e00ff */
[----:B------:R-:W-:-:S03]  /*0300*/  IMAD.MOV R6, RZ, RZ, -R6 ;  /* 0x000000ffff067224 */ /* 0x000fc600078e0a06 */
[----:B------:R-:W-:Y:S01]  /*0310*/  LEA.HI.SX32 R7, R7, -R4, 0x1a ;  /* 0x8000000407077211 */ /* 0x000fe200078fd2ff */
[----:B------:R-:W-:Y:S02]  /*0320*/  IMAD R15, R0, R6, R5 ;  /* 0x00000006000f7224 */ /* 0x000fe400078e0205 */
[----:B------:R-:W-:Y:S01]  /*0330*/  IMAD.MOV.U32 R6, RZ, RZ, RZ ;  /* 0x000000ffff067224 */ /* 0x000fe200078e00ff */
[----:B------:R-:W-:Y:S02]  /*0340*/  VIMNMX R8, PT, PT, R7, 0x8, PT ;  /* 0x0000000807087848 */ /* 0x000fe40003fe0100 */
[----:B------:R-:W-:Y:S02]  /*0350*/  IABS R13, R15 ;  /* 0x0000000f000d7213 */ /* 0x000fe40000000000 */
[----:B------:R-:W-:-:S04]  /*0360*/  IABS R11, R8 ;  /* 0x00000008000b7213 */ /* 0x000fc80000000000 */
[----:B------:R-:W0:Y:S08]  /*0370*/  I2F.RP R9, R11 ;  /* 0x0000000b00097306 */ /* 0x000e300000209400 */
[----:B0-----:R-:W0:Y:S02]  /*0380*/  MUFU.RCP R9, R9 ;  /* 0x0000000900097308 */ /* 0x001e240000001000 */
[----:B0-----:R-:W-:-:S06]  /*0390*/  VIADD R7, R9, 0xffffffe ;  /* 0x0ffffffe09077836 */ /* 0x001fcc0000000000 */
[----:B------:R-:W0:Y:S02]  /*03a0*/  F2I.FTZ.U32.TRUNC.NTZ R7, R7 ;  /* 0x0000000700077305 */ /* 0x000e24000021f000 */
[----:B0-----:R-:W-:-:S04]  /*03b0*/  IMAD.MOV R10, RZ, RZ, -R7 ;  /* 0x000000ffff0a7224 */ /* 0x001fc800078e0a07 */
[----:B------:R-:W-:-:S04]  /*03c0*/  IMAD.MOV.U32 R0, RZ, RZ, R10 ;  /* 0x000000ffff007224 */ /* 0x000fc800078e000a */
[----:B------:R-:W-:Y:S01]  /*03d0*/  IMAD R5, R0, R11, RZ ;  /* 0x0000000b00057224 */ /* 0x000fe200078e02ff */
[----:B------:R-:W-:-:S03]  /*03e0*/  IABS R0, R8 ;  /* 0x0000000800007213 */ /* 0x000fc60000000000 */
[----:B------:R-:W-:-:S04]  /*03f0*/  IMAD.HI.U32 R6, R7, R5, R6 ;  /* 0x0000000507067227 */ /* 0x000fc800078e0006 */
[----:B------:R-:W-:Y:S02]  /*0400*/  IMAD.MOV R0, RZ, RZ, -R0 ;  /* 0x000000ffff007224 */ /* 0x000fe400078e0a00 */
        /* <DEDUP_REMOVED lines=8> */
[----:B------:R-:W-:-:S07]  /*0490*/  ISETP.GE.AND P2, PT, R0, RZ, PT ;  /* 0x000000ff0000720c */ /* 0x000fce0003f46270 */
[----:B------:R-:W-:-:S06]  /*04a0*/  @P0 VIADD R6, R6, 0x1 ;  /* 0x0000000106060836 */ /* 0x000fcc0000000000 */
[----:B------:R-:W-:Y:S01]  /*04b0*/  @!P2 IMAD.MOV R6, RZ, RZ, -R6 ;  /* 0x000000ffff06a224 */ /* 0x000fe200078e0a06 */
[----:B------:R-:W-:-:S05]  /*04c0*/  @!P1 LOP3.LUT R6, RZ, R8, RZ, 0x33, !PT ;  /* 0x00000008ff069212 */ /* 0x000fca00078e33ff */
[----:B------:R-:W-:Y:S02]  /*04d0*/  IMAD.MOV R5, RZ, RZ, -R6 ;  /* 0x000000ffff057224 */ /* 0x000fe400078e0a06 */
[----:B------:R-:W-:Y:S02]  /*04e0*/  IMAD.SHL.U32 R29, R6, 0x200, RZ ;  /* 0x00000200061d7824 */ /* 0x000fe400078e00ff */
[----:B------:R-:W-:Y:S02]  /*04f0*/  IMAD R5, R8, R5, R15 ;  /* 0x0000000508057224 */ /* 0x000fe400078e020f */
[C---:B------:R-:W-:Y:S01]  /*0500*/  VIADD R6, R29.reuse, 0x3 ;  /* 0x000000031d067836 */ /* 0x040fe20000000000 */
[----:B------:R-:W-:Y:S01]  /*0510*/  STL [R1+0xa8], R29 ;  /* 0x0000a81d01007387 */ /* 0x000fe20000100800 */
[----:B------:R-:W-:Y:S02]  /*0520*/  IMAD.IADD R0, R4, 0x1, R5 ;  /* 0x0000000104007824 */ /* 0x000fe400078e0205 */
[----:B------:R-:W-:-:S02]  /*0530*/  VIADD R5, R29, 0x1 ;  /* 0x000000011d057836 */ /* 0x000fc40000000000 */
[C---:B------:R-:W-:Y:S02]  /*0540*/  VIADD R4, R29.reuse, 0x2 ;  /* 0x000000021d047836 */ /* 0x040fe40000000000 */
[C---:B------:R-:W-:Y:S01]  /*0550*/  VIADD R16, R29.reuse, 0x9 ;  /* 0x000000091d107836 */ /* 0x040fe20000000000 */
[----:B------:R0:W-:Y:S01]  /*0560*/  STL [R1+0xbcc], R5 ;  /* 0x000bcc0501007387 */ /* 0x0001e20000100800 */
[----:B------:R-:W-:Y:S02]  /*0570*/  IMAD R0, R0, 0x40, R18 ;  /* 0x0000004000007824 */ /* 0x000fe400078e0212 */
[C---:B------:R-:W-:Y:S01]  /*0580*/  VIADD R25, R29.reuse, 0x26 ;  /* 0x000000261d197836 */ /* 0x040fe20000000000 */
[----:B------:R1:W-:Y:S01]  /*0590*/  STL [R1+0xbc8], R4 ;  /* 0x000bc80401007387 */ /* 0x0003e20000100800 */
[C---:B------:R-:W-:Y:S02]  /*05a0*/  VIADD R17, R29.reuse, 0x2f ;  /* 0x0000002f1d117836 */ /* 0x040fe40000000000 */
[C---:B------:R-:W-:Y:S01]  /*05b0*/  VIADD R15, R29.reuse, 0x153 ;  /* 0x000001531d0f7836 */ /* 0x040fe20000000000 */
[----:B------:R2:W-:Y:S01]  /*05c0*/  STL [R1+0xbc4], R6 ;  /* 0x000bc40601007387 */ /* 0x0005e20000100800 */
[----:B------:R-:W-:-:S02]  /*05d0*/  VIADD R28, R29, 0x1c2 ;  /* 0x000001c21d1c7836 */ /* 0x000fc40000000000 */
[C---:B0-----:R-:W-:Y:S02]  /*05e0*/  VIADD R5, R29.reuse, 0x4 ;  /* 0x000000041d057836 */ /* 0x041fe40000000000 */
[C---:B------:R-:W-:Y:S02]  /*05f0*/  VIADD R27, R29.reuse, 0x1ee ;  /* 0x000001ee1d1b7836 */ /* 0x040fe40000000000 */
[C---:B-1----:R-:W-:Y:S01]  /*0600*/  VIADD R4, R29.reuse, 0x5 ;  /* 0x000000051d047836 */ /* 0x042fe20000000000 */
[----:B------:R0:W-:Y:S01]  /*0610*/  STL [R1+0xbc0], R5 ;  /* 0x000bc00501007387 */ /* 0x0001e20000100800 */
[C---:B------:R-:W-:Y:S02]  /*0620*/  VIADD R26, R29.reuse, 0x1ef ;  /* 0x000001ef1d1a7836 */ /* 0x040fe40000000000 */
[C---:B--2---:R-:W-:Y:S01]  /*0630*/  VIADD R6, R29.reuse, 0x6 ;  /* 0x000000061d067836 */ /* 0x044fe20000000000 */
[----:B------:R1:W-:Y:S01]  /*0640*/  STL [R1+0xbbc], R4 ;  /* 0x000bbc0401007387 */ /* 0x0003e20000100800 */
[----:B------:R-:W-:-:S02]  /*0650*/  VIADD R24, R29, 0x1f0 ;  /* 0x000001f01d187836 */ /* 0x000fc40000000000 */
[C---:B------:R-:W-:Y:S01]  /*0660*/  VIADD R23, R29.reuse, 0x1f1 ;  /* 0x000001f11d177836 */ /* 0x040fe20000000000 */
[----:B------:R2:W-:Y:S01]  /*0670*/  STL [R1+0xbb8], R6 ;  /* 0x000bb80601007387 */ /* 0x0005e20000100800 */
[C---:B------:R-:W-:Y:S02]  /*0680*/  VIADD R22, R29.reuse, 0x1f2 ;  /* 0x000001f21d167836 */ /* 0x040fe40000000000 */
[C---:B0-----:R-:W-:Y:S02]  /*0690*/  VIADD R5, R29.reuse, 0x7 ;  /* 0x000000071d057836 */ /* 0x041fe40000000000 */
[C---:B------:R-:W-:Y:S02]  /*06a0*/  VIADD R21, R29.reuse, 0x1f3 ;  /* 0x000001f31d157836 */ /* 0x040fe40000000000 */
[C---:B-1----:R-:W-:Y:S01]  /*06b0*/  VIADD R4, R29.reuse, 0x8 ;  /* 0x000000081d047836 */ /* 0x042fe20000000000 */
[----:B------:R0:W-:Y:S01]  /*06c0*/  STL [R1+0xbb4], R5 ;  /* 0x000bb40501007387 */ /* 0x0001e20000100800 */
[----:B------:R-:W-:-:S02]  /*06d0*/  VIADD R20, R29, 0x1f4 ;  /* 0x000001f41d147836 */ /* 0x000fc40000000000 */
[C---:B--2---:R-:W-:Y:S01]  /*06e0*/  VIADD R6, R29.reuse, 0xa ;  /* 0x0000000a1d067836 */ /* 0x044fe20000000000 */
[----:B------:R1:W-:Y:S01]  /*06f0*/  STL [R1+0xbac], R4 ;  /* 0x000bac0401007387 */ /* 0x0003e20000100800 */
[C---:B------:R-:W-:Y:S02]  /*0700*/  VIADD R19, R29.reuse, 0x1f5 ;  /* 0x000001f51d137836 */ /* 0x040fe40000000000 */
[C---:B------:R-:W-:Y:S01]  /*0710*/  VIADD R18, R29.reuse, 0x1f6 ;  /* 0x000001f61d127836 */ /* 0x040fe20000000000 */
[----:B------:R2:W-:Y:S01]  /*0720*/  STL [R1+0xba0], R6 ;  /* 0x000ba00601007387 */ /* 0x0005e20000100800 */
[C---:B------:R-:W-:Y:S02]  /*0730*/  VIADD R13, R29.reuse, 0x1f7 ;  /* 0x000001f71d0d7836 */ /* 0x040fe40000000000 */
[C---:B0-----:R-:W-:Y:S01]  /*0740*/  VIADD R5, R29.reuse, 0xc ;  /* 0x0000000c1d057836 */ /* 0x041fe20000000000 */
[----:B------:R-:W-:Y:S01]  /*0750*/  STL [R1+0xba8], R16 ;  /* 0x000ba81001007387 */ /* 0x000fe20000100800 */
[----:B------:R-:W-:-:S02]  /*0760*/  VIADD R12, R29, 0x1f8 ;  /* 0x000001f81d0c7836 */ /* 0x000fc40000000000 */
[C---:B-1----:R-:W-:Y:S02]  /*0770*/  VIADD R4, R29.reuse, 0xb ;  /* 0x0000000b1d047836 */ /* 0x042fe40000000000 */
[C---:B------:R-:W-:Y:S02]  /*0780*/  VIADD R11, R29.reuse, 0x1f9 ;  /* 0x000001f91d0b7836 */ /* 0x040fe40000000000 */
[C---:B--2---:R-:W-:Y:S01]  /*0790*/  VIADD R6, R29.reuse, 0xe ;  /* 0x0000000e1d067836 */ /* 0x044fe20000000000 */
[----:B------:R0:W-:Y:S01]  /*07a0*/  STL [R1+0xb94], R4 ;  /* 0x000b940401007387 */ /* 0x0001e20000100800 */
[C---:B------:R-:W-:Y:S02]  /*07b0*/  VIADD R10, R29.reuse, 0x1fa ;  /* 0x000001fa1d0a7836 */ /* 0x040fe40000000000 */
[C---:B------:R-:W-:Y:S01]  /*07c0*/  VIADD R9, R29.reuse, 0x1fb ;  /* 0x000001fb1d097836 */ /* 0x040fe20000000000 */
[----:B------:R1:W-:Y:S01]  /*07d0*/  STL [R1+0xa7c], R5 ;  /* 0x000a7c0501007387 */ /* 0x0003e20000100800 */
[----:B------:R-:W-:-:S02]  /*07e0*/  VIADD R8, R29, 0x1fc ;  /* 0x000001fc1d087836 */ /* 0x000fc40000000000 */
[C---:B------:R-:W-:Y:S02]  /*07f0*/  VIADD R7, R29.reuse, 0x1fd ;  /* 0x000001fd1d077836 */ /* 0x040fe40000000000 */
[C---:B0-----:R-:W-:Y:S02]  /*0800*/  VIADD R4, R29.reuse, 0xd ;  /* 0x0000000d1d047836 */ /* 0x041fe40000000000 */
[----:B-1----:R-:W-:-:S03]  /*0810*/  VIADD R5, R29, 0xf ;  /* 0x0000000f1d057836 */ /* 0x002fc60000000000 */
[----:B------:R0:W-:Y:S04]  /*0820*/  STL [R1+0xba4], R4 ;  /* 0x000ba40401007387 */ /* 0x0001e80000100800 */
[----:B------:R1:W-:Y:S04]  /*0830*/  STL [R1+0xb9c], R6 ;  /* 0x000b9c0601007387 */ /* 0x0003e80000100800 */
[----:B------:R2:W-:Y:S01]  /*0840*/  STL [R1+0xb98], R5 ;  /* 0x000b980501007387 */ /* 0x0005e20000100800 */
[C---:B0-----:R-:W-:Y:S02]  /*0850*/  VIADD R4, R29.reuse, 0x10 ;  /* 0x000000101d047836 */ /* 0x041fe40000000000 */
[----:B-1----:R-:W-:-:S03]  /*0860*/  VIADD R6, R29, 0x11 ;  /* 0x000000111d067836 */ /* 0x002fc60000000000 */
[----:B------:R0:W-:Y:S01]  /*0870*/  STL [R1+0xb84], R4 ;  /* 0x000b840401007387 */ /* 0x0001e20000100800 */
[----:B--2---:R-:W-:-:S03]  /*0880*/  VIADD R5, R29, 0x12 ;  /* 0x000000121d057836 */ /* 0x004fc60000000000 */
        /* <DEDUP_REMOVED lines=47> */
[----:B--2---:R-:W-:-:S05]  /*0b80*/  VIADD R5, R29, 0x2a ;  /* 0x0000002a1d057836 */ /* 0x004fca0000000000 */
[----:B------:R1:W-:Y:S01]  /*0b90*/  STL [R1+0xb1c], R5 ;  /* 0x000b1c0501007387 */ /* 0x0003e20000100800 */
[----:B0-----:R-:W-:-:S05]  /*0ba0*/  VIADD R4, R29, 0x2b ;  /* 0x0000002b1d047836 */ /* 0x001fca0000000000 */
[----:B------:R0:W-:Y:S01]  /*0bb0*/  STL [R1+0xb18], R4 ;  /* 0x000b180401007387 */ /* 0x0001e20000100800 */
[----:B-1----:R-:W-:-:S03]  /*0bc0*/  VIADD R5, R29, 0x2d ;  /* 0x0000002d1d057836 */ /* 0x002fc60000000000 */
        /* <DEDUP_REMOVED lines=808> */
[----:B------:R1:W-:Y:S01]  /*3e50*/  STL [R1+0xa4], R6 ;  /* 0x0000a40601007387 */ /* 0x0003e20000100800 */
[C---:B0-----:R-:W-:Y:S02]  /*3e60*/  VIADD R4, R29.reuse, 0x1c4 ;  /* 0x000001c41d047836 */ /* 0x041fe40000000000 */
[----:B-1----:R-:W-:-:S03]  /*3e70*/  VIADD R6, R29, 0x1c7 ;  /* 0x000001c71d067836 */ /* 0x002fc60000000000 */
[----:B------:R0:W-:Y:S04]  /*3e80*/  STL [R1+0xa0], R4 ;  /* 0x0000a00401007387 */ /* 0x0001e80000100800 */
[----:B------:R1:W-:Y:S01]  /*3e90*/  STL [R1+0x9c], R5 ;  /* 0x00009c0501007387 */ /* 0x0003e20000100800 */
        /* <DEDUP_REMOVED lines=48> */
[C---:B-1----:R-:W-:Y:S02]  /*41a0*/  VIADD R6, R29.reuse, 0x1df ;  /* 0x000001df1d067836 */ /* 0x042fe40000000000 */
[----:B--2---:R-:W-:-:S03]  /*41b0*/  VIADD R5, R29, 0x1e0 ;  /* 0x000001e01d057836 */ /* 0x004fc60000000000 */
[----:B------:R0:W-:Y:S04]  /*41c0*/  STL [R1+0x34], R6 ;  /* 0x0000340601007387 */ /* 0x0001e80000100800 */
[----:B------:R1:W-:Y:S04]  /*41d0*/  STL [R1+0x3fd8], R0 ;  /* 0x003fd80001007387 */ /* 0x0003e80000100800 */
[----:B------:R2:W-:Y:S01]  /*41e0*/  STL [R1+0x30], R5 ;  /* 0x0000300501007387 */ /* 0x0005e20000100800 */
[C---:B0-----:R-:W-:Y:S02]  /*41f0*/  VIADD R6, R29.reuse, 0x1e2 ;  /* 0x000001e21d067836 */ /* 0x041fe40000000000 */
[----:B-1----:R-:W-:-:S02]  /*4200*/  VIADD R0, R29, 0x1e1 ;  /* 0x000001e11d007836 */ /* 0x002fc40000000000 */
[----:B--2---:R-:W-:-:S03]  /*4210*/  VIADD R5, R29, 0x1e3 ;  /* 0x000001e31d057836 */ /* 0x004fc60000000000 */
        /* <DEDUP_REMOVED lines=23> */
[----:B------:R0:W-:Y:S01]  /*4390*/  STL [R1], R0 ;  /* 0x0000000001007387 */ /* 0x0001e20000100800 */
[----:B--2---:R-:W-:Y:S01]  /*43a0*/  VIADD R5, R29, 0x1ff ;  /* 0x000001ff1d057836 */ /* 0x004fe20000000000 */
[----:B----4-:R-:W-:Y:S06]  /*43b0*/  BRA.U UP0, `(.L_x_0) ;  /* 0x0000002100107547 */ /* 0x010fec000b800000 */
[----:B------:R1:W-:Y:S01]  /*43c0*/  STL [R1+0x890], RZ ;  /* 0x000890ff01007387 */ /* 0x0003e20000100800 */
[----:B0-----:R-:W-:-:S03]  /*43d0*/  IMAD.SHL.U32 R0, R14, 0x20, RZ ;  /* 0x000000200e007824 */ /* 0x001fc600078e00ff */
[----:B------:R1:W-:Y:S02]  /*43e0*/  STL [R1+0x894], RZ ;  /* 0x000894ff01007387 */ /* 0x0003e40000100800 */
[----:B------:R-:W-:Y:S02]  /*43f0*/  LOP3.LUT R0, R0, 0x400, RZ, 0xc0, !PT ;  /* 0x0000040000007812 */ /* 0x000fe400078ec0ff */
[----:B------:R1:W-:Y:S04]  /*4400*/  STL [R1+0x898], RZ ;  /* 0x000898ff01007387 */ /* 0x0003e80000100800 */
        /* <DEDUP_REMOVED lines=478> */
[----:B------:R1:W-:Y:S04]  /*61f0*/  STL [R1+0x3fd4], R0 ;  /* 0x003fd40001007387 */ /* 0x0003e80000100800 */
        /* <DEDUP_REMOVED lines=30> */
[----:B------:R1:W-:Y:S01]  /*63e0*/  STL [R1+0x56c], RZ ;  /* 0x00056cff01007387 */ /* 0x0003e20000100800 */
[----:B------:R-:W-:Y:S05]  /*63f0*/  BRA `(.L_x_1) ;  /* 0x00000d6400147947 */ /* 0x000fea0003800000 */
.L_x_0:
[----:B------:R1:W-:Y:S01]  /*6400*/  STL [R1+0x4414], R21 ;  /* 0x0044141501007387 */ /* 0x0003e20000100800 */
[----:B------:R-:W-:Y:S01]  /*6410*/  IMAD.MOV.U32 R14, RZ, RZ, RZ ;  /* 0x000000ffff0e7224 */ /* 0x000fe200078e00ff */
[----:B------:R-:W-:Y:S01]  /*6420*/  ISETP.GE.AND P0, PT, R5, RZ, PT ;  /* 0x000000ff0500720c */ /* 0x000fe20003f06270 */
[----:B------:R-:W2:Y:S01]  /*6430*/  LDCU.128 UR8, c[0x0][0x380] ;  /* 0x00007000ff0877ac */ /* 0x000ea20008000c00 */
[----:B------:R-:W-:Y:S02]  /*6440*/  ISETP.NE.AND P4, PT, R2, RZ, PT ;  /* 0x000000ff0200720c */ /* 0x000fe40003f85270 */
[----:B------:R-:W-:Y:S01]  /*6450*/  ISETP.GE.AND P2, PT, R6, RZ, PT ;  /* 0x000000ff0600720c */ /* 0x000fe20003f46270 */
[----:B------:R-:W3:Y:S01]  /*6460*/  LDCU UR6, c[0x0][0x3a4] ;  /* 0x00007480ff0677ac */ /* 0x000ee20008000800 */
[----:B-1----:R-:W4:Y:S01]  /*6470*/  LDL R21, [R1+0x3fd8] ;  /* 0x003fd80001157983 */ /* 0x002f220000100800 */
[----:B------:R-:W-:Y:S01]  /*6480*/  ISETP.GE.AND P3, PT, R7, RZ, PT ;  /* 0x000000ff0700720c */ /* 0x000fe20003f66270 */
[----:B------:R-:W1:Y:S02]  /*6490*/  LDCU UR7, c[0x0][0x3b0] ;  /* 0x00007600ff0777ac */ /* 0x000e640008000800 */
[----:B------:R5:W-:Y:S04]  /*64a0*/  STL [R1+0x4410], R22 ;  /* 0x0044101601007387 */ /* 0x000be80000100800 */
[----:B------:R0:W-:Y:S04]  /*64b0*/  STL [R1+0x440c], R23 ;  /* 0x00440c1701007387 */ /* 0x0001e80000100800 */
[----:B------:R1:W-:Y:S01]  /*64c0*/  STL [R1+0x4408], R24 ;  /* 0x0044081801007387 */ /* 0x0003e20000100800 */
[----:B-----5:R-:W-:-:S03]  /*64d0*/  IMAD.MOV.U32 R22, RZ, RZ, R17 ;  /* 0x000000ffff167224 */ /* 0x020fc600078e0011 */
[----:B------:R5:W-:Y:S01]  /*64e0*/  STL [R1+0x4404], R26 ;  /* 0x0044041a01007387 */ /* 0x000be20000100800 */
[----:B0-----:R-:W-:Y:S01]  /*64f0*/  IMAD.MOV.U32 R23, RZ, RZ, R25 ;  /* 0x000000ffff177224 */ /* 0x001fe200078e0019 */
[----:B------:R-:W-:Y:S02]  /*6500*/  IABS R25, R3 ;  /* 0x0000000300197213 */ /* 0x000fe40000000000 */
[----:B------:R0:W-:Y:S01]  /*6510*/  STL [R1+0x43fc], R27 ;  /* 0x0043fc1b01007387 */ /* 0x0001e20000100800 */
[----:B-1----:R-:W-:-:S03]  /*6520*/  IMAD.MOV.U32 R24, RZ, RZ, R28 ;  /* 0x000000ffff187224 */ /* 0x002fc600078e001c */
[----:B------:R1:W-:Y:S01]  /*6530*/  STL [R1+0x4194], R3 ;  /* 0x0041940301007387 */ /* 0x0003e20000100800 */
[----:B-----5:R-:W-:Y:S02]  /*6540*/  IMAD.MOV.U32 R26, RZ, RZ, R15 ;  /* 0x000000ffff1a7224 */ /* 0x020fe400078e000f */
[----:B0-----:R-:W-:Y:S01]  /*6550*/  IMAD.MOV.U32 R27, RZ, RZ, R4 ;  /* 0x000000ffff1b7224 */ /* 0x001fe200078e0004 */
[----:B------:R-:W-:Y:S01]  /*6560*/  IABS R4, R2 ;  /* 0x0000000200047213 */ /* 0x000fe20000000000 */
[----:B-1----:R-:W-:-:S03]  /*6570*/  IMAD.MOV.U32 R3, RZ, RZ, R16 ;  /* 0x000000ffff037224 */ /* 0x002fc600078e0010 */
[----:B------:R-:W0:Y:S08]  /*6580*/  I2F.RP R0, R4 ;  /* 0x0000000400007306 */ /* 0x000e300000209400 */
[----:B------:R-:W1:Y:S08]  /*6590*/  I2F.RP R16, R25 ;  /* 0x0000001900107306 */ /* 0x000e700000209400 */
[----:B0-----:R-:W0:Y:S08]  /*65a0*/  MUFU.RCP R0, R0 ;  /* 0x0000000000007308 */ /* 0x001e300000001000 */
[----:B-1----:R-:W1:Y:S01]  /*65b0*/  MUFU.RCP R16, R16 ;  /* 0x0000001000107308 */ /* 0x002e620000001000 */
[----:B0-----:R-:W-:-:S07]  /*65c0*/  VIADD R0, R0, 0xffffffe ;  /* 0x0ffffffe00007836 */ /* 0x001fce0000000000 */
[----:B------:R-:W0:Y:S01]  /*65d0*/  F2I.FTZ.U32.TRUNC.NTZ R15, R0 ;  /* 0x00000000000f7305 */ /* 0x000e22000021f000 */
[----:B-1----:R-:W-:-:S07]  /*65e0*/  VIADD R16, R16, 0xffffffe ;  /* 0x0ffffffe10107836 */ /* 0x002fce0000000000 */
[----:B------:R4:W1:Y:S01]  /*65f0*/  F2I.FTZ.U32.TRUNC.NTZ R17, R16 ;  /* 0x0000001000117305 */ /* 0x000862000021f000 */
[----:B0-----:R-:W-:-:S04]  /*6600*/  IMAD.MOV R0, RZ, RZ, -R15 ;  /* 0x000000ffff007224 */ /* 0x001fc800078e0a0f */
[----:B------:R-:W-:-:S04]  /*6610*/  IMAD R0, R0, R4, RZ ;  /* 0x0000000400007224 */ /* 0x000fc800078e02ff */
[----:B------:R-:W-:Y:S01]  /*6620*/  IMAD.HI.U32 R0, R15, R0, R14 ;  /* 0x000000000f007227 */ /* 0x000fe200078e000e */
[----:B------:R-:W-:Y:S02]  /*6630*/  IABS R15, R5 ;  /* 0x00000005000f7213 */ /* 0x000fe40000000000 */
[----:B----4-:R-:W-:-:S05]  /*6640*/  IABS R16, R21 ;  /* 0x0000001500107213 */ /* 0x010fca0000000000 */
[----:B------:R-:W-:-:S04]  /*6650*/  IMAD.HI.U32 R14, R0, R16, RZ ;  /* 0x00000010000e7227 */ /* 0x000fc800078e00ff */
[----:B------:R-:W-:Y:S02]  /*6660*/  IMAD.MOV R14, RZ, RZ, -R14 ;  /* 0x000000ffff0e7224 */ /* 0x000fe400078e0a0e */
[----:B-1----:R-:W-:Y:S02]  /*6670*/  IMAD.MOV R0, RZ, RZ, -R17 ;  /* 0x000000ffff007224 */ /* 0x002fe400078e0a11 */
[----:B------:R-:W-:Y:S02]  /*6680*/  IMAD R14, R4, R14, R16 ;  /* 0x0000000e040e7224 */ /* 0x000fe400078e0210 */
[----:B------:R-:W-:Y:S02]  /*6690*/  IMAD R0, R0, R25, RZ ;  /* 0x0000001900007224 */ /* 0x000fe400078e02ff */
[----:B------:R-:W-:Y:S01]  /*66a0*/  IMAD.MOV.U32 R16, RZ, RZ, RZ ;  /* 0x000000ffff107224 */ /* 0x000fe200078e00ff */
[----:B------:R-:W-:-:S03]  /*66b0*/  ISETP.GT.U32.AND P1, PT, R4, R14, PT ;  /* 0x0000000e0400720c */ /* 0x000fc60003f24070 */
[----:B------:R-:W-:Y:S01]  /*66c0*/  IMAD.HI.U32 R0, R17, R0, R16 ;  /* 0x0000000011007227 */ /* 0x000fe200078e0010 */
[----:B------:R-:W-:Y:S02]  /*66d0*/  ISETP.GE.AND P6, PT, R21, RZ, PT ;  /* 0x000000ff1500720c */ /* 0x000fe40003fc6270 */
[----:B------:R-:W-:Y:S02]  /*66e0*/  IABS R17, R7 ;  /* 0x0000000700117213 */ /* 0x000fe40000000000 */
[----:B------:R-:W-:Y:S01]  /*66f0*/  IABS R16, R6 ;  /* 0x0000000600107213 */ /* 0x000fe20000000000 */
[----:B------:R-:W-:Y:S01]  /*6700*/  IMAD.HI.U32 R29, R0, R15, RZ ;  /* 0x0000000f001d7227 */ /* 0x000fe200078e00ff */
[----:B------:R-:W-:-:S03]  /*6710*/  IABS R6, R8 ;  /* 0x0000000800067213 */ /* 0x000fc60000000000 */
[----:B------:R-:W-:Y:S02]  /*6720*/  @!P1 IMAD.IADD R14, R14, 0x1, -R4 ;  /* 0x000000010e0e9824 */ /* 0x000fe400078e0a04 */
[----:B------:R-:W-:Y:S02]  /*6730*/  IMAD.MOV R29, RZ, RZ, -R29 ;  /* 0x000000ffff1d7224 */ /* 0x000fe400078e0a1d */
[----:B------:R-:W-:Y:S01]  /*6740*/  IMAD.MOV.U32 R5, RZ, RZ, R17 ;  /* 0x000000ffff057224 */ /* 0x000fe200078e0011 */
[----:B------:R-:W-:Y:S01]  /*6750*/  ISETP.GT.U32.AND P1, PT, R4, R14, PT ;  /* 0x0000000e0400720c */ /* 0x000fe20003f24070 */
[C---:B------:R-:W-:Y:S02]  /*6760*/  IMAD R15, R25.reuse, R29, R15 ;  /* 0x0000001d190f7224 */ /* 0x040fe400078e020f */
[C---:B------:R-:W-:Y:S01]  /*6770*/  IMAD.HI.U32 R17, R0.reuse, R16, RZ ;  /* 0x0000001000117227 */ /* 0x040fe200078e00ff */
[----:B------:R-:W4:Y:S02]  /*6780*/  LDL R29, [R1+0xba0] ;  /* 0x000ba000011d7983 */ /* 0x000f240000100800 */
[----:B------:R-:W-:Y:S01]  /*6790*/  ISETP.GT.U32.AND P5, PT, R25, R15, PT ;  /* 0x0000000f1900720c */ /* 0x000fe20003fa4070 */
[----:B------:R-:W-:Y:S01]  /*67a0*/  IMAD.MOV R17, RZ, RZ, -R17 ;  /* 0x000000ffff117224 */ /* 0x000fe200078e0a11 */
[----:B------:R-:W5:Y:S01]  /*67b0*/  LDL.LU R21, [R1+0x4414] ;  /* 0x0044140001157983 */ /* 0x000f620000300800 */
[----:B------:R-:W-:-:S04]  /*67c0*/  IMAD.HI.U32 R28, R0, R5, RZ ;  /* 0x00000005001c7227 */ /* 0x000fc800078e00ff */
[----:B------:R-:W-:Y:S02]  /*67d0*/  @!P1 IMAD.IADD R14, R14, 0x1, -R4 ;  /* 0x000000010e0e9824 */ /* 0x000fe400078e0a04 */
[----:B------:R-:W-:Y:S02]  /*67e0*/  IMAD.MOV.U32 R4, RZ, RZ, R22 ;  /* 0x000000ffff047224 */ /* 0x000fe400078e0016 */
[----:B------:R-:W-:Y:S02]  /*67f0*/  IMAD.MOV.U32 R22, RZ, RZ, R14 ;  /* 0x000000ffff167224 */ /* 0x000fe400078e000e */
[----:B------:R-:W-:Y:S02]  /*6800*/  @!P5 IMAD.IADD R15, R15, 0x1, -R25 ;  /* 0x000000010f0fd824 */ /* 0x000fe400078e0a19 */
[----:B------:R-:W-:Y:S02]  /*6810*/  @!P6 IMAD.MOV R22, RZ, RZ, -R22 ;  /* 0x000000ffff16e224 */ /* 0x000fe400078e0a16 */
[C---:B------:R-:W-:Y:S01]  /*6820*/  IMAD R16, R25.reuse, R17, R16 ;  /* 0x0000001119107224 */ /* 0x040fe200078e0210 */
[----:B------:R-:W-:Y:S01]  /*6830*/  ISETP.GT.U32.AND P6, PT, R25, R15, PT ;  /* 0x0000000f1900720c */ /* 0x000fe20003fc4070 */
[----:B------:R-:W-:Y:S01]  /*6840*/  IMAD.MOV R28, RZ, RZ, -R28 ;  /* 0x000000ffff1c7224 */ /* 0x000fe200078e0a1c */
[----:B------:R-:W-:Y:S01]  /*6850*/  IABS R17, R10 ;  /* 0x0000000a00117213 */ /* 0x000fe20000000000 */
[----:B------:R-:W-:-:S04]  /*6860*/  IMAD.MOV.U32 R14, RZ, RZ, R4 ;  /* 0x000000ffff0e7224 */ /* 0x000fc800078e0004 */
[----:B------:R-:W-:Y:S01]  /*6870*/  IMAD.HI.U32 R4, R0, R17, RZ ;  /* 0x0000001100047227 */ /* 0x000fe200078e00ff */
[----:B------:R-:W-:-:S03]  /*6880*/  @!P4 LOP3.LUT R22, RZ, R2, RZ, 0x33, !PT ;  /* 0x00000002ff16c212 */ /* 0x000fc600078e33ff */
[----:B------:R-:W-:Y:S02]  /*6890*/  IMAD.MOV R4, RZ, RZ, -R4 ;  /* 0x000000ffff047224 */ /* 0x000fe400078e0a04 */
[----:B------:R-:W-:Y:S01]  /*68a0*/  @!P6 IMAD.IADD R15, R15, 0x1, -R25 ;  /* 0x000000010f0fe824 */ /* 0x000fe200078e0a19 */
[----:B------:R0:W-:Y:S01]  /*68b0*/  STL [R1+0x87c], R22 ;  /* 0x00087c1601007387 */ /* 0x0001e20000100800 */
[C---:B------:R-:W-:Y:S02]  /*68c0*/  IMAD R4, R25.reuse, R4, R17 ;  /* 0x0000000419047224 */ /* 0x040fe400078e0211 */
[----:B------:R-:W-:Y:S02]  /*68d0*/  IMAD.MOV.U32 R17, RZ, RZ, R14 ;  /* 0x000000ffff117224 */ /* 0x000fe400078e000e */
[----:B------:R-:W-:Y:S01]  /*68e0*/  IMAD.MOV.U32 R14, RZ, RZ, R15 ;  /* 0x000000ffff0e7224 */ /* 0x000fe200078e000f */
[----:B0-----:R-:W2:Y:S04]  /*68f0*/  LDL.LU R22, [R1+0x4410] ;  /* 0x0044100001167983 */ /* 0x001ea80000300800 */
[----:B------:R-:W2:Y:S01]  /*6900*/  LDL.LU R15, [R1+0xb4c] ;  /* 0x000b4c00010f7983 */ /* 0x000ea20000300800 */
[----:B------:R-:W-:Y:S01]  /*6910*/  IMAD.HI.U32 R7, R0, R6, RZ ;  /* 0x0000000600077227 */ /* 0x000fe200078e00ff */
[----:B------:R-:W-:-:S03]  /*6920*/  ISETP.GT.U32.AND P1, PT, R25, R16, PT ;  /* 0x000000101900720c */ /* 0x000fc60003f24070 */
[----:B------:R-:W-:Y:S01]  /*6930*/  IMAD R28, R25, R28, R5 ;  /* 0x0000001c191c7224 */ /* 0x000fe200078e0205 */
[----:B------:R-:W-:Y:S01]  /*6940*/  IABS R5, R9 ;  /* 0x0000000900057213 */ /* 0x000fe20000000000 */
[----:B------:R-:W-:-:S03]  /*6950*/  IMAD.MOV R7, RZ, RZ, -R7 ;  /* 0x000000ffff077224 */ /* 0x000fc600078e0a07 */
[C---:B------:R-:W-:Y:S01]  /*6960*/  ISETP.GT.U32.AND P5, PT, R25.reuse, R28, PT ;  /* 0x0000001c1900720c */ /* 0x040fe20003fa4070 */
[----:B------:R-:W-:Y:S02]  /*6970*/  IMAD R6, R25, R7, R6 ;  /* 0x0000000719067224 */ /* 0x000fe400078e0206 */
[----:B------:R-:W-:-:S03]  /*6980*/  IMAD.HI.U32 R7, R0, R5, RZ ;  /* 0x0000000500077227 */ /* 0x000fc600078e00ff */
[C---:B------:R-:W-:Y:S01]  /*6990*/  ISETP.GT.U32.AND P4, PT, R25.reuse, R6, PT ;  /* 0x000000061900720c */ /* 0x040fe20003f84070 */
[----:B------:R-:W-:Y:S02]  /*69a0*/  IMAD.MOV R7, RZ, RZ, -R7 ;  /* 0x000000ffff077224 */ /* 0x000fe400078e0a07 */
[----:B------:R-:W-:Y:S02]  /*69b0*/  @!P1 IMAD.IADD R16, R16, 0x1, -R25 ;  /* 0x0000000110109824 */ /* 0x000fe400078e0a19 */
[C---:B------:R-:W-:Y:S02]  /*69c0*/  IMAD R5, R25.reuse, R7, R5 ;  /* 0x0000000719057224 */ /* 0x040fe400078e0205 */
[----:B------:R-:W-:Y:S01]  /*69d0*/  @!P5 IMAD.IADD R28, R28, 0x1, -R25 ;  /* 0x000000011c1cd824 */ /* 0x000fe200078e0a19 */
[C---:B------:R-:W-:Y:S01]  /*69e0*/  ISETP.GT.U32.AND P5, PT, R25.reuse, R16, PT ;  /* 0x000000101900720c */ /* 0x040fe20003fa4070 */
[----:B------:R-:W-:Y:S01]  /*69f0*/  @!P0 IMAD.MOV R14, RZ, RZ, -R14 ;  /* 0x000000ffff0e8224 */ /* 0x000fe200078e0a0e */
[----:B------:R-:W-:-:S03]  /*6a00*/  ISETP.GT.U32.AND P0, PT, R25, R5, PT ;  /* 0x000000051900720c */ /* 0x000fc60003f04070 */
[----:B------:R-:W-:Y:S01]  /*6a10*/  @!P4 IMAD.IADD R6, R6, 0x1, -R25 ;  /* 0x000000010606c824 */ /* 0x000fe200078e0a19 */
[----:B------:R-:W-:-:S04]  /*6a20*/  ISETP.GT.U32.AND P6, PT, R25, R28, PT ;  /* 0x0000001c1900720c */ /* 0x000fc80003fc4070 */
[----:B------:R-:W-:-:S03]  /*6a30*/  ISETP.GT.U32.AND P4, PT, R25, R6, PT ;  /* 0x000000061900720c */ /* 0x000fc60003f84070 */
[--C-:B------:R-:W-:Y:S02]  /*6a40*/  @!P5 IMAD.IADD R16, R16, 0x1, -R25.reuse ;  /* 0x000000011010d824 */ /* 0x100fe400078e0a19 */
[----:B------:R-:W-:Y:S01]  /*6a50*/  @!P0 IMAD.IADD R5, R5, 0x1, -R25 ;  /* 0x0000000105058824 */ /* 0x000fe200078e0a19 */
[----:B------:R-:W-:-:S03]  /*6a60*/  ISETP.GE.AND P0, PT, R10, RZ, PT ;  /* 0x000000ff0a00720c */ /* 0x000fc60003f06270 */
[--C-:B------:R-:W-:Y:S01]  /*6a70*/  @!P6 IMAD.IADD R28, R28, 0x1, -R25.reuse ;  /* 0x000000011c1ce824 */ /* 0x100fe200078e0a19 */
[----:B------:R-:W-:Y:S03]  /*6a80*/  STL [R1+0x994], R14 ;  /* 0x0009940e01007387 */ /* 0x000fe60000100800 */
[----:B------:R-:W-:Y:S01]  /*6a90*/  @!P4 IMAD.IADD R6, R6, 0x1, -R25 ;  /* 0x000000010606c824 */ /* 0x000fe200078e0a19 */
[----:B------:R-:W-:Y:S01]  /*6aa0*/  IABS R2, R11 ;  /* 0x0000000b00027213 */ /* 0x000fe20000000000 */
[----:B--2---:R-:W-:Y:S02]  /*6ab0*/  IMAD.MOV.U32 R10, RZ, RZ, R15 ;  /* 0x000000ffff0a7224 */ /* 0x004fe400078e000f */
[----:B------:R-:W-:Y:S02]  /*6ac0*/  IMAD.MOV.U32 R15, RZ, RZ, R24 ;  /* 0x000000ffff0f7224 */ /* 0x000fe400078e0018 */
[----:B------:R-:W-:-:S02]  /*6ad0*/  IMAD.MOV.U32 R24, RZ, RZ, R16 ;  /* 0x000000ffff187224 */ /* 0x000fc400078e0010 */
[----:B------:R-:W-:Y:S02]  /*6ae0*/  IMAD.MOV.U32 R16, RZ, RZ, R23 ;  /* 0x000000ffff107224 */ /* 0x000fe400078e0017 */
[----:B------:R-:W-:Y:S02]  /*6af0*/  @!P2 IMAD.MOV R24, RZ, RZ, -R24 ;  /* 0x000000ffff18a224 */ /* 0x000fe400078e0a18 */
[----:B------:R-:W-:Y:S02]  /*6b00*/  IMAD.MOV.U32 R23, RZ, RZ, R28 ;  /* 0x000000ffff177224 */ /* 0x000fe400078e001c */
[----:B------:R-:W2:Y:S04]  /*6b10*/  LDL.LU R28, [R1+0xb48] ;  /* 0x000b4800011c7983 */ /* 0x000ea80000300800 */
[----:B------:R0:W-:Y:S01]  /*6b20*/  STL [R1+0x988], R24 ;  /* 0x0009881801007387 */ /* 0x0001e20000100800 */
[----:B------:R-:W-:Y:S01]  /*6b30*/  @!P3 IMAD.MOV R23, RZ, RZ, -R23 ;  /* 0x000000ffff17b224 */ /* 0x000fe200078e0a17 */
[----:B------:R-:W-:Y:S01]  /*6b40*/  ISETP.GE.AND P3, PT, R11, RZ, PT ;  /* 0x000000ff0b00720c */ /* 0x000fe20003f66270 */
[----:B0-----:R-:W-:-:S02]  /*6b50*/  IMAD.MOV.U32 R24, RZ, RZ, R6 ;  /* 0x000000ffff187224 */ /* 0x001fc400078e0006 */
[----:B------:R-:W2:Y:S04]  /*6b60*/  LDL.LU R6, [R1+0xb54] ;  /* 0x000b540001067983 */ /* 0x000ea80000300800 */
[----:B------:R0:W-:Y:S04]  /*6b70*/  STL [R1+0x984], R23 ;  /* 0x0009841701007387 */ /* 0x0001e80000100800 */
[----:B0-----:R-:W3:Y:S04]  /*6b80*/  LDL.LU R23, [R1+0x440c] ;  /* 0x00440c0001177983 */ /* 0x001ee80000300800 */
[----:B------:R-:W3:Y:S01]  /*6b90*/  LDL R11, [R1+0xa80] ;  /* 0x000a8000010b7983 */ /* 0x000ee20000100800 */
[----:B------:R-:W-:Y:S01]  /*6ba0*/  ISETP.GE.AND P1, PT, R8, RZ, PT ;  /* 0x000000ff0800720c */ /* 0x000fe20003f26270 */
[----:B------:R-:W-:Y:S01]  /*6bb0*/  IMAD.HI.U32 R8, R0, R2, RZ ;  /* 0x0000000200087227 */ /* 0x000fe200078e00ff */
[----:B------:R-:W-:-:S03]  /*6bc0*/  ISETP.GT.U32.AND P5, PT, R25, R4, PT ;  /* 0x000000041900720c */ /* 0x000fc60003fa4070 */
[----:B------:R-:W-:Y:S01]  /*6bd0*/  IMAD.MOV R8, RZ, RZ, -R8 ;  /* 0x000000ffff087224 */ /* 0x000fe200078e0a08 */
[----:B------:R-:W-:-:S03]  /*6be0*/  IABS R7, R12 ;  /* 0x0000000c00077213 */ /* 0x000fc60000000000 */
[----:B------:R-:W-:Y:S02]  /*6bf0*/  IMAD R8, R25, R8, R2 ;  /* 0x0000000819087224 */ /* 0x000fe400078e0202 */
[----:B------:R-:W-:-:S03]  /*6c00*/  IMAD.HI.U32 R14, R0, R7, RZ ;  /* 0x00000007000e7227 */ /* 0x000fc600078e00ff */
[C---:B------:R-:W-:Y:S01]  /*6c10*/  ISETP.GT.U32.AND P6, PT, R25.reuse, R8, PT ;  /* 0x000000081900720c */ /* 0x040fe20003fc4070 */
[----:B------:R-:W-:Y:S02]  /*6c20*/  IMAD.MOV R14, RZ, RZ, -R14 ;  /* 0x000000ffff0e7224 */ /* 0x000fe400078e0a0e */
[----:B------:R-:W-:Y:S01]  /*6c30*/  @!P5 IMAD.IADD R4, R4, 0x1, -R25 ;  /* 0x000000010404d824 */ /* 0x000fe200078e0a19 */
[C---:B------:R-:W-:Y:S01]  /*6c40*/  ISETP.GT.U32.AND P5, PT, R25.reuse, R5, PT ;  /* 0x000000051900720c */ /* 0x040fe20003fa4070 */
[----:B------:R-:W-:Y:S01]  /*6c50*/  IMAD R14, R25, R14, R7 ;  /* 0x0000000e190e7224 */ /* 0x000fe200078e0207 */
[----:B------:R-:W-:Y:S01]  /*6c60*/  IABS R2, R13 ;  /* 0x0000000d00027213 */ /* 0x000fe20000000000 */
[----:B------:R-:W-:Y:S01]  /*6c70*/  @!P1 IMAD.MOV R24, RZ, RZ, -R24 ;  /* 0x000000ffff189224 */ /* 0x000fe200078e0a18 */
[----:B------:R-:W-:Y:S02]  /*6c80*/  ISETP.GE.AND P4, PT, R9, RZ, PT ;  /* 0x000000ff0900720c */ /* 0x000fe40003f86270 */
[----:B------:R-:W-:Y:S01]  /*6c90*/  ISETP.GT.U32.AND P1, PT, R25, R14, PT ;  /* 0x0000000e1900720c */ /* 0x000fe20003f24070 */
[----:B------:R-:W-:-:S04]  /*6ca0*/  IMAD.HI.U32 R9, R0, R2, RZ ;  /* 0x0000000200097227 */ /* 0x000fc800078e00ff */
[----:B------:R-:W-:Y:S01]  /*6cb0*/  @!P6 IMAD.IADD R8, R8, 0x1, -R25 ;  /* 0x000000010808e824 */ /* 0x000fe200078e0a19 */
[----:B------:R-:W-:Y:S01]  /*6cc0*/  ISETP.GT.U32.AND P6, PT, R25, R4, PT ;  /* 0x000000041900720c */ /* 0x000fe20003fc4070 */
[----:B------:R-:W-:Y:S01]  /*6cd0*/  IMAD.MOV R9, RZ, RZ, -R9 ;  /* 0x000000ffff097224 */ /* 0x000fe200078e0a09 */
[----:B------:R-:W-:Y:S01]  /*6ce0*/  IABS R7, R18 ;  /* 0x0000001200077213 */ /* 0x000fe20000000000 */
[--C-:B------:R-:W-:Y:S01]  /*6cf0*/  @!P5 IMAD.IADD R5, R5, 0x1, -R25.reuse ;  /* 0x000000010505d824 */ /* 0x100fe200078e0a19 */
[----:B------:R-:W-:Y:S01]  /*6d00*/  ISETP.GE.AND P5, PT, R12, RZ, PT ;  /* 0x000000ff0c00720c */ /* 0x000fe20003fa6270 */
[C---:B------:R-:W-:Y:S02]  /*6d10*/  IMAD R2, R25.reuse, R9, R2 ;  /* 0x0000000919027224 */ /* 0x040fe400078e0202 */
[--C-:B------:R-:W-:Y:S01]  /*6d20*/  @!P1 IMAD.IADD R14, R14, 0x1, -R25.reuse ;  /* 0x000000010e0e9824 */ /* 0x100fe200078e0a19 */
[----:B------:R-:W-:Y:S01]  /*6d30*/  ISETP.GE.AND P1, PT, R18, RZ, PT ;  /* 0x000000ff1200720c */ /* 0x000fe20003f26270 */
[----:B------:R0:W-:Y:S04]  /*6d40*/  STL [R1+0x980], R24 ;  /* 0x0009801801007387 */ /* 0x0001e80000100800 */
[----:B------:R-:W-:Y:S01]  /*6d50*/  @!P6 IMAD.IADD R4, R4, 0x1, -R25 ;  /* 0x000000010404e824 */ /* 0x000fe200078e0a19 */
[C---:B------:R-:W-:Y:S01]  /*6d60*/  ISETP.GT.U32.AND P6, PT, R25.reuse, R2, PT ;  /* 0x000000021900720c */ /* 0x040fe20003fc4070 */
[----:B0-----:R-:W4:Y:S04]  /*6d70*/  LDL.LU R24, [R1+0x4408] ;  /* 0x0044080001187983 */ /* 0x001f280000300800 */
[----:B-----5:R0:W-:Y:S01]  /*6d80*/  STL [R1+0x4400], R21 ;  /* 0x0044001501007387 */ /* 0x0201e20000100800 */
[----:B------:R-:W-:-:S07]  /*6d90*/  ISETP.GT.U32.AND P2, PT, R25, R8, PT ;  /* 0x000000081900720c */ /* 0x000fce0003f44070 */
[----:B------:R-:W-:Y:S02]  /*6da0*/  @!P6 IMAD.IADD R2, R2, 0x1, -R25 ;  /* 0x000000010202e824 */ /* 0x000fe400078e0a19 */
[----:B------:R-:W-:-:S03]  /*6db0*/  @!P0 IMAD.MOV R4, RZ, RZ, -R4 ;  /* 0x000000ffff048224 */ /* 0x000fc600078e0a04 */
[----:B------:R-:W-:Y:S01]  /*6dc0*/  ISETP.GT.U32.AND P0, PT, R25, R2, PT ;  /* 0x000000021900720c */ /* 0x000fe20003f04070 */
[----:B------:R-:W-:Y:S01]  /*6dd0*/  @!P2 IMAD.IADD R8, R8, 0x1, -R25 ;  /* 0x000000010808a824 */ /* 0x000fe200078e0a19 */
[----:B------:R-:W-:-:S03]  /*6de0*/  ISETP.GE.AND P2, PT, R13, RZ, PT ;  /* 0x000000ff0d00720c */ /* 0x000fc60003f46270 */
[----:B------:R-:W-:-:S08]  /*6df0*/  @!P3 IMAD.MOV R8, RZ, RZ, -R8 ;  /* 0x000000ffff08b224 */ /* 0x000fd000078e0a08 */
[----:B------:R-:W-:Y:S02]  /*6e00*/  @!P0 IMAD.IADD R2, R2, 0x1, -R25 ;  /* 0x0000000102028824 */ /* 0x000fe400078e0a19 */
[----:B--2---:R-:W-:Y:S02]  /*6e10*/  IMAD.MOV.U32 R12, RZ, RZ, R6 ;  /* 0x000000ffff0c7224 */ /* 0x004fe400078e0006 */
[----:B------:R-:W-:-:S04]  /*6e20*/  IMAD.HI.U32 R6, R0, R7, RZ ;  /* 0x0000000700067227 */ /* 0x000fc800078e00ff */
[----:B------:R-:W-:Y:S02]  /*6e30*/  IMAD.MOV R6, RZ, RZ, -R6 ;  /* 0x000000ffff067224 */ /* 0x000fe400078e0a06 */
[----:B---3--:R-:W-:Y:S02]  /*6e40*/  IMAD.MOV.U32 R18, RZ, RZ, R11 ;  /* 0x000000ffff127224 */ /* 0x008fe400078e000b */
[----:B------:R-:W-:Y:S01]  /*6e50*/  IMAD R11, R25, R6, R7 ;  /* 0x00000006190b7224 */ /* 0x000fe200078e0207 */
[----:B------:R-:W-:Y:S01]  /*6e60*/  IABS R7, R21 ;  /* 0x0000001500077213 */ /* 0x000fe20000000000 */
[----:B0-----:R-:W-:Y:S02]  /*6e70*/  IMAD.MOV.U32 R21, RZ, RZ, R26 ;  /* 0x000000ffff157224 */ /* 0x001fe400078e001a */
[----:B------:R-:W-:-:S04]  /*6e80*/  IMAD.MOV.U32 R26, RZ, RZ, R5 ;  /* 0x000000ffff1a7224 */ /* 0x000fc800078e0005 */
[----:B------:R-:W-:Y:S01]  /*6e90*/  @!P4 IMAD.MOV R26, RZ, RZ, -R26 ;  /* 0x000000ffff1ac224 */ /* 0x000fe200078e0a1a */
[----:B------:R-:W-:-:S04]  /*6ea0*/  ISETP.GT.U32.AND P4, PT, R25, R14, PT ;  /* 0x0000000e1900720c */ /* 0x000fc80003f84070 */
[----:B------:R0:W-:Y:S09]  /*6eb0*/  STL [R1+0x978], R26 ;  /* 0x0009781a01007387 */ /* 0x0001f20000100800 */
[----:B------:R-:W-:Y:S01]  /*6ec0*/  @!P4 IMAD.IADD R14, R14, 0x1, -R25 ;  /* 0x000000010e0ec824 */ /* 0x000fe200078e0a19 */
[----:B0-----:R-:W2:Y:S03]  /*6ed0*/  LDL.LU R26, [R1+0x4404] ;  /* 0x00440400011a7983 */ /* 0x001ea60000300800 */
[----:B------:R-:W-:Y:S01]  /*6ee0*/  @!P5 IMAD.MOV R14, RZ, RZ, -R14 ;  /* 0x000000ffff0ed224 */ /* 0x000fe200078e0a0e */
[----:B------:R-:W-:Y:S04]  /*6ef0*/  STL [R1+0x974], R4 ;  /* 0x0009740401007387 */ /* 0x000fe80000100800 */
[----:B------:R-:W-:Y:S04]  /*6f00*/  STL [R1+0x970], R8 ;  /* 0x0009700801007387 */ /* 0x000fe80000100800 */
[----:B------:R0:W-:Y:S02]  /*6f10*/  STL [R1+0x964], R14 ;  /* 0x0009640e01007387 */ /* 0x0001e40000100800 */
[----:B0-----:R-:W-:-:S02]  /*6f20*/  IMAD.MOV.U32 R14, RZ, RZ, R21 ;  /* 0x000000ffff0e7224 */ /* 0x001fc400078e0015 */
[----:B------:R-:W-:Y:S02]  /*6f30*/  IMAD.MOV.U32 R21, RZ, RZ, R2 ;  /* 0x000000ffff157224 */ /* 0x000fe400078e0002 */
[----:B------:R-:W3:Y:S02]  /*6f40*/  LDL.LU R2, [R1+0xaa8] ;  /* 0x000aa80001027983 */ /* 0x000ee40000300800 */
[----:B------:R-:W-:-:S05]  /*6f50*/  @!P2 IMAD.MOV R21, RZ, RZ, -R21 ;  /* 0x000000ffff15a224 */ /* 0x000fca00078e0a15 */
[----:B------:R0:W-:Y:S04]  /*6f60*/  STL [R1+0x960], R21 ;  /* 0x0009601501007387 */ /* 0x0001e80000100800 */
[----:B0-----:R-:W5:Y:S01]  /*6f70*/  LDL.LU R21, [R1+0x4400] ;  /* 0x0044000001157983 */ /* 0x001f620000300800 */
[----:B------:R-:W-:Y:S02]  /*6f80*/  IMAD.MOV.U32 R13, RZ, RZ, R28 ;  /* 0x000000ffff0d7224 */ /* 0x000fe400078e001c */
[----:B------:R-:W-:Y:S02]  /*6f90*/  IMAD.MOV.U32 R28, RZ, RZ, R16 ;  /* 0x000000ffff1c7224 */ /* 0x000fe400078e0010 */
[----:B------:R-:W-:Y:S01]  /*6fa0*/  IMAD.MOV.U32 R16, RZ, RZ, R10 ;  /* 0x000000ffff107224 */ /* 0x000fe200078e000a */
[----:B------:R-:W-:-:S02]  /*6fb0*/  IABS R10, R20 ;  /* 0x00000014000a7213 */ /* 0x000fc40000000000 */
[----:B------:R-:W-:Y:S02]  /*6fc0*/  ISETP.GT.U32.AND P6, PT, R25, R11, PT ;  /* 0x0000000b1900720c */ /* 0x000fe40003fc4070 */
[----:B------:R-:W-:Y:S01]  /*6fd0*/  IABS R9, R19 ;  /* 0x0000001300097213 */ /* 0x000fe20000000000 */
[----:B------:R-:W-:-:S04]  /*6fe0*/  IMAD.HI.U32 R5, R0, R10, RZ ;  /* 0x0000000a00057227 */ /* 0x000fc800078e00ff */
[----:B------:R-:W-:Y:S02]  /*6ff0*/  IMAD.MOV R5, RZ, RZ, -R5 ;  /* 0x000000ffff057224 */ /* 0x000fe400078e0a05 */
[----:B------:R-:W-:-:S04]  /*7000*/  IMAD.HI.U32 R6, R0, R9, RZ ;  /* 0x0000000900067227 */ /* 0x000fc800078e00ff */
[----:B------:R-:W-:Y:S02]  /*7010*/  IMAD R5, R25, R5, R10 ;  /* 0x0000000519057224 */ /* 0x000fe400078e020a */
[----:B------:R-:W-:Y:S02]  /*7020*/  IMAD.MOV R6, RZ, RZ, -R6 ;  /* 0x000000ffff067224 */ /* 0x000fe400078e0a06 */
[----:B------:R-:W-:Y:S01]  /*7030*/  @!P6 IMAD.IADD R11, R11, 0x1, -R25 ;  /* 0x000000010b0be824 */ /* 0x000fe200078e0a19 */
[C---:B------:R-:W-:Y:S01]  /*7040*/  ISETP.GT.U32.AND P6, PT, R25.reuse, R5, PT ;  /* 0x000000051900720c */ /* 0x040fe20003fc4070 */
[----:B------:R-:W-:Y:S02]  /*7050*/  IMAD R6, R25, R6, R9 ;  /* 0x0000000619067224 */ /* 0x000fe400078e0209 */
[----:B------:R-:W-:-:S03]  /*7060*/  IMAD.HI.U32 R4, R0, R7, RZ ;  /* 0x0000000700047227 */ /* 0x000fc600078e00ff */
[----:B------:R-:W-:Y:S01]  /*7070*/  ISETP.GT.U32.AND P4, PT, R25, R6, PT ;  /* 0x000000061900720c */ /* 0x000fe20003f84070 */
[----:B------:R-:W-:-:S04]  /*7080*/  IMAD.MOV R4, RZ, RZ, -R4 ;  /* 0x000000ffff047224 */ /* 0x000fc800078e0a04 */
[----:B------:R-:W-:Y:S01]  /*7090*/  IMAD R10, R25, R4, R7 ;  /* 0x00000004190a7224 */ /* 0x000fe200078e0207 */
[----:B------:R-:W-:Y:S01]  /*70a0*/  IABS R4, R23 ;  /* 0x0000001700047213 */ /* 0x000fe20000000000 */
[----:B------:R-:W-:Y:S01]  /*70b0*/  @!P6 IMAD.IADD R5, R5, 0x1, -R25 ;  /* 0x000000010505e824 */ /* 0x000fe200078e0a19 */
[----:B------:R-:W-:Y:S01]  /*70c0*/  ISETP.GE.AND P3, PT, R19, RZ, PT ;  /* 0x000000ff1300720c */ /* 0x000fe20003f66270 */
[----:B------:R-:W-:Y:S01]  /*70d0*/  IMAD.MOV.U32 R19, RZ, RZ, R13 ;  /* 0x000000ffff137224 */ /* 0x000fe200078e000d */
[----:B------:R-:W-:Y:S01]  /*70e0*/  IABS R7, R22 ;  /* 0x0000001600077213 */ /* 0x000fe20000000000 */
[----:B------:R-:W-:Y:S01]  /*70f0*/  IMAD.HI.U32 R13, R0, R4, RZ ;  /* 0x00000004000d7227 */ /* 0x000fe200078e00ff */
[----:B------:R-:W-:-:S03]  /*7100*/  ISETP.GT.U32.AND P5, PT, R25, R5, PT ;  /* 0x000000051900720c */ /* 0x000fc60003fa4070 */
[----:B------:R-:W-:Y:S01]  /*7110*/  @!P4 IMAD.IADD R6, R6, 0x1, -R25 ;  /* 0x000000010606c824 */ /* 0x000fe200078e0a19 */
[C---:B------:R-:W-:Y:S02]  /*7120*/  ISETP.GT.U32.AND P4, PT, R25.reuse, R11, PT ;  /* 0x0000000b1900720c */ /* 0x040fe40003f84070 */
[C---:B------:R-:W-:Y:S01]  /*7130*/  ISETP.GT.U32.AND P2, PT, R25.reuse, R10, PT ;  /* 0x0000000a1900720c */ /* 0x040fe20003f44070 */
[----:B------:R-:W-:Y:S01]  /*7140*/  IMAD.MOV R13, RZ, RZ, -R13 ;  /* 0x000000ffff0d7224 */ /* 0x000fe200078e0a0d */
[----:B------:R-:W-:Y:S01]  /*7150*/  ISETP.GE.AND P0, PT, R20, RZ, PT ;  /* 0x000000ff1400720c */ /* 0x000fe20003f06270 */
[----:B------:R-:W-:Y:S01]  /*7160*/  IMAD.MOV.U32 R20, RZ, RZ, R12 ;  /* 0x000000ffff147224 */ /* 0x000fe200078e000c */
[----:B------:R-:W-:Y:S01]  /*7170*/  ISETP.GT.U32.AND P6, PT, R25, R6, PT ;  /* 0x000000061900720c */ /* 0x000fe20003fc4070 */
[----:B------:R-:W-:-:S04]  /*7180*/  IMAD.HI.U32 R12, R0, R7, RZ ;  /* 0x00000007000c7227 */ /* 0x000fc800078e00ff */
[----:B------:R-:W-:Y:S02]  /*7190*/  IMAD R4, R25, R13, R4 ;  /* 0x0000000d19047224 */ /* 0x000fe400078e0204 */
[----:B------:R-:W-:Y:S01]  /*71a0*/  IMAD.MOV R12, RZ, RZ, -R12 ;  /* 0x000000ffff0c7224 */ /* 0x000fe200078e0a0c */
[----:B----4-:R-:W-:Y:S01]  /*71b0*/  IABS R9, R24 ;  /* 0x0000001800097213 */ /* 0x010fe20000000000 */
[----:B------:R-:W-:Y:S01]  /*71c0*/  @!P5 IMAD.IADD R5, R5, 0x1, -R25 ;  /* 0x000000010505d824 */ /* 0x000fe200078e0a19 */
[C---:B------:R-:W-:Y:S01]  /*71d0*/  ISETP.GT.U32.AND P5, PT, R25.reuse, R4, PT ;  /* 0x000000041900720c */ /* 0x040fe20003fa4070 */
[----:B------:R-:W-:Y:S02]  /*71e0*/  IMAD R7, R25, R12, R7 ;  /* 0x0000000c19077224 */ /* 0x000fe400078e0207 */
[--C-:B------:R-:W-:Y:S02]  /*71f0*/  @!P4 IMAD.IADD R11, R11, 0x1, -R25.reuse ;  /* 0x000000010b0bc824 */ /* 0x100fe400078e0a19 */
[----:B------:R-:W-:-:S02]  /*7200*/  @!P2 IMAD.IADD R10, R10, 0x1, -R25 ;  /* 0x000000010a0aa824 */ /* 0x000fc400078e0a19 */
[----:B------:R-:W-:Y:S01]  /*7210*/  @!P6 IMAD.IADD R6, R6, 0x1, -R25 ;  /* 0x000000010606e824 */ /* 0x000fe200078e0a19 */
[C---:B------:R-:W-:Y:S02]  /*7220*/  ISETP.GT.U32.AND P6, PT, R25.reuse, R7, PT ;  /* 0x000000071900720c */ /* 0x040fe40003fc4070 */
[----:B------:R-:W-:Y:S01]  /*7230*/  ISETP.GT.U32.AND P2, PT, R25, R10, PT ;  /* 0x0000000a1900720c */ /* 0x000fe20003f44070 */
[----:B------:R-:W-:Y:S02]  /*7240*/  IMAD.MOV.U32 R13, RZ, RZ, R27 ;  /* 0x000000ffff0d7224 */ /* 0x000fe400078e001b */
[----:B------:R-:W-:Y:S02]  /*7250*/  IMAD.MOV.U32 R27, RZ, RZ, R11 ;  /* 0x000000ffff1b7224 */ /* 0x000fe400078e000b */
[----:B------:R-:W-:Y:S01]  /*7260*/  @!P5 IMAD.IADD R4, R4, 0x1, -R25 ;  /* 0x000000010404d824 */ /* 0x000fe200078e0a19 */
[----:B------:R-:W4:Y:S01]  /*7270*/  LDL.LU R11, [R1+0xb50] ;  /* 0x000b5000010b7983 */ /* 0x000f220000300800 */
[----:B------:R-:W-:-:S03]  /*7280*/  @!P1 IMAD.MOV R27, RZ, RZ, -R27 ;  /* 0x000000ffff1b9224 */ /* 0x000fc600078e0a1b */
[----:B------:R-:W-:Y:S01]  /*7290*/  ISETP.GT.U32.AND P5, PT, R25, R4, PT ;  /* 0x000000041900720c */ /* 0x000fe20003fa4070 */
[--C-:B------:R-:W-:Y:S01]  /*72a0*/  @!P6 IMAD.IADD R7, R7, 0x1, -R25.reuse ;  /* 0x000000010707e824 */ /* 0x100fe200078e0a19 */
[----:B------:R0:W-:Y:S01]  /*72b0*/  STL [R1+0x95c], R27 ;  /* 0x00095c1b01007387 */ /* 0x0001e20000100800 */
[----:B------:R-:W-:Y:S01]  /*72c0*/  ISETP.GE.AND P6, PT, R23, RZ, PT ;  /* 0x000000ff1700720c */ /* 0x000fe20003fc6270 */
[----:B------:R-:W-:Y:S02]  /*72d0*/  @!P2 IMAD.IADD R10, R10, 0x1, -R25 ;  /* 0x000000010a0aa824 */ /* 0x000fe400078e0a19 */
[----:B0-----:R-:W4:Y:S04]  /*72e0*/  LDL.LU R27, [R1+0x43fc] ;  /* 0x0043fc00011b7983 */ /* 0x001f280000300800 */
[----:B------:R-:W4:Y:S01]  /*72f0*/  LDL.LU R23, [R1+0xb4] ;  /* 0x0000b40001177983 */ /* 0x000f220000300800 */
[----:B------:R-:W-:Y:S01]  /*7300*/  @!P0 IMAD.MOV R5, RZ, RZ, -R5 ;  /* 0x000000ffff058224 */ /* 0x000fe200078e0a05 */
[----:B------:R-:W-:Y:S01]  /*7310*/  ISETP.GE.AND P0, PT, R24, RZ, PT ;  /* 0x000000ff1800720c */ /* 0x000fe20003f06270 */
[----:B------:R-:W-:Y:S01]  /*7320*/  @!P5 IMAD.IADD R4, R4, 0x1, -R25 ;  /* 0x000000010404d824 */ /* 0x000fe200078e0a19 */
[----:B--2---:R-:W-:-:S05]  /*7330*/  IABS R8, R26 ;  /* 0x0000001a00087213 */ /* 0x004fca0000000000 */
[----:B------:R-:W-:-:S04]  /*7340*/  IMAD.HI.U32 R12, R0, R8, RZ ;  /* 0x00000008000c7227 */ /* 0x000fc800078e00ff */
[----:B------:R-:W-:-:S04]  /*7350*/  IMAD.MOV R12, RZ, RZ, -R12 ;  /* 0x000000ffff0c7224 */ /* 0x000fc800078e0a0c */
[----:B------:R-:W-:Y:S02]  /*7360*/  IMAD R8, R25, R12, R8 ;  /* 0x0000000c19087224 */ /* 0x000fe400078e0208 */
[----:B------:R-:W2:Y:S01]  /*7370*/  LDL.LU R12, [R1+0x8] ;  /* 0x00000800010c7983 */ /* 0x000ea20000300800 */
[----:B-----5:R-:W-:Y:S01]  /*7380*/  ISETP.GE.AND P4, PT, R21, RZ, PT ;  /* 0x000000ff1500720c */ /* 0x020fe20003f86270 */
[----:B---3--:R-:W-:Y:S02]  /*7390*/  IMAD.MOV.U32 R21, RZ, RZ, R2 ;  /* 0x000000ffff157224 */ /* 0x008fe400078e0002 */
[----:B------:R-:W-:-:S04]  /*73a0*/  IMAD.HI.U32 R2, R0, R9, RZ ;  /* 0x0000000900027227 */ /* 0x000fc800078e00ff */
[----:B------:R-:W-:-:S04]  /*73b0*/  IMAD.MOV R2, RZ, RZ, -R2 ;  /* 0x000000ffff027224 */ /* 0x000fc800078e0a02 */
[----:B------:R-:W-:Y:S02]  /*73c0*/  IMAD R2, R25, R2, R9 ;  /* 0x0000000219027224 */ /* 0x000fe400078e0209 */
[----:B------:R-:W-:-:S04]  /*73d0*/  IMAD.MOV.U32 R9, RZ, RZ, R6 ;  /* 0x000000ffff097224 */ /* 0x000fc800078e0006 */
[----:B------:R-:W-:-:S05]  /*73e0*/  @!P3 IMAD.MOV R9, RZ, RZ, -R9 ;  /* 0x000000ffff09b224 */ /* 0x000fca00078e0a09 */
[----:B------:R0:W-:Y:S01]  /*73f0*/  STL [R1+0x954], R9 ;  /* 0x0009540901007387 */ /* 0x0001e20000100800 */
[----:B------:R-:W-:-:S03]  /*7400*/  ISETP.GE.AND P5, PT, R26, RZ, PT ;  /* 0x000000ff1a00720c */ /* 0x000fc60003fa6270 */
[----:B------:R-:W3:Y:S01]  /*7410*/  LDL.LU R24, [R1] ;  /* 0x0000000001187983 */ /* 0x000ee20000300800 */
[----:B0-----:R-:W-:-:S04]  /*7420*/  IMAD.MOV.U32 R9, RZ, RZ, R10 ;  /* 0x000000ffff097224 */ /* 0x001fc800078e000a */
[----:B------:R-:W-:Y:S01]  /*7430*/  @!P4 IMAD.MOV R9, RZ, RZ, -R9 ;  /* 0x000000ffff09c224 */ /* 0x000fe200078e0a09 */
[----:B------:R-:W-:Y:S04]  /*7440*/  STL [R1+0x950], R5 ;  /* 0x0009500501007387 */ /* 0x000fe80000100800 */
[----:B------:R-:W-:Y:S04]  /*7450*/  STL [R1+0x94c], R9 ;  /* 0x00094c0901007387 */ /* 0x000fe80000100800 */
[----:B------:R-:W5:Y:S01]  /*7460*/  LDL.LU R26, [R1+0xc] ;  /* 0x00000c00011a7983 */ /* 0x000f620000300800 */
[----:B------:R-:W-:-:S02]  /*7470*/  ISETP.GE.AND P1, PT, R22, RZ, PT ;  /* 0x000000ff1600720c */ /* 0x000fc40003f26270 */
[C---:B------:R-:W-:Y:S02]  /*7480*/  ISETP.GT.U32.AND P3, PT, R25.reuse, R7, PT ;  /* 0x000000071900720c */ /* 0x040fe40003f64070 */
[C---:B------:R-:W-:Y:S02]  /*7490*/  ISETP.GT.U32.AND P4, PT, R25.reuse, R8, PT ;  /* 0x000000081900720c */ /* 0x040fe40003f84070 */
[----:B------:R-:W-:-:S09]  /*74a0*/  ISETP.GT.U32.AND P2, PT, R25, R2, PT ;  /* 0x000000021900720c */ /* 0x000fd20003f44070 */
[----:B------:R-:W-:Y:S02]  /*74b0*/  @!P3 IMAD.IADD R7, R7, 0x1, -R25 ;  /* 0x000000010707b824 */ /* 0x000fe400078e0a19 */
[----:B----4-:R-:W-:Y:S01]  /*74c0*/  IMAD.MOV.U32 R22, RZ, RZ, R11 ;  /* 0x000000ffff167224 */ /* 0x010fe200078e000b */
[----:B-----5:R0:W-:Y:S04]  /*74d0*/  STL [R1+0x43f8], R26 ;  /* 0x0043f81a01007387 */ /* 0x0201e80000100800 */
[----:B0-----:R-:W4:Y:S01]  /*74e0*/  LDL.LU R26, [R1+0x4] ;  /* 0x00000400011a7983 */ /* 0x001f220000300800 */
[----:B------:R-:W-:-:S05]  /*74f0*/  IABS R11, R27 ;  /* 0x0000001b000b7213 */ /* 0x000fca0000000000 */
[----:B------:R-:W-:-:S04]  /*7500*/  IMAD.HI.U32 R6, R0, R11, RZ ;  /* 0x0000000b00067227 */ /* 0x000fc800078e00ff */
[----:B------:R-:W-:-:S04]  /*7510*/  IMAD.MOV R6, RZ, RZ, -R6 ;  /* 0x000000ffff067224 */ /* 0x000fc800078e0a06 */
[----:B------:R-:W-:-:S05]  /*7520*/  IMAD R6, R25, R6, R11 ;  /* 0x0000000619067224 */ /* 0x000fca00078e020b */
[----:B------:R-:W-:Y:S01]  /*7530*/  ISETP.GT.U32.AND P3, PT, R25, R6, PT ;  /* 0x000000061900720c */ /* 0x000fe20003f64070 */
[--C-:B------:R-:W-:Y:S02]  /*7540*/  @!P4 IMAD.IADD R8, R8, 0x1, -R25.reuse ;  /* 0x000000010808c824 */ /* 0x100fe400078e0a19 */
[----:B------:R-:W-:Y:S01]  /*7550*/  @!P2 IMAD.IADD R2, R2, 0x1, -R25 ;  /* 0x000000010202a824 */ /* 0x000fe200078e0a19 */
[----:B---3--:R-:W-:-:S04]  /*7560*/  IABS R5, R24 ;  /* 0x0000001800057213 */ /* 0x008fc80000000000 */
[----:B------:R-:W-:-:S05]  /*7570*/  ISETP.GT.U32.AND P4, PT, R25, R2, PT ;  /* 0x000000021900720c */ /* 0x000fca0003f84070 */
[----:B------:R-:W-:Y:S01]  /*7580*/  @!P3 IMAD.IADD R6, R6, 0x1, -R25 ;  /* 0x000000010606b824 */ /* 0x000fe200078e0a19 */
[----:B------:R-:W-:Y:S01]  /*7590*/  ISETP.GT.U32.AND P3, PT, R25, R8, PT ;  /* 0x000000081900720c */ /* 0x000fe20003f64070 */
[----:B------:R-:W-:Y:S01]  /*75a0*/  IMAD.HI.U32 R11, R0, R5, RZ ;  /* 0x00000005000b7227 */ /* 0x000fe200078e00ff */
[----:B------:R-:W-:Y:S02]  /*75b0*/  ISETP.GE.AND P2, PT, R27, RZ, PT ;  /* 0x000000ff1b00720c */ /* 0x000fe40003f46270 */
[----:B------:R-:W3:Y:S01]  /*75c0*/  LDL.LU R27, [R1+0x14] ;  /* 0x00001400011b7983 */ /* 0x000ee20000300800 */
[----:B------:R-:W-:Y:S02]  /*75d0*/  @!P1 IMAD.MOV R7, RZ, RZ, -R7 ;  /* 0x000000ffff079224 */ /* 0x000fe400078e0a07 */
[----:B------:R-:W-:Y:S02]  /*75e0*/  IMAD.MOV R11, RZ, RZ, -R11 ;  /* 0x000000ffff0b7224 */ /* 0x000fe400078e0a0b */
[----:B------:R-:W-:Y:S01]  /*75f0*/  @!P6 IMAD.MOV R4, RZ, RZ, -R4 ;  /* 0x000000ffff04e224 */ /* 0x000fe200078e0a04 */
[----:B------:R-:W-:Y:S01]  /*7600*/  STL [R1+0x948], R7 ;  /* 0x0009480701007387 */ /* 0x000fe20000100800 */
[----:B------:R-:W-:-:S02]  /*7610*/  ISETP.GE.AND P6, PT, R24, RZ, PT ;  /* 0x000000ff1800720c */ /* 0x000fc40003fc6270 */
[----:B------:R-:W-:Y:S01]  /*7620*/  @!P3 IMAD.IADD R8, R8, 0x1, -R25 ;  /* 0x000000010808b824 */ /* 0x000fe200078e0a19 */
[----:B------:R-:W5:Y:S01]  /*7630*/  LDL R24, [R1+0x18] ;  /* 0x0000180001187983 */ /* 0x000f620000100800 */
[----:B------:R-:W-:Y:S02]  /*7640*/  IMAD R5, R25, R11, R5 ;  /* 0x0000000b19057224 */ /* 0x000fe400078e0205 */
[----:B------:R-:W-:Y:S01]  /*7650*/  @!P4 IMAD.IADD R2, R2, 0x1, -R25 ;  /* 0x000000010202c824 */ /* 0x000fe200078e0a19 */
[----:B------:R-:W-:Y:S04]  /*7660*/  STL [R1+0x944], R4 ;  /* 0x0009440401007387 */ /* 0x000fe80000100800 */
[----:B------:R-:W3:Y:S01]  /*7670*/  LDL R11, [R1+0x10] ;  /* 0x00001000010b7983 */ /* 0x000ee20000100800 */
[----:B----4-:R-:W-:-:S02]  /*7680*/  IABS R9, R26 ;  /* 0x0000001a00097213 */ /* 0x010fc40000000000 */
[----:B------:R-:W-:Y:S02]  /*7690*/  ISETP.GE.AND P4, PT, R26, RZ, PT ;  /* 0x000000ff1a00720c */ /* 0x000fe40003f86270 */
[----:B------:R-:W4:Y:S04]  /*76a0*/  LDL.LU R26, [R1+0x43f8] ;  /* 0x0043f800011a7983 */ /* 0x000f280000300800 */
[----:B------:R0:W-:Y:S02]  /*76b0*/  STL [R1+0x43f4], R8 ;  /* 0x0043f40801007387 */ /* 0x0001e40000100800 */
[----:B0-----:R-:W-:-:S04]  /*76c0*/  IMAD.MOV.U32 R8, RZ, RZ, R2 ;  /* 0x000000ffff087224 */ /* 0x001fc800078e0002 */
[----:B------:R-:W-:-:S05]  /*76d0*/  @!P0 IMAD.MOV R8, RZ, RZ, -R8 ;  /* 0x000000ffff088224 */ /* 0x000fca00078e0a08 */
[----:B------:R0:W-:Y:S04]  /*76e0*/  STL [R1+0x930], R8 ;  /* 0x0009300801007387 */ /* 0x0001e80000100800 */
[----:B0-----:R-:W4:Y:S01]  /*76f0*/  LDL.LU R8, [R1+0x43f4] ;  /* 0x0043f40001087983 */ /* 0x001f220000300800 */
[C---:B------:R-:W-:Y:S02]  /*7700*/  ISETP.GT.U32.AND P3, PT, R25.reuse, R5, PT ;  /* 0x000000051900720c */ /* 0x040fe40003f64070 */
[----:B------:R-:W-:Y:S02]  /*7710*/  ISETP.GT.U32.AND P1, PT, R25, R6, PT ;  /* 0x000000061900720c */ /* 0x000fe40003f24070 */
[----:B--2---:R-:W-:-:S09]  /*7720*/  IABS R10, R12 ;  /* 0x0000000c000a7213 */ /* 0x004fd20000000000 */
[----:B------:R-:W-:Y:S02]  /*7730*/  @!P3 IMAD.IADD R5, R5, 0x1, -R25 ;  /* 0x000000010505b824 */ /* 0x000fe400078e0a19 */
[----:B------:R-:W-:-:S03]  /*7740*/  IMAD.HI.U32 R7, R0, R10, RZ ;  /* 0x0000000a00077227 */ /* 0x000fc600078e00ff */
[C---:B------:R-:W-:Y:S01]  /*7750*/  ISETP.GT.U32.AND P3, PT, R25.reuse, R5, PT ;  /* 0x000000051900720c */ /* 0x040fe20003f64070 */
[----:B------:R-:W-:Y:S02]  /*7760*/  IMAD.MOV R7, RZ, RZ, -R7 ;  /* 0x000000ffff077224 */ /* 0x000fe400078e0a07 */
[----:B------:R-:W-:Y:S01]  /*7770*/  @!P1 IMAD.IADD R6, R6, 0x1, -R25 ;  /* 0x0000000106069824 */ /* 0x000fe200078e0a19 */
[----:B------:R-:W-:Y:S01]  /*7780*/  ISETP.GE.AND P1, PT, R12, RZ, PT ;  /* 0x000000ff0c00720c */ /* 0x000fe20003f26270 */
[----:B------:R-:W-:Y:S01]  /*7790*/  IMAD R12, R25, R7, R10 ;  /* 0x00000007190c7224 */ /* 0x000fe200078e020a */
[----:B---3--:R-:W-:Y:S02]  /*77a0*/  IABS R7, R11 ;  /* 0x0000000b00077213 */ /* 0x008fe40000000000 */
[----:B-----5:R-:W-:Y:S01]  /*77b0*/  IABS R11, R24 ;  /* 0x00000018000b7213 */ /* 0x020fe20000000000 */
[----:B------:R-:W-:Y:S02]  /*77c0*/  IMAD.MOV.U32 R24, RZ, RZ, R13 ;  /* 0x000000ffff187224 */ /* 0x000fe400078e000d */
[----:B------:R-:W-:-:S04]  /*77d0*/  IMAD.HI.U32 R13, R0, R7, RZ ;  /* 0x00000007000d7227 */ /* 0x000fc800078e00ff */
[----:B------:R-:W-:Y:S02]  /*77e0*/  @!P3 IMAD.IADD R5, R5, 0x1, -R25 ;  /* 0x000000010505b824 */ /* 0x000fe400078e0a19 */
[----:B------:R-:W-:Y:S02]  /*77f0*/  @!P2 IMAD.MOV R6, RZ, RZ, -R6 ;  /* 0x000000ffff06a224 */ /* 0x000fe400078e0a06 */
[----:B------:R-:W-:-:S04]  /*7800*/  IMAD.MOV R13, RZ, RZ, -R13 ;  /* 0x000000ffff0d7224 */ /* 0x000fc800078e0a0d */
[----:B------:R-:W-:Y:S01]  /*7810*/  IMAD R7, R25, R13, R7 ;  /* 0x0000000d19077224 */ /* 0x000fe200078e0207 */
[----:B----4-:R-:W-:Y:S02]  /*7820*/  IABS R10, R26 ;  /* 0x0000001a000a7213 */ /* 0x010fe40000000000 */
[----:B------:R-:W-:Y:S01]  /*7830*/  ISETP.GE.AND P2, PT, R26, RZ, PT ;  /* 0x000000ff1a00720c */ /* 0x000fe20003f46270 */
[----:B------:R-:W-:Y:S02]  /*7840*/  IMAD.MOV.U32 R26, RZ, RZ, R5 ;  /* 0x000000ffff1a7224 */ /* 0x000fe400078e0005 */
[----:B------:R-:W-:-:S04]  /*7850*/  IMAD.HI.U32 R2, R0, R10, RZ ;  /* 0x0000000a00027227 */ /* 0x000fc800078e00ff */
[----:B------:R-:W-:Y:S02]  /*7860*/  IMAD.MOV R2, RZ, RZ, -R2 ;  /* 0x000000ffff027224 */ /* 0x000fe400078e0a02 */
[----:B------:R-:W-:Y:S02]  /*7870*/  @!P6 IMAD.MOV R26, RZ, RZ, -R26 ;  /* 0x000000ffff1ae224 */ /* 0x000fe400078e0a1a */
[----:B------:R-:W-:Y:S02]  /*7880*/  IMAD R2, R25, R2, R10 ;  /* 0x0000000219027224 */ /* 0x000fe400078e020a */
[----:B------:R-:W-:-:S05]  /*7890*/  @!P5 IMAD.MOV R8, RZ, RZ, -R8 ;  /* 0x000000ffff08d224 */ /* 0x000fca00078e0a08 */
[----:B------:R-:W-:Y:S04]  /*78a0*/  STL [R1+0x92c], R8 ;  /* 0x00092c0801007387 */ /* 0x000fe80000100800 */
[----:B------:R-:W-:Y:S04]  /*78b0*/  STL [R1+0x928], R6 ;  /* 0x0009280601007387 */ /* 0x000fe80000100800 */
[----:B------:R-:W2:Y:S04]  /*78c0*/  LDL.LU R10, [R1+0x20] ;  /* 0x00002000010a7983 */ /* 0x000ea80000300800 */
[----:B------:R-:W3:Y:S04]  /*78d0*/  LDL.LU R13, [R1+0x1c] ;  /* 0x00001c00010d7983 */ /* 0x000ee80000300800 */
[----:B------:R0:W-:Y:S04]  /*78e0*/  STL [R1+0x920], R26 ;  /* 0x0009201a01007387 */ /* 0x0001e80000100800 */
[----:B0-----:R-:W4:Y:S01]  /*78f0*/  LDL.LU R26, [R1+0x24] ;  /* 0x00002400011a7983 */ /* 0x001f220000300800 */
[----:B------:R-:W-:-:S04]  /*7900*/  IMAD.HI.U32 R4, R0, R9, RZ ;  /* 0x0000000900047227 */ /* 0x000fc800078e00ff */
[----:B------:R-:W-:-:S04]  /*7910*/  IMAD.MOV R4, RZ, RZ, -R4 ;  /* 0x000000ffff047224 */ /* 0x000fc800078e0a04 */
[----:B------:R-:W-:-:S05]  /*7920*/  IMAD R9, R25, R4, R9 ;  /* 0x0000000419097224 */ /* 0x000fca00078e0209 */
[C---:B------:R-:W-:Y:S01]  /*7930*/  ISETP.GT.U32.AND P0, PT, R25.reuse, R9, PT ;  /* 0x000000091900720c */ /* 0x040fe20003f04070 */
[----:B------:R-:W-:Y:S01]  /*7940*/  IMAD.HI.U32 R8, R0, R11, RZ ;  /* 0x0000000b00087227 */ /* 0x000fe200078e00ff */
[----:B------:R-:W-:Y:S02]  /*7950*/  ISETP.GT.U32.AND P3, PT, R25, R2, PT ;  /* 0x000000021900720c */ /* 0x000fe40003f64070 */
[----:B------:R-:W-:Y:S01]  /*7960*/  IABS R4, R27 ;  /* 0x0000001b00047213 */ /* 0x000fe20000000000 */
[----:B------:R-:W-:-:S08]  /*7970*/  IMAD.MOV R8, RZ, RZ, -R8 ;  /* 0x000000ffff087224 */ /* 0x000fd000078e0a08 */
[----:B------:R-:W-:Y:S01]  /*7980*/  @!P0 IMAD.IADD R9, R9, 0x1, -R25 ;  /* 0x0000000109098824 */ /* 0x000fe200078e0a19 */
[----:B----4-:R0:W-:Y:S04]  /*7990*/  STL [R1+0x43f0], R26 ;  /* 0x0043f01a01007387 */ /* 0x0101e80000100800 */
[----:B0-----:R-:W4:Y:S01]  /*79a0*/  LDL.LU R26, [R1+0x18] ;  /* 0x00001800011a7983 */ /* 0x001f220000300800 */
[C---:B------:R-:W-:Y:S01]  /*79b0*/  ISETP.GT.U32.AND P0, PT, R25.reuse, R9, PT ;  /* 0x000000091900720c */ /* 0x040fe20003f04070 */
[----:B------:R-:W-:Y:S02]  /*79c0*/  IMAD R11, R25, R8, R11 ;  /* 0x00000008190b7224 */ /* 0x000fe400078e020b */
[----:B------:R-:W-:Y:S01]  /*79d0*/  IMAD.HI.U32 R6, R0, R4, RZ ;  /* 0x0000000400067227 */ /* 0x000fe200078e00ff */
[----:B------:R-:W5:Y:S03]  /*79e0*/  LDL.LU R8, [R1+0x10] ;  /* 0x0000100001087983 */ /* 0x000f660000300800 */
[----:B------:R-:W-:-:S02]  /*79f0*/  IMAD.MOV R6, RZ, RZ, -R6 ;  /* 0x000000ffff067224 */ /* 0x000fc400078e0a06 */
[--C-:B------:R-:W-:Y:S02]  /*7a00*/  @!P3 IMAD.IADD R2, R2, 0x1, -R25.reuse ;  /* 0x000000010202b824 */ /* 0x100fe400078e0a19 */
[----:B------:R-:W-:Y:S02]  /*7a10*/  IMAD R4, R25, R6, R4 ;  /* 0x0000000619047224 */ /* 0x000fe400078e0204 */
[----:B------:R-:W-:Y:S01]  /*7a20*/  @!P0 IMAD.IADD R9, R9, 0x1, -R25 ;  /* 0x0000000109098824 */ /* 0x000fe200078e0a19 */
[C---:B------:R-:W-:Y:S02]  /*7a30*/  ISETP.GT.U32.AND P3, PT, R25.reuse, R2, PT ;  /* 0x000000021900720c */ /* 0x040fe40003f64070 */
[----:B------:R-:W-:Y:S01]  /*7a40*/  ISETP.GT.U32.AND P0, PT, R25, R4, PT ;  /* 0x000000041900720c */ /* 0x000fe20003f04070 */
[----:B------:R-:W-:-:S05]  /*7a50*/  @!P4 IMAD.MOV R9, RZ, RZ, -R9 ;  /* 0x000000ffff09c224 */ /* 0x000fca00078e0a09 */
[----:B------:R0:W-:Y:S05]  /*7a60*/  STL [R1+0x91c], R9 ;  /* 0x00091c0901007387 */ /* 0x0001ea0000100800 */
[--C-:B------:R-:W-:Y:S01]  /*7a70*/  @!P3 IMAD.IADD R2, R2, 0x1, -R25.reuse ;  /* 0x000000010202b824 */ /* 0x100fe200078e0a19 */
[----:B------:R-:W-:Y:S01]  /*7a80*/  ISETP.GE.AND P3, PT, R27, RZ, PT ;  /* 0x000000ff1b00720c */ /* 0x000fe20003f66270 */
[----:B------:R-:W-:Y:S02]  /*7a90*/  IMAD.MOV.U32 R27, RZ, RZ, R24 ;  /* 0x000000ffff1b7224 */ /* 0x000fe400078e0018 */
[----:B------:R-:W-:Y:S01]  /*7aa0*/  @!P0 IMAD.IADD R4, R4, 0x1, -R25 ;  /* 0x0000000104048824 */ /* 0x000fe200078e0a19 */
[----:B------:R-:W5:Y:S01]  /*7ab0*/  LDL.LU R24, [R1+0x28] ;  /* 0x0000280001187983 */ /* 0x000f620000300800 */
[----:B------:R-:W-:-:S02]  /*7ac0*/  ISETP.GT.U32.AND P5, PT, R25, R12, PT ;  /* 0x0000000c1900720c */ /* 0x000fc40003fa4070 */
[----:B------:R-:W-:-:S11]  /*7ad0*/  ISETP.GT.U32.AND P6, PT, R25, R7, PT ;  /* 0x000000071900720c */ /* 0x000fd60003fc4070 */
[--C-:B------:R-:W-:Y:S01]  /*7ae0*/  @!P5 IMAD.IADD R12, R12, 0x1, -R25.reuse ;  /* 0x000000010c0cd824 */ /* 0x100fe200078e0a19 */
[----:B----4-:R-:W-:Y:S02]  /*7af0*/  ISETP.GE.AND P0, PT, R26, RZ, PT ;  /* 0x000000ff1a00720c */ /* 0x010fe40003f06270 */
[----:B------:R-:W4:Y:S02]  /*7b00*/  LDL.LU R26, [R1+0x43f0] ;  /* 0x0043f000011a7983 */ /* 0x000f240000300800 */
[----:B------:R-:W-:Y:S01]  /*7b10*/  ISETP.GT.U32.AND P5, PT, R25, R12, PT ;  /* 0x0000000c1900720c */ /* 0x000fe20003fa4070 */
[----:B------:R-:W-:Y:S01]  /*7b20*/  @!P6 IMAD.IADD R7, R7, 0x1, -R25 ;  /* 0x000000010707e824 */ /* 0x000fe200078e0a19 */
[----:B---3--:R-:W-:Y:S02]  /*7b30*/  IABS R5, R13 ;  /* 0x0000000d00057213 */ /* 0x008fe40000000000 */
[----:B--2---:R-:W-:Y:S02]  /*7b40*/  IABS R6, R10 ;  /* 0x0000000a00067213 */ /* 0x004fe40000000000 */
[----:B-----5:R-:W-:Y:S01]  /*7b50*/  ISETP.GE.AND P6, PT, R8, RZ, PT ;  /* 0x000000ff0800720c */ /* 0x020fe20003fc6270 */
[----:B------:R-:W-:Y:S01]  /*7b60*/  IMAD.HI.U32 R8, R0, R5, RZ ;  /* 0x0000000500087227 */ /* 0x000fe200078e00ff */
[----:B------:R-:W-:-:S05]  /*7b70*/  ISETP.GT.U32.AND P4, PT, R25, R7, PT ;  /* 0x000000071900720c */ /* 0x000fca0003f84070 */
[----:B------:R-:W-:Y:S01]  /*7b80*/  @!P5 IMAD.IADD R12, R12, 0x1, -R25 ;  /* 0x000000010c0cd824 */ /* 0x000fe200078e0a19 */
[----:B------:R-:W-:Y:S01]  /*7b90*/  ISETP.GT.U32.AND P5, PT, R25, R11, PT ;  /* 0x0000000b1900720c */ /* 0x000fe20003fa4070 */
[----:B0-----:R-:W-:-:S04]  /*7ba0*/  IMAD.HI.U32 R9, R0, R6, RZ ;  /* 0x0000000600097227 */ /* 0x001fc800078e00ff */
[----:B------:R-:W-:Y:S02]  /*7bb0*/  IMAD.MOV R8, RZ, RZ, -R8 ;  /* 0x000000ffff087224 */ /* 0x000fe400078e0a08 */
[----:B------:R-:W-:Y:S02]  /*7bc0*/  IMAD.MOV R9, RZ, RZ, -R9 ;  /* 0x000000ffff097224 */ /* 0x000fe400078e0a09 */
[C---:B------:R-:W-:Y:S02]  /*7bd0*/  IMAD R5, R25.reuse, R8, R5 ;  /* 0x0000000819057224 */ /* 0x040fe400078e0205 */
[----:B------:R-:W-:Y:S02]  /*7be0*/  IMAD R6, R25, R9, R6 ;  /* 0x0000000919067224 */ /* 0x000fe400078e0206 */
[----:B------:R-:W-:Y:S02]  /*7bf0*/  @!P5 IMAD.IADD R11, R11, 0x1, -R25 ;  /* 0x000000010b0bd824 */ /* 0x000fe400078e0a19 */
[----:B------:R-:W-:-:S02]  /*7c00*/  IMAD.MOV.U32 R9, RZ, RZ, R2 ;  /* 0x000000ffff097224 */ /* 0x000fc400078e0002 */
[----:B------:R-:W-:Y:S01]  /*7c10*/  @!P1 IMAD.MOV R12, RZ, RZ, -R12 ;  /* 0x000000ffff0c9224 */ /* 0x000fe200078e0a0c */
[----:B------:R-:W-:Y:S01]  /*7c20*/  ISETP.GT.U32.AND P5, PT, R25, R11, PT ;  /* 0x0000000b1900720c */ /* 0x000fe20003fa4070 */
[----:B------:R-:W-:Y:S01]  /*7c30*/  @!P4 IMAD.IADD R7, R7, 0x1, -R25 ;  /* 0x000000010707c824 */ /* 0x000fe200078e0a19 */
[----:B------:R-:W-:Y:S01]  /*7c40*/  ISETP.GT.U32.AND P4, PT, R25, R5, PT ;  /* 0x000000051900720c */ /* 0x000fe20003f84070 */
[----:B------:R-:W-:Y:S01]  /*7c50*/  @!P2 IMAD.MOV R9, RZ, RZ, -R9 ;  /* 0x000000ffff09a224 */ /* 0x000fe200078e0a09 */
[----:B------:R0:W-:Y:S01]  /*7c60*/  STL [R1+0x914], R12 ;  /* 0x0009140c01007387 */ /* 0x0001e20000100800 */
[----:B------:R-:W-:-:S03]  /*7c70*/  IMAD.MOV.U32 R8, RZ, RZ, R7 ;  /* 0x000000ffff087224 */ /* 0x000fc600078e0007 */
[----:B------:R-:W-:Y:S01]  /*7c80*/  STL [R1+0x910], R9 ;  /* 0x0009100901007387 */ /* 0x000fe20000100800 */
[----:B------:R-:W-:-:S03]  /*7c90*/  @!P6 IMAD.MOV R8, RZ, RZ, -R8 ;  /* 0x000000ffff08e224 */ /* 0x000fc600078e0a08 */
[----:B0-----:R-:W2:Y:S01]  /*7ca0*/  LDL.LU R12, [R1+0x58] ;  /* 0x00005800010c7983 */ /* 0x001ea20000300800 */
[--C-:B------:R-:W-:Y:S01]  /*7cb0*/  @!P5 IMAD.IADD R11, R11, 0x1, -R25.reuse ;  /* 0x000000010b0bd824 */ /* 0x100fe200078e0a19 */
[----:B------:R-:W-:Y:S01]  /*7cc0*/  ISETP.GE.AND P2, PT, R13, RZ, PT ;  /* 0x000000ff0d00720c */ /* 0x000fe20003f46270 */
[----:B------:R-:W-:Y:S01]  /*7cd0*/  @!P4 IMAD.IADD R5, R5, 0x1, -R25 ;  /* 0x000000010505c824 */ /* 0x000fe200078e0a19 */
[----:B------:R-:W-:Y:S01]  /*7ce0*/  IABS R7, R24 ;  /* 0x0000001800077213 */ /* 0x000fe20000000000 */
[----:B------:R0:W-:Y:S01]  /*7cf0*/  STL [R1+0x90c], R8 ;  /* 0x00090c0801007387 */ /* 0x0001e20000100800 */
[----:B------:R-:W-:-:S03]  /*7d00*/  ISETP.GE.AND P4, PT, R24, RZ, PT ;  /* 0x000000ff1800720c */ /* 0x000fc60003f86270 */
[----:B------:R-:W3:Y:S04]  /*7d10*/  LDL R13, [R1+0x2c] ;  /* 0x00002c00010d7983 */ /* 0x000ee80000100800 */
[----:B------:R-:W5:Y:S01]  /*7d20*/  LDL R24, [R1+0x34] ;  /* 0x0000340001187983 */ /* 0x000f620000100800 */
[----:B----4-:R-:W-:Y:S02]  /*7d30*/  IABS R2, R26 ;  /* 0x0000001a00027213 */ /* 0x010fe40000000000 */
[----:B------:R-:W-:Y:S02]  /*7d40*/  ISETP.GE.AND P5, PT, R26, RZ, PT ;  /* 0x000000ff1a00720c */ /* 0x000fe40003fa6270 */
[----:B------:R-:W4:Y:S01]  /*7d50*/  LDL R26, [R1+0x30] ;  /* 0x00003000011a7983 */ /* 0x000f220000100800 */
[----:B------:R-:W-:Y:S01]  /*7d60*/  ISETP.GT.U32.AND P1, PT, R25, R4, PT ;  /* 0x000000041900720c */ /* 0x000fe20003f24070 */
[----:B0-----:R-:W-:-:S02]  /*7d70*/  IMAD.MOV.U32 R8, RZ, RZ, R7 ;  /* 0x000000ffff087224 */ /* 0x001fc400078e0007 */
[----:B------:R-:W-:-:S04]  /*7d80*/  IMAD.HI.U32 R9, R0, R2, RZ ;  /* 0x0000000200097227 */ /* 0x000fc800078e00ff */
[----:B------:R-:W-:-:S06]  /*7d90*/  @!P0 IMAD.MOV R11, RZ, RZ, -R11 ;  /* 0x000000ffff0b8224 */ /* 0x000fcc00078e0a0b */
[----:B------:R-:W-:Y:S01]  /*7da0*/  @!P1 IMAD.IADD R4, R4, 0x1, -R25 ;  /* 0x0000000104049824 */ /* 0x000fe200078e0a19 */
[----:B------:R-:W-:Y:S01]  /*7db0*/  ISETP.GE.AND P1, PT, R10, RZ, PT ;  /* 0x000000ff0a00720c */ /* 0x000fe20003f26270 */
[----:B------:R-:W-:-:S04]  /*7dc0*/  IMAD.HI.U32 R10, R0, R8, RZ ;  /* 0x00000008000a7227 */ /* 0x000fc800078e00ff */
[----:B------:R-:W-:Y:S02]  /*7dd0*/  @!P3 IMAD.MOV R4, RZ, RZ, -R4 ;  /* 0x000000ffff04b224 */ /* 0x000fe400078e0a04 */
[----:B------:R-:W-:Y:S02]  /*7de0*/  IMAD.MOV R9, RZ, RZ, -R9 ;  /* 0x000000ffff097224 */ /* 0x000fe400078e0a09 */
[----:B------:R-:W-:Y:S01]  /*7df0*/  IMAD.MOV R10, RZ, RZ, -R10 ;  /* 0x000000ffff0a7224 */ /* 0x000fe200078e0a0a */
[----:B------:R0:W-:Y:S01]  /*7e00*/  STL [R1+0x908], R4 ;  /* 0x0009080401007387 */ /* 0x0001e20000100800 */
[----:B------:R-:W-:-:S03]  /*7e10*/  IMAD R2, R25, R9, R2 ;  /* 0x0000000919027224 */ /* 0x000fc600078e0202 */
[----:B------:R1:W-:Y:S01]  /*7e20*/  STL [R1+0x904], R11 ;  /* 0x0009040b01007387 */ /* 0x0003e20000100800 */
[----:B0-----:R-:W-:Y:S01]  /*7e30*/  IMAD R4, R25, R10, R8 ;  /* 0x0000000a19047224 */ /* 0x001fe200078e0208 */
[----:B--2---:R-:W-:Y:S02]  /*7e40*/  IABS R7, R12 ;  /* 0x0000000c00077213 */ /* 0x004fe40000000000 */
[----:B------:R-:W-:-:S03]  /*7e50*/  ISETP.GE.AND P0, PT, R12, RZ, PT ;  /* 0x000000ff0c00720c */ /* 0x000fc60003f06270 */
[C---:B------:R-:W-:Y:S01]  /*7e60*/  IMAD.HI.U32 R12, R0.reuse, R7, RZ ;  /* 0x00000007000c7227 */ /* 0x040fe200078e00ff */
[----:B-1----:R-:W-:Y:S02]  /*7e70*/  IABS R11, R27 ;  /* 0x0000001b000b7213 */ /* 0x002fe40000000000 */
[----:B---3--:R-:W-:Y:S01]  /*7e80*/  IABS R8, R13 ;  /* 0x0000000d00087213 */ /* 0x008fe20000000000 */
[----:B------:R-:W-:Y:S01]  /*7e90*/  IMAD.MOV R12, RZ, RZ, -R12 ;  /* 0x000000ffff0c7224 */ /* 0x000fe200078e0a0c */
[----:B-----5:R-:W-:Y:S01]  /*7ea0*/  IABS R10, R24 ;  /* 0x00000018000a7213 */ /* 0x020fe20000000000 */
[----:B------:R-:W-:Y:S01]  /*7eb0*/  IMAD.MOV.U32 R24, RZ, RZ, R15 ;  /* 0x000000ffff187224 */ /* 0x000fe200078e000f */
[----:B------:R0:W-:Y:S01]  /*7ec0*/  STL [R1+0x43ec], R0 ;  /* 0x0043ec0001007387 */ /* 0x0001e20000100800 */
[----:B------:R-:W-:Y:S02]  /*7ed0*/  IMAD R7, R25, R12, R7 ;  /* 0x0000000c19077224 */ /* 0x000fe400078e0207 */
[----:B------:R-:W-:-:S04]  /*7ee0*/  IMAD.HI.U32 R12, R0, R8, RZ ;  /* 0x00000008000c7227 */ /* 0x000fc800078e00ff */
[----:B------:R-:W-:Y:S01]  /*7ef0*/  IMAD.HI.U32 R15, R0, R11, RZ ;  /* 0x0000000b000f7227 */ /* 0x000fe200078e00ff */
[----:B----4-:R-:W-:-:S03]  /*7f00*/  IABS R9, R26 ;  /* 0x0000001a00097213 */ /* 0x010fc60000000000 */
[----:B------:R-:W-:Y:S02]  /*7f10*/  IMAD.MOV.U32 R26, RZ, RZ, R23 ;  /* 0x000000ffff1a7224 */ /* 0x000fe400078e0017 */
[----:B------:R-:W-:Y:S02]  /*7f20*/  IMAD.MOV.U32 R23, RZ, RZ, R14 ;  /* 0x000000ffff177224 */ /* 0x000fe400078e000e */
[----:B------:R-:W-:-:S04]  /*7f30*/  IMAD.HI.U32 R13, R0, R9, RZ ;  /* 0x00000009000d7227 */ /* 0x000fc800078e00ff */
[----:B------:R-:W-:Y:S02]  /*7f40*/  IMAD.HI.U32 R14, R0, R10, RZ ;  /* 0x0000000a000e7227 */ /* 0x000fe400078e00ff */
[----:B0-----:R-:W2:Y:S01]  /*7f50*/  LDL.LU R0, [R1+0x2c] ;  /* 0x00002c0001007983 */ /* 0x001ea20000300800 */
[----:B------:R-:W-:-:S13]  /*7f60*/  ISETP.GT.U32.AND P6, PT, R25, R6, PT ;  /* 0x000000061900720c */ /* 0x000fda0003fc4070 */
[----:B------:R-:W-:Y:S01]  /*7f70*/  @!P6 IMAD.IADD R6, R6, 0x1, -R25 ;  /* 0x000000010606e824 */ /* 0x000fe200078e0a19 */
[----:B------:R-:W-:-:S04]  /*7f80*/  ISETP.GT.U32.AND P6, PT, R25, R5, PT ;  /* 0x000000051900720c */ /* 0x000fc80003fc4070 */
[----:B------:R-:W-:-:S09]  /*7f90*/  ISETP.GT.U32.AND P3, PT, R25, R6, PT ;  /* 0x000000061900720c */ /* 0x000fd20003f64070 */
[----:B------:R-:W-:Y:S01]  /*7fa0*/  @!P6 IMAD.IADD R5, R5, 0x1, -R25 ;  /* 0x000000010505e824 */ /* 0x000fe200078e0a19 */
[----:B------:R-:W-:-:S03]  /*7fb0*/  ISETP.GT.U32.AND P6, PT, R25, R2, PT ;  /* 0x000000021900720c */ /* 0x000fc60003fc4070 */
[----:B------:R-:W-:Y:S01]  /*7fc0*/  @!P3 IMAD.IADD R6, R6, 0x1, -R25 ;  /* 0x000000010606b824 */ /* 0x000fe200078e0a19 */
[----:B------:R-:W-:Y:S01]  /*7fd0*/  ISETP.GT.U32.AND P3, PT, R25, R4, PT ;  /* 0x000000041900720c */ /* 0x000fe20003f64070 */
[----:B------:R-:W-:-:S08]  /*7fe0*/  @!P2 IMAD.MOV R5, RZ, RZ, -R5 ;  /* 0x000000ffff05a224 */ /* 0x000fd000078e0a05 */
[----:B------:R-:W-:-:S04]  /*7ff0*/  @!P6 IMAD.IADD R2, R2, 0x1, -R25 ;  /* 0x000000010202e824 */ /* 0x000fc800078e0a19 */
[----:B------:R-:W-:Y:S01]  /*8000*/  @!P3 IMAD.IADD R4, R4, 0x1, -R25 ;  /* 0x000000010404b824 */ /* 0x000fe200078e0a19 */
[----:B------:R-:W-:-:S04]  /*8010*/  ISETP.GT.U32.AND P2, PT, R25, R2, PT ;  /* 0x000000021900720c */ /* 0x000fc80003f44070 */
[----:B------:R-:W-:Y:S01]  /*8020*/  ISETP.GT.U32.AND P3, PT, R25, R4, PT ;  /* 0x000000041900720c */ /* 0x000fe20003f64070 */
[----:B------:R-:W-:Y:S01]  /*8030*/  @!P1 IMAD.MOV R6, RZ, RZ, -R6 ;  /* 0x000000ffff069224 */ /* 0x000fe200078e0a06 */
[----:B------:R-:W-:Y:S01]  /*8040*/  STL [R1+0x8fc], R5 ;  /* 0x0008fc0501007387 */ /* 0x000fe20000100800 */
[----:B------:R-:W-:Y:S02]  /*8050*/  IMAD.MOV R12, RZ, RZ, -R12 ;  /* 0x000000ffff0c7224 */ /* 0x000fe400078e0a0c */
[----:B------:R-:W-:Y:S01]  /*8060*/  IMAD.MOV R13, RZ, RZ, -R13 ;  /* 0x000000ffff0d7224 */ /* 0x000fe200078e0a0d */
[----:B------:R0:W-:Y:S03]  /*8070*/  STL [R1+0x8f8], R6 ;  /* 0x0008f80601007387 */ /* 0x0001e60000100800 */
[----:B------:R-:W-:Y:S02]  /*8080*/  @!P2 IMAD.IADD R2, R2, 0x1, -R25 ;  /* 0x000000010202a824 */ /* 0x000fe400078e0a19 */
[----:B------:R-:W-:-:S02]  /*8090*/  IMAD.MOV R15, RZ, RZ, -R15 ;  /* 0x000000ffff0f7224 */ /* 0x000fc400078e0a0f */
[----:B------:R-:W-:Y:S02]  /*80a0*/  @!P3 IMAD.IADD R4, R4, 0x1, -R25 ;  /* 0x000000010404b824 */ /* 0x000fe400078e0a19 */
[----:B0-----:R-:W-:Y:S02]  /*80b0*/  IMAD.MOV.U32 R6, RZ, RZ, R27 ;  /* 0x000000ffff067224 */ /* 0x001fe400078e001b */
[----:B------:R-:W-:Y:S02]  /*80c0*/  IMAD.MOV.U32 R27, RZ, RZ, R2 ;  /* 0x000000ffff1b7224 */ /* 0x000fe400078e0002 */
[----:B------:R-:W-:Y:S02]  /*80d0*/  IMAD.MOV R14, RZ, RZ, -R14 ;  /* 0x000000ffff0e7224 */ /* 0x000fe400078e0a0e */
[C---:B------:R-:W-:Y:S02]  /*80e0*/  IMAD R8, R25.reuse, R12, R8 ;  /* 0x0000000c19087224 */ /* 0x040fe400078e0208 */
[----:B------:R-:W3:Y:S01]  /*80f0*/  LDL R12, [R1+0x40] ;  /* 0x00004000010c7983 */ /* 0x000ee20000100800 */
[----:B------:R-:W-:-:S02]  /*8100*/  IMAD R9, R25, R13, R9 ;  /* 0x0000000d19097224 */ /* 0x000fc400078e0209 */
[----:B------:R-:W-:Y:S01]  /*8110*/  IMAD R11, R25, R15, R11 ;  /* 0x0000000f190b7224 */ /* 0x000fe200078e020b */
[----:B------:R-:W4:Y:S01]  /*8120*/  LDL.LU R13, [R1+0x3c] ;  /* 0x00003c00010d7983 */ /* 0x000f220000300800 */
[----:B------:R-:W-:-:S03]  /*8130*/  @!P5 IMAD.MOV R27, RZ, RZ, -R27 ;  /* 0x000000ffff1bd224 */ /* 0x000fc600078e0a1b */
[----:B------:R-:W5:Y:S01]  /*8140*/  LDL.LU R15, [R1+0x44] ;  /* 0x00004400010f7983 */ /* 0x000f620000300800 */
[----:B------:R-:W-:-:S03]  /*8150*/  IMAD R10, R25, R14, R10 ;  /* 0x0000000e190a7224 */ /* 0x000fc600078e020a */
[----:B------:R-:W3:Y:S01]  /*8160*/  LDL.LU R2, [R1+0x30] ;  /* 0x0000300001027983 */ /* 0x000ee20000300800 */
[----:B--2---:R-:W-:Y:S01]  /*8170*/  ISETP.GE.AND P1, PT, R0, RZ, PT ;  /* 0x000000ff0000720c */ /* 0x004fe20003f26270 */
[----:B------:R-:W-:Y:S02]  /*8180*/  IMAD.MOV.U32 R0, RZ, RZ, R4 ;  /* 0x000000ffff007224 */ /* 0x000fe400078e0004 */
[----:B------:R-:W2:Y:S02]  /*8190*/  LDL.LU R4, [R1+0x34] ;  /* 0x0000340001047983 */ /* 0x000ea40000300800 */
[----:B------:R-:W-:Y:S02]  /*81a0*/  @!P4 IMAD.MOV R0, RZ, RZ, -R0 ;  /* 0x000000ffff00c224 */ /* 0x000fe400078e0a00 */
[----:B------:R-:W2:Y:S04]  /*81b0*/  LDL.LU R14, [R1+0x48] ;  /* 0x00004800010e7983 */ /* 0x000ea80000300800 */
[----:B------:R0:W-:Y:S04]  /*81c0*/  STL [R1+0x8f0], R27 ;  /* 0x0008f01b01007387 */ /* 0x0001e80000100800 */
[----:B0-----:R-:W2:Y:S04]  /*81d0*/  LDL.LU R27, [R1+0x4c] ;  /* 0x00004c00011b7983 */ /* 0x001ea80000300800 */
[----:B------:R0:W-:Y:S04]  /*81e0*/  STL [R1+0x8ec], R0 ;  /* 0x0008ec0001007387 */ /* 0x0001e80000100800 */
[----:B0-----:R-:W2:Y:S01]  /*81f0*/  LDL.LU R0, [R1+0x43ec] ;  /* 0x0043ec0001007983 */ /* 0x001ea20000300800 */
[----:B------:R-:W-:-:S02]  /*8200*/  ISETP.GT.U32.AND P6, PT, R25, R7, PT ;  /* 0x000000071900720c */ /* 0x000fc40003fc4070 */
[----:B------:R-:W-:-:S11]  /*8210*/  ISETP.GT.U32.AND P2, PT, R25, R8, PT ;  /* 0x000000081900720c */ /* 0x000fd60003f44070 */
[----:B------:R-:W-:-:S05]  /*8220*/  @!P6 IMAD.IADD R7, R7, 0x1, -R25 ;  /* 0x000000010707e824 */ /* 0x000fca00078e0a19 */
[----:B------:R-:W-:Y:S01]  /*8230*/  ISETP.GT.U32.AND P6, PT, R25, R7, PT ;  /* 0x000000071900720c */ /* 0x000fe20003fc4070 */
[----:B------:R-:W-:-:S12]  /*8240*/  @!P2 IMAD.IADD R8, R8, 0x1, -R25 ;  /* 0x000000010808a824 */ /* 0x000fd800078e0a19 */
[----:B------:R-:W-:-:S04]  /*8250*/  @!P6 IMAD.IADD R7, R7, 0x1, -R25 ;  /* 0x000000010707e824 */ /* 0x000fc800078e0a19 */
[----:B------:R-:W-:Y:S01]  /*8260*/  @!P0 IMAD.MOV R7, RZ, RZ, -R7 ;  /* 0x000000ffff078224 */ /* 0x000fe200078e0a07 */
[----:B----4-:R-:W-:Y:S02]  /*8270*/  IABS R5, R13 ;  /* 0x0000000d00057213 */ /* 0x010fe40000000000 */
[----:B---3--:R-:W-:Y:S01]  /*8280*/  ISETP.GE.AND P4, PT, R2, RZ, PT ;  /* 0x000000ff0200720c */ /* 0x008fe20003f86270 */
[----:B-----5:R0:W-:Y:S04]  /*8290*/  STL [R1+0x43e8], R15 ;  /* 0x0043e80f01007387 */ /* 0x0201e80000100800 */
[----:B------:R-:W-:Y:S01]  /*82a0*/  STL [R1+0x8e4], R7 ;  /* 0x0008e40701007387 */ /* 0x000fe20000100800 */
[----:B--2---:R-:W-:Y:S02]  /*82b0*/  ISETP.GE.AND P2, PT, R4, RZ, PT ;  /* 0x000000ff0400720c */ /* 0x004fe40003f46270 */
[----:B------:R-:W-:Y:S01]  /*82c0*/  IABS R4, R12 ;  /* 0x0000000c00047213 */ /* 0x000fe20000000000 */
[----:B------:R-:W-:-:S02]  /*82d0*/  IMAD.MOV.U32 R12, RZ, RZ, R6 ;  /* 0x000000ffff0c7224 */ /* 0x000fc400078e0006 */
[----:B------:R-:W-:-:S04]  /*82e0*/  IMAD.HI.U32 R2, R0, R5, RZ ;  /* 0x0000000500027227 */ /* 0x000fc800078e00ff */
[----:B------:R-:W-:Y:S02]  /*82f0*/  IMAD.MOV R6, RZ, RZ, -R2 ;  /* 0x000000ffff067224 */ /* 0x000fe400078e0a02 */
[----:B------:R-:W-:Y:S01]  /*8300*/  IMAD.MOV.U32 R2, RZ, RZ, R4 ;  /* 0x000000ffff027224 */ /* 0x000fe200078e0004 */
[----:B------:R-:W-:Y:S02]  /*8310*/  IABS R4, R15 ;  /* 0x0000000f00047213 */ /* 0x000fe40000000000 */
[----:B0-----:R-:W2:Y:S01]  /*8320*/  LDL.LU R15, [R1+0x40] ;  /* 0x00004000010f7983 */ /* 0x001ea20000300800 */
[C---:B------:R-:W-:Y:S02]  /*8330*/  ISETP.GT.U32.AND P3, PT, R25.reuse, R9, PT ;  /* 0x000000091900720c */ /* 0x040fe40003f64070 */
[----:B------:R-:W-:-:S11]  /*8340*/  ISETP.GT.U32.AND P5, PT, R25, R10, PT ;  /* 0x0000000a1900720c */ /* 0x000fd60003fa4070 */
[--C-:B------:R-:W-:Y:S02]  /*8350*/  @!P3 IMAD.IADD R9, R9, 0x1, -R25.reuse ;  /* 0x000000010909b824 */ /* 0x100fe400078e0a19 */
[----:B------:R-:W-:-:S03]  /*8360*/  @!P5 IMAD.IADD R10, R10, 0x1, -R25 ;  /* 0x000000010a0ad824 */ /* 0x000fc600078e0a19 */
[C---:B------:R-:W-:Y:S01]  /*8370*/  ISETP.GT.U32.AND P5, PT, R25.reuse, R9, PT ;  /* 0x000000091900720c */ /* 0x040fe20003fa4070 */
[----:B------:R-:W-:-:S12]  /*8380*/  IMAD R5, R25, R6, R5 ;  /* 0x0000000619057224 */ /* 0x000fd800078e0205 */
[----:B------:R-:W-:Y:S01]  /*8390*/  @!P5 IMAD.IADD R9, R9, 0x1, -R25 ;  /* 0x000000010909d824 */ /* 0x000fe200078e0a19 */
[----:B------:R-:W-:-:S13]  /*83a0*/  ISETP.GT.U32.AND P5, PT, R25, R5, PT ;  /* 0x000000051900720c */ /* 0x000fda0003fa4070 */
[--C-:B------:R-:W-:Y:S01]  /*83b0*/  @!P5 IMAD.IADD R5, R5, 0x1, -R25.reuse ;  /* 0x000000010505d824 */ /* 0x100fe200078e0a19 */
[----:B------:R-:W-:Y:S01]  /*83c0*/  ISETP.GT.U32.AND P6, PT, R25, R11, PT ;  /* 0x0000000b1900720c */ /* 0x000fe20003fc4070 */
[----:B------:R-:W-:Y:S01]  /*83d0*/  IMAD.HI.U32 R6, R0, R2, RZ ;  /* 0x0000000200067227 */ /* 0x000fe200078e00ff */
[----:B--2---:R-:W-:Y:S02]  /*83e0*/  ISETP.GE.AND P5, PT, R15, RZ, PT ;  /* 0x000000ff0f00720c */ /* 0x004fe40003fa6270 */
[----:B------:R-:W2:Y:S09]  /*83f0*/  LDL.LU R15, [R1+0x43e8] ;  /* 0x0043e800010f7983 */ /* 0x000eb20000300800 */
[----:B------:R-:W-:Y:S01]  /*8400*/  @!P6 IMAD.IADD R11, R11, 0x1, -R25 ;  /* 0x000000010b0be824 */ /* 0x000fe200078e0a19 */
[----:B------:R-:W-:Y:S01]  /*8410*/  ISETP.GT.U32.AND P6, PT, R25, R10, PT ;  /* 0x0000000a1900720c */ /* 0x000fe20003fc4070 */
[----:B------:R-:W-:-:S04]  /*8420*/  IMAD.MOV R6, RZ, RZ, -R6 ;  /* 0x000000ffff067224 */ /* 0x000fc800078e0a06 */
[C---:B------:R-:W-:Y:S01]  /*8430*/  IMAD R2, R25.reuse, R6, R2 ;  /* 0x0000000619027224 */ /* 0x040fe200078e0202 */
[----:B------:R-:W-:-:S07]  /*8440*/  ISETP.GT.U32.AND P3, PT, R25, R8, PT ;  /* 0x000000081900720c */ /* 0x000fce0003f64070 */
[----:B------:R-:W-:Y:S01]  /*8450*/  @!P6 IMAD.IADD R10, R10, 0x1, -R25 ;  /* 0x000000010a0ae824 */ /* 0x000fe200078e0a19 */
[C---:B------:R-:W-:Y:S02]  /*8460*/  ISETP.GT.U32.AND P6, PT, R25.reuse, R2, PT ;  /* 0x000000021900720c */ /* 0x040fe40003fc4070 */
[----:B------:R-:W-:-:S03]  /*8470*/  ISETP.GT.U32.AND P0, PT, R25, R11, PT ;  /* 0x0000000b1900720c */ /* 0x000fc60003f04070 */
[----:B------:R-:W-:Y:S01]  /*8480*/  @!P3 IMAD.IADD R8, R8, 0x1, -R25 ;  /* 0x000000010808b824 */ /* 0x000fe200078e0a19 */
[----:B------:R-:W-:-:S07]  /*8490*/  ISETP.GE.AND P3, PT, R12, RZ, PT ;  /* 0x000000ff0c00720c */ /* 0x000fce0003f66270 */
[----:B------:R-:W-:Y:S02]  /*84a0*/  @!P6 IMAD.IADD R2, R2, 0x1, -R25 ;  /* 0x000000010202e824 */ /* 0x000fe400078e0a19 */
[----:B------:R-:W-:-:S03]  /*84b0*/  @!P1 IMAD.MOV R8, RZ, RZ, -R8 ;  /* 0x000000ffff089224 */ /* 0x000fc600078e0a08 */
[----:B------:R-:W-:Y:S01]  /*84c0*/  ISETP.GT.U32.AND P6, PT, R25, R2, PT ;  /* 0x000000021900720c */ /* 0x000fe20003fc4070 */
[----:B------:R-:W-:Y:S01]  /*84d0*/  @!P0 IMAD.IADD R11, R11, 0x1, -R25 ;  /* 0x000000010b0b8824 */ /* 0x000fe200078e0a19 */
[----:B------:R-:W-:Y:S01]  /*84e0*/  ISETP.GT.U32.AND P1, PT, R25, R5, PT ;  /* 0x000000051900720c */ /* 0x000fe20003f24070 */
[----:B------:R0:W-:Y:S01]  /*84f0*/  STL [R1+0x8d0], R8 ;  /* 0x0008d00801007387 */ /* 0x0001e20000100800 */
[----:B------:R-:W-:Y:S01]  /*8500*/  ISETP.GE.AND P0, PT, R13, RZ, PT ;  /* 0x000000ff0d00720c */ /* 0x000fe20003f06270 */
[----:B------:R-:W-:Y:S02]  /*8510*/  @!P4 IMAD.MOV R9, RZ, RZ, -R9 ;  /* 0x000000ffff09c224 */ /* 0x000fe400078e0a09 */
[----:B------:R-:W-:Y:S02]  /*8520*/  @!P2 IMAD.MOV R10, RZ, RZ, -R10 ;  /* 0x000000ffff0aa224 */ /* 0x000fe400078e0a0a */
[----:B0-----:R-:W-:Y:S01]  /*8530*/  IMAD.MOV.U32 R8, RZ, RZ, R11 ;  /* 0x000000ffff087224 */ /* 0x001fe200078e000b */
[----:B------:R0:W-:Y:S03]  /*8540*/  STL [R1+0x8cc], R9 ;  /* 0x0008cc0901007387 */ /* 0x0001e60000100800 */
[----:B------:R-:W-:Y:S01]  /*8550*/  @!P3 IMAD.MOV R8, RZ, RZ, -R8 ;  /* 0x000000ffff08b224 */ /* 0x000fe200078e0a08 */
[----:B------:R1:W-:Y:S01]  /*8560*/  STL [R1+0x8c8], R10 ;  /* 0x0008c80a01007387 */ /* 0x0003e20000100800 */
[----:B------:R-:W-:-:S02]  /*8570*/  @!P6 IMAD.IADD R2, R2, 0x1, -R25 ;  /* 0x000000010202e824 */ /* 0x000fc400078e0a19 */
[----:B------:R-:W-:Y:S02]  /*8580*/  @!P1 IMAD.IADD R5, R5, 0x1, -R25 ;  /* 0x0000000105059824 */ /* 0x000fe400078e0a19 */
[----:B0-----:R-:W-:Y:S01]  /*8590*/  IMAD.MOV.U32 R9, RZ, RZ, R2 ;  /* 0x000000ffff097224 */ /* 0x001fe200078e0002 */
[----:B-1----:R-:W3:Y:S04]  /*85a0*/  LDL.LU R10, [R1+0x84] ;  /* 0x00008400010a7983 */ /* 0x002ee80000300800 */
[----:B------:R0:W-:Y:S01]  /*85b0*/  STL [R1+0x8c4], R8 ;  /* 0x0008c40801007387 */ /* 0x0001e20000100800 */
[----:B------:R-:W-:Y:S02]  /*85c0*/  @!P0 IMAD.MOV R5, RZ, RZ, -R5 ;  /* 0x000000ffff058224 */ /* 0x000fe400078e0a05 */
[----:B------:R-:W-:Y:S01]  /*85d0*/  @!P5 IMAD.MOV R9, RZ, RZ, -R9 ;  /* 0x000000ffff09d224 */ /* 0x000fe200078e0a09 */
[----:B0-----:R-:W4:Y:S01]  /*85e0*/  LDL.LU R8, [R1+0x88] ;  /* 0x0000880001087983 */ /* 0x001f220000300800 */
[----:B------:R-:W-:-:S02]  /*85f0*/  IABS R12, R14 ;  /* 0x0000000e000c7213 */ /* 0x000fc40000000000 */
[----:B------:R-:W-:Y:S02]  /*8600*/  IABS R6, R27 ;  /* 0x0000001b00067213 */ /* 0x000fe40000000000 */
[----:B------:R-:W-:Y:S02]  /*8610*/  ISETP.GE.AND P3, PT, R14, RZ, PT ;  /* 0x000000ff0e00720c */ /* 0x000fe40003f66270 */
[----:B------:R-:W-:Y:S01]  /*8620*/  ISETP.GE.AND P1, PT, R27, RZ, PT ;  /* 0x000000ff1b00720c */ /* 0x000fe20003f26270 */
[----:B------:R-:W5:Y:S04]  /*8630*/  LDL R14, [R1+0x54] ;  /* 0x00005400010e7983 */ /* 0x000f680000100800 */
[----:B------:R-:W5:Y:S01]  /*8640*/  LDL R27, [R1+0x5c] ;  /* 0x00005c00011b7983 */ /* 0x000f620000100800 */
[----:B--2---:R-:W-:-:S03]  /*8650*/  ISETP.GE.AND P2, PT, R15, RZ, PT ;  /* 0x000000ff0f00720c */ /* 0x004fc60003f46270 */
[----:B------:R-:W2:Y:S04]  /*8660*/  LDL R15, [R1+0x50] ;  /* 0x00005000010f7983 */ /* 0x000ea80000100800 */
[----:B------:R-:W-:Y:S04]  /*8670*/  STL [R1+0x8c0], R5 ;  /* 0x0008c00501007387 */ /* 0x000fe80000100800 */
[----:B------:R-:W-:Y:S04]  /*8680*/  STL [R1+0x8b8], R9 ;  /* 0x0008b80901007387 */ /* 0x000fe80000100800 */
[----:B------:R0:W-:Y:S04]  /*8690*/  STL [R1+0x43e4], R26 ;  /* 0x0043e41a01007387 */ /* 0x0001e80000100800 */
[----:B0-----:R-:W2:Y:S01]  /*86a0*/  LDL.LU R26, [R1+0x50] ;  /* 0x00005000011a7983 */ /* 0x001ea20000300800 */
[----:B------:R-:W-:-:S04]  /*86b0*/  IMAD.HI.U32 R7, R0, R4, RZ ;  /* 0x0000000400077227 */ /* 0x000fc800078e00ff */
[----:B------:R-:W-:-:S04]  /*86c0*/  IMAD.MOV R7, RZ, RZ, -R7 ;  /* 0x000000ffff077224 */ /* 0x000fc800078e0a07 */
[----:B------:R-:W-:-:S05]  /*86d0*/  IMAD R4, R25, R7, R4 ;  /* 0x0000000719047224 */ /* 0x000fca00078e0204 */
[----:B------:R-:W-:Y:S01]  /*86e0*/  ISETP.GT.U32.AND P4, PT, R25, R4, PT ;  /* 0x000000041900720c */ /* 0x000fe20003f84070 */
[----:B------:R-:W-:-:S12]  /*86f0*/  IMAD.HI.U32 R7, R0, R6, RZ ;  /* 0x0000000600077227 */ /* 0x000fd800078e00ff */
[----:B------:R-:W-:-:S05]  /*8700*/  @!P4 IMAD.IADD R4, R4, 0x1, -R25 ;  /* 0x000000010404c824 */ /* 0x000fca00078e0a19 */
[----:B------:R-:W-:Y:S01]  /*8710*/  ISETP.GT.U32.AND P4, PT, R25, R4, PT ;  /* 0x000000041900720c */ /* 0x000fe20003f84070 */
[----:B------:R-:W-:Y:S02]  /*8720*/  IMAD.MOV R7, RZ, RZ, -R7 ;  /* 0x000000ffff077224 */ /* 0x000fe400078e0a07 */
[----:B------:R-:W-:-:S04]  /*8730*/  IMAD.HI.U32 R13, R0, R12, RZ ;  /* 0x0000000c000d7227 */ /* 0x000fc800078e00ff */
[----:B------:R-:W-:Y:S02]  /*8740*/  IMAD R6, R25, R7, R6 ;  /* 0x0000000719067224 */ /* 0x000fe400078e0206 */
[----:B------:R-:W-:-:S04]  /*8750*/  IMAD.MOV R13, RZ, RZ, -R13 ;  /* 0x000000ffff0d7224 */ /* 0x000fc800078e0a0d */
[----:B------:R-:W-:Y:S01]  /*8760*/  @!P4 IMAD.IADD R4, R4, 0x1, -R25 ;  /* 0x000000010404c824 */ /* 0x000fe200078e0a19 */
[C---:B------:R-:W-:Y:S01]  /*8770*/  ISETP.GT.U32.AND P4, PT, R25.reuse, R6, PT ;  /* 0x000000061900720c */ /* 0x040fe20003f84070 */
[----:B------:R-:W-:Y:S01]  /*8780*/  IMAD R12, R25, R13, R12 ;  /* 0x0000000d190c7224 */ /* 0x000fe200078e020c */
[----:B---3--:R-:W-:Y:S02]  /*8790*/  IABS R13, R10 ;  /* 0x0000000a000d7213 */ /* 0x008fe40000000000 */
[----:B----4-:R-:W-:-:S03]  /*87a0*/  IABS R11, R8 ;  /* 0x00000008000b7213 */ /* 0x010fc60000000000 */
[----:B------:R-:W-:Y:S01]  /*87b0*/  IMAD.HI.U32 R2, R0, R13, RZ ;  /* 0x0000000d00027227 */ /* 0x000fe200078e00ff */
[----:B------:R-:W-:-:S03]  /*87c0*/  ISETP.GE.AND P0, PT, R10, RZ, PT ;  /* 0x000000ff0a00720c */ /* 0x000fc60003f06270 */
[----:B------:R-:W-:Y:S01]  /*87d0*/  IMAD.HI.U32 R5, R0, R11, RZ ;  /* 0x0000000b00057227 */ /* 0x000fe200078e00ff */
[----:B------:R-:W-:-:S03]  /*87e0*/  ISETP.GE.AND P5, PT, R8, RZ, PT ;  /* 0x000000ff0800720c */ /* 0x000fc60003fa6270 */
[----:B------:R-:W-:Y:S02]  /*87f0*/  IMAD.MOV R2, RZ, RZ, -R2 ;  /* 0x000000ffff027224 */ /* 0x000fe400078e0a02 */
[----:B------:R-:W-:Y:S01]  /*8800*/  IMAD.MOV R5, RZ, RZ, -R5 ;  /* 0x000000ffff057224 */ /* 0x000fe200078e0a05 */
[----:B-----5:R-:W-:Y:S01]  /*8810*/  IABS R8, R27 ;  /* 0x0000001b00087213 */ /* 0x020fe20000000000 */
[----:B------:R-:W-:Y:S01]  /*8820*/  @!P4 IMAD.IADD R6, R6, 0x1, -R25 ;  /* 0x000000010606c824 */ /* 0x000fe200078e0a19 */
[----:B------:R-:W3:Y:S01]  /*8830*/  LDL R27, [R1+0x6c] ;  /* 0x00006c00011b7983 */ /* 0x000ee20000100800 */
[C---:B------:R-:W-:Y:S02]  /*8840*/  IMAD R13, R25.reuse, R2, R13 ;  /* 0x00000002190d7224 */ /* 0x040fe400078e020d */
[----:B------:R-:W-:Y:S01]  /*8850*/  IMAD R5, R25, R5, R11 ;  /* 0x0000000519057224 */ /* 0x000fe200078e020b */
[----:B--2---:R-:W-:Y:S02]  /*8860*/  IABS R10, R15 ;  /* 0x0000000f000a7213 */ /* 0x004fe40000000000 */
[----:B------:R-:W2:Y:S03]  /*8870*/  LDL R15, [R1+0x68] ;  /* 0x00006800010f7983 */ /* 0x000ea60000100800 */
[----:B------:R-:W-:-:S04]  /*8880*/  IMAD.HI.U32 R2, R0, R10, RZ ;  /* 0x0000000a00027227 */ /* 0x000fc800078e00ff */
[----:B------:R-:W-:Y:S01]  /*8890*/  IMAD.MOV R2, RZ, RZ, -R2 ;  /* 0x000000ffff027224 */ /* 0x000fe200078e0a02 */
[----:B------:R-:W-:Y:S02]  /*88a0*/  ISETP.GE.AND P4, PT, R26, RZ, PT ;  /* 0x000000ff1a00720c */ /* 0x000fe40003f86270 */
[----:B------:R-:W4:Y:S04]  /*88b0*/  LDL.LU R26, [R1+0x43e4] ;  /* 0x0043e400011a7983 */ /* 0x000f280000300800 */
[----:B------:R-:W5:Y:S01]  /*88c0*/  LDL R11, [R1+0x64] ;  /* 0x00006400010b7983 */ /* 0x000f620000100800 */
[----:B------:R-:W-:-:S03]  /*88d0*/  IMAD R2, R25, R2, R10 ;  /* 0x0000000219027224 */ /* 0x000fc600078e020a */
[----:B------:R-:W2:Y:S01]  /*88e0*/  LDL R10, [R1+0x60] ;  /* 0x00006000010a7983 */ /* 0x000ea20000100800 */
[----:B------:R-:W-:-:S13]  /*88f0*/  ISETP.GT.U32.AND P6, PT, R25, R12, PT ;  /* 0x0000000c1900720c */ /* 0x000fda0003fc4070 */
[----:B------:R-:W-:-:S05]  /*8900*/  @!P6 IMAD.IADD R12, R12, 0x1, -R25 ;  /* 0x000000010c0ce824 */ /* 0x000fca00078e0a19 */
[----:B------:R-:W-:Y:S01]  /*8910*/  ISETP.GT.U32.AND P6, PT, R25, R12, PT ;  /* 0x0000000c1900720c */ /* 0x000fe20003fc4070 */
[----:B------:R-:W-:Y:S01]  /*8920*/  @!P2 IMAD.MOV R4, RZ, RZ, -R4 ;  /* 0x000000ffff04a224 */ /* 0x000fe200078e0a04 */
[----:B------:R-:W-:-:S04]  /*8930*/  IABS R9, R14 ;  /* 0x0000000e00097213 */ /* 0x000fc80000000000 */
[----:B------:R5:W-:Y:S01]  /*8940*/  STL [R1+0x8a8], R4 ;  /* 0x0008a80401007387 */ /* 0x000be20000100800 */
[----:B------:R-:W-:-:S06]  /*8950*/  IMAD.HI.U32 R14, R0, R9, RZ ;  /* 0x00000009000e7227 */ /* 0x000fcc00078e00ff */
[----:B------:R-:W-:Y:S02]  /*8960*/  @!P6 IMAD.IADD R12, R12, 0x1, -R25 ;  /* 0x000000010c0ce824 */ /* 0x000fe400078e0a19 */
[----:B------:R-:W-:-:S04]  /*8970*/  IMAD.MOV R14, RZ, RZ, -R14 ;  /* 0x000000ffff0e7224 */ /* 0x000fc800078e0a0e */
[----:B------:R-:W-:Y:S01]  /*8980*/  IMAD R9, R25, R14, R9 ;  /* 0x0000000e19097224 */ /* 0x000fe200078e0209 */
[----:B-----5:R-:W-:Y:S01]  /*8990*/  IABS R4, R11 ;  /* 0x0000000b00047213 */ /* 0x020fe20000000000 */
[----:B------:R-:W-:-:S04]  /*89a0*/  IMAD.MOV.U32 R11, RZ, RZ, R12 ;  /* 0x000000ffff0b7224 */ /* 0x000fc800078e000c */
[----:B------:R-:W-:Y:S01]  /*89b0*/  @!P3 IMAD.MOV R11, RZ, RZ, -R11 ;  /* 0x000000ffff0bb224 */ /* 0x000fe200078e0a0b */
[----:B--2---:R-:W-:Y:S02]  /*89c0*/  IABS R14, R10 ;  /* 0x0000000a000e7213 */ /* 0x004fe40000000000 */
[----:B---3--:R-:W-:Y:S02]  /*89d0*/  IABS R10, R27 ;  /* 0x0000001b000a7213 */ /* 0x008fe40000000000 */
[----:B------:R0:W-:Y:S04]  /*89e0*/  STL [R1+0x8a4], R11 ;  /* 0x0008a40b01007387 */ /* 0x0001e80000100800 */
[----:B------:R-:W2:Y:S01]  /*89f0*/  LDL.LU R27, [R1+0x70] ;  /* 0x00007000011b7983 */ /* 0x000ea20000300800 */
[----:B------:R-:W-:Y:S01]  /*8a00*/  ISETP.GT.U32.AND P6, PT, R25, R13, PT ;  /* 0x0000000d1900720c */ /* 0x000fe20003fc4070 */
[----:B------:R-:W-:-:S04]  /*8a10*/  IMAD.HI.U32 R7, R0, R8, RZ ;  /* 0x0000000800077227 */ /* 0x000fc800078e00ff */
[----:B------:R-:W-:-:S04]  /*8a20*/  IMAD.MOV R7, RZ, RZ, -R7 ;  /* 0x000000ffff077224 */ /* 0x000fc800078e0a07 */
[----:B------:R-:W-:-:S04]  /*8a30*/  IMAD R7, R25, R7, R8 ;  /* 0x0000000719077224 */ /* 0x000fc800078e0208 */
[----:B------:R-:W-:Y:S01]  /*8a40*/  @!P6 IMAD.IADD R13, R13, 0x1, -R25 ;  /* 0x000000010d0de824 */ /* 0x000fe200078e0a19 */
[----:B------:R-:W-:Y:S02]  /*8a50*/  ISETP.GT.U32.AND P6, PT, R25, R6, PT ;  /* 0x000000061900720c */ /* 0x000fe40003fc4070 */
[----:B------:R-:W-:Y:S01]  /*8a60*/  IABS R8, R15 ;  /* 0x0000000f00087213 */ /* 0x000fe20000000000 */
[----:B------:R-:W-:-:S04]  /*8a70*/  IMAD.HI.U32 R15, R0, R14, RZ ;  /* 0x0000000e000f7227 */ /* 0x000fc800078e00ff */
[----:B0-----:R-:W-:-:S04]  /*8a80*/  IMAD.HI.U32 R11, R0, R8, RZ ;  /* 0x00000008000b7227 */ /* 0x001fc800078e00ff */
[----:B------:R-:W-:Y:S02]  /*8a90*/  IMAD.MOV R11, RZ, RZ, -R11 ;  /* 0x000000ffff0b7224 */ /* 0x000fe400078e0a0b */
[----:B------:R-:W-:Y:S02]  /*8aa0*/  @!P6 IMAD.IADD R6, R6, 0x1, -R25 ;  /* 0x000000010606e824 */ /* 0x000fe400078e0a19 */
[----:B------:R-:W-:Y:S02]  /*8ab0*/  IMAD.MOV R15, RZ, RZ, -R15 ;  /* 0x000000ffff0f7224 */ /* 0x000fe400078e0a0f */
[----:B------:R-:W-:-:S04]  /*8ac0*/  IMAD.HI.U32 R12, R0, R4, RZ ;  /* 0x00000004000c7227 */ /* 0x000fc800078e00ff */
[C---:B------:R-:W-:Y:S02]  /*8ad0*/  IMAD R8, R25.reuse, R11, R8 ;  /* 0x0000000b19087224 */ /* 0x040fe400078e0208 */
[----:B------:R-:W-:Y:S02]  /*8ae0*/  IMAD R14, R25, R15, R14 ;  /* 0x0000000f190e7224 */ /* 0x000fe400078e020e */
[----:B------:R-:W-:Y:S02]  /*8af0*/  IMAD.MOV.U32 R11, RZ, RZ, R6 ;  /* 0x000000ffff0b7224 */ /* 0x000fe400078e0006 */
[----:B------:R-:W-:Y:S02]  /*8b00*/  IMAD.MOV R12, RZ, RZ, -R12 ;  /* 0x000000ffff0c7224 */ /* 0x000fe400078e0a0c */
[----:B------:R-:W-:-:S04]  /*8b10*/  IMAD.HI.U32 R15, R0, R10, RZ ;  /* 0x0000000a000f7227 */ /* 0x000fc800078e00ff */
[----:B------:R-:W-:Y:S02]  /*8b20*/  @!P1 IMAD.MOV R11, RZ, RZ, -R11 ;  /* 0x000000ffff0b9224 */ /* 0x000fe400078e0a0b */
[----:B------:R-:W-:Y:S02]  /*8b30*/  IMAD.MOV R15, RZ, RZ, -R15 ;  /* 0x000000ffff0f7224 */ /* 0x000fe400078e0a0f */
[C---:B------:R-:W-:Y:S02]  /*8b40*/  IMAD R4, R25.reuse, R12, R4 ;  /* 0x0000000c19047224 */ /* 0x040fe400078e0204 */
[----:B------:R-:W3:Y:S01]  /*8b50*/  LDL.LU R12, [R1+0x54] ;  /* 0x00005400010c7983 */ /* 0x000ee20000300800 */
[----:B------:R-:W-:-:S03]  /*8b60*/  IMAD R10, R25, R15, R10 ;  /* 0x0000000f190a7224 */ /* 0x000fc600078e020a */
[----:B------:R-:W5:Y:S04]  /*8b70*/  LDL R6, [R1+0x74] ;  /* 0x0000740001067983 */ /* 0x000f680000100800 */
[----:B------:R-:W-:Y:S04]  /*8b80*/  STL [R1+0x89c], R11 ;  /* 0x00089c0b01007387 */ /* 0x000fe80000100800 */
[----:B--2---:R-:W-:Y:S04]  /*8b90*/  STL [R1+0x43d8], R27 ;  /* 0x0043d81b01007387 */ /* 0x004fe80000100800 */
[----:B------:R-:W2:Y:S01]  /*8ba0*/  LDL.LU R15, [R1+0x64] ;  /* 0x00006400010f7983 */ /* 0x000ea20000300800 */
[----:B------:R-:W-:-:S13]  /*8bb0*/  ISETP.GT.U32.AND P2, PT, R25, R13, PT ;  /* 0x0000000d1900720c */ /* 0x000fda0003f44070 */
[----:B------:R-:W-:-:S04]  /*8bc0*/  @!P2 IMAD.IADD R13, R13, 0x1, -R25 ;  /* 0x000000010d0da824 */ /* 0x000fc800078e0a19 */
[----:B------:R-:W-:-:S05]  /*8bd0*/  @!P0 IMAD.MOV R13, RZ, RZ, -R13 ;  /* 0x000000ffff0d8224 */ /* 0x000fca00078e0a0d */
[----:B------:R-:W-:Y:S04]  /*8be0*/  STL [R1+0x898], R13 ;  /* 0x0008980d01007387 */ /* 0x000fe80000100800 */
[----:B--2---:R0:W-:Y:S04]  /*8bf0*/  STL [R1+0x43dc], R15 ;  /* 0x0043dc0f01007387 */ /* 0x0041e80000100800 */
[----:B0-----:R-:W2:Y:S01]  /*8c00*/  LDL.LU R15, [R1+0x60] ;  /* 0x00006000010f7983 */ /* 0x001ea20000300800 */
[----:B------:R-:W-:-:S13]  /*8c10*/  ISETP.GT.U32.AND P6, PT, R25, R2, PT ;  /* 0x000000021900720c */ /* 0x000fda0003fc4070 */
[--C-:B------:R-:W-:Y:S01]  /*8c20*/  @!P6 IMAD.IADD R2, R2, 0x1, -R25.reuse ;  /* 0x000000010202e824 */ /* 0x100fe200078e0a19 */
[----:B------:R-:W-:Y:S01]  /*8c30*/  ISETP.GT.U32.AND P6, PT, R25, R14, PT ;  /* 0x0000000e1900720c */ /* 0x000fe20003fc4070 */
[----:B--2---:R0:W-:Y:S04]  /*8c40*/  STL [R1+0x43e0], R15 ;  /* 0x0043e00f01007387 */ /* 0x0041e80000100800 */
[----:B0-----:R-:W2:Y:S08]  /*8c50*/  LDL.LU R15, [R1+0x5c] ;  /* 0x00005c00010f7983 */ /* 0x001eb00000300800 */
[----:B------:R-:W-:-:S05]  /*8c60*/  @!P6 IMAD.IADD R14, R14, 0x1, -R25 ;  /* 0x000000010e0ee824 */ /* 0x000fca00078e0a19 */
[C---:B------:R-:W-:Y:S02]  /*8c70*/  ISETP.GT.U32.AND P0, PT, R25.reuse, R14, PT ;  /* 0x0000000e1900720c */ /* 0x040fe40003f04070 */
[----:B------:R-:W-:Y:S02]  /*8c80*/  IABS R11, R27 ;  /* 0x0000001b000b7213 */ /* 0x000fe40000000000 */
[----:B------:R-:W3:Y:S09]  /*8c90*/  LDL.LU R27, [R1+0x78] ;  /* 0x00007800011b7983 */ /* 0x000ef20000300800 */
[----:B------:R-:W-:Y:S01]  /*8ca0*/  @!P0 IMAD.IADD R14, R14, 0x1, -R25 ;  /* 0x000000010e0e8824 */ /* 0x000fe200078e0a19 */
[----:B------:R-:W-:-:S02]  /*8cb0*/  ISETP.GT.U32.AND P3, PT, R25, R5, PT ;  /* 0x000000051900720c */ /* 0x000fc40003f64070 */
[----:B------:R-:W-:Y:S02]  /*8cc0*/  ISETP.GT.U32.AND P2, PT, R25, R9, PT ;  /* 0x000000091900720c */ /* 0x000fe40003f44070 */
[----:B--2---:R-:W-:Y:S02]  /*8cd0*/  ISETP.GE.AND P0, PT, R15, RZ, PT ;  /* 0x000000ff0f00720c */ /* 0x004fe40003f06270 */
[----:B------:R-:W2:Y:S07]  /*8ce0*/  LDL.LU R15, [R1+0x43e0] ;  /* 0x0043e000010f7983 */ /* 0x000eae0000300800 */
[----:B------:R-:W-:-:S02]  /*8cf0*/  @!P3 IMAD.IADD R5, R5, 0x1, -R25 ;  /* 0x000000010505b824 */ /* 0x000fc400078e0a19 */
[----:B------:R-:W-:-:S03]  /*8d00*/  @!P2 IMAD.IADD R9, R9, 0x1, -R25 ;  /* 0x000000010909a824 */ /* 0x000fc600078e0a19 */
[----:B------:R-:W-:-:S13]  /*8d10*/  ISETP.GT.U32.AND P2, PT, R25, R5, PT ;  /* 0x000000051900720c */ /* 0x000fda0003f44070 */
[----:B------:R-:W-:Y:S01]  /*8d20*/  @!P2 IMAD.IADD R5, R5, 0x1, -R25 ;  /* 0x000000010505a824 */ /* 0x000fe200078e0a19 */
[----:B------:R-:W-:-:S13]  /*8d30*/  ISETP.GT.U32.AND P2, PT, R25, R4, PT ;  /* 0x000000041900720c */ /* 0x000fda0003f44070 */
[--C-:B------:R-:W-:Y:S01]  /*8d40*/  @!P2 IMAD.IADD R4, R4, 0x1, -R25.reuse ;  /* 0x000000010404a824 */ /* 0x100fe200078e0a19 */
[----:B------:R-:W-:Y:S02]  /*8d50*/  ISETP.GT.U32.AND P3, PT, R25, R7, PT ;  /* 0x000000071900720c */ /* 0x000fe40003f64070 */
[----:B--2---:R-:W-:Y:S02]  /*8d60*/  ISETP.GE.AND P2, PT, R15, RZ, PT ;  /* 0x000000ff0f00720c */ /* 0x004fe40003f46270 */
[----:B------:R-:W2:Y:S09]  /*8d70*/  LDL.LU R15, [R1+0x43dc] ;  /* 0x0043dc00010f7983 */ /* 0x000eb20000300800 */
[----:B------:R-:W-:Y:S01]  /*8d80*/  @!P3 IMAD.IADD R7, R7, 0x1, -R25 ;  /* 0x000000010707b824 */ /* 0x000fe200078e0a19 */
[----:B------:R-:W-:-:S02]  /*8d90*/  ISETP.GT.U32.AND P3, PT, R25, R9, PT ;  /* 0x000000091900720c */ /* 0x000fc40003f64070 */
[----:B------:R-:W-:Y:S02]  /*8da0*/  ISETP.GT.U32.AND P1, PT, R25, R2, PT ;  /* 0x000000021900720c */ /* 0x000fe40003f24070 */
[----:B-----5:R-:W-:-:S09]  /*8db0*/  IABS R6, R6 ;  /* 0x0000000600067213 */ /* 0x020fd20000000000 */
[--C-:B------:R-:W-:Y:S01]  /*8dc0*/  @!P3 IMAD.IADD R9, R9, 0x1, -R25.reuse ;  /* 0x000000010909b824 */ /* 0x100fe200078e0a19 */
[----:B---3--:R-:W-:Y:S01]  /*8dd0*/  ISETP.GE.AND P3, PT, R12, RZ, PT ;  /* 0x000000ff0c00720c */ /* 0x008fe20003f66270 */
[----:B------:R-:W-:Y:S01]  /*8de0*/  @!P1 IMAD.IADD R2, R2, 0x1, -R25 ;  /* 0x0000000102029824 */ /* 0x000fe200078e0a19 */
[----:B------:R-:W-:Y:S01]  /*8df0*/  ISETP.GT.U32.AND P1, PT, R25, R8, PT ;  /* 0x000000081900720c */ /* 0x000fe20003f24070 */
[----:B------:R-:W-:-:S04]  /*8e00*/  IMAD.HI.U32 R12, R0, R11, RZ ;  /* 0x0000000b000c7227 */ /* 0x000fc800078e00ff */
[----:B------:R-:W-:Y:S02]  /*8e10*/  IMAD.MOV R12, RZ, RZ, -R12 ;  /* 0x000000ffff0c7224 */ /* 0x000fe400078e0a0c */
[----:B------:R-:W-:-:S04]  /*8e20*/  IMAD.HI.U32 R13, R0, R6, RZ ;  /* 0x00000006000d7227 */ /* 0x000fc800078e00ff */
[C---:B------:R-:W-:Y:S02]  /*8e30*/  IMAD R11, R25.reuse, R12, R11 ;  /* 0x0000000c190b7224 */ /* 0x040fe400078e020b */
[----:B------:R-:W-:Y:S02]  /*8e40*/  IMAD.MOV.U32 R12, RZ, RZ, R5 ;  /* 0x000000ffff0c7224 */ /* 0x000fe400078e0005 */
[----:B------:R-:W-:Y:S02]  /*8e50*/  IMAD.MOV R13, RZ, RZ, -R13 ;  /* 0x000000ffff0d7224 */ /* 0x000fe400078e0a0d */
[----:B------:R-:W-:Y:S02]  /*8e60*/  @!P5 IMAD.MOV R12, RZ, RZ, -R12 ;  /* 0x000000ffff0cd224 */ /* 0x000fe400078e0a0c */
[----:B------:R-:W-:Y:S02]  /*8e70*/  @!P1 IMAD.IADD R8, R8, 0x1, -R25 ;  /* 0x0000000108089824 */ /* 0x000fe400078e0a19 */
[----:B------:R-:W-:-:S02]  /*8e80*/  IMAD R6, R25, R13, R6 ;  /* 0x0000000d19067224 */ /* 0x000fc400078e0206 */
[----:B------:R-:W3:Y:S01]  /*8e90*/  LDL.LU R13, [R1+0x68] ;  /* 0x00006800010d7983 */ /* 0x000ee20000300800 */
[----:B------:R-:W-:Y:S01]  /*8ea0*/  IMAD.MOV.U32 R5, RZ, RZ, R27 ;  /* 0x000000ffff057224 */ /* 0x000fe200078e001b */
[----:B--2---:R-:W-:Y:S02]  /*8eb0*/  ISETP.GE.AND P1, PT, R15, RZ, PT ;  /* 0x000000ff0f00720c */ /* 0x004fe40003f26270 */
[----:B------:R-:W-:Y:S02]  /*8ec0*/  IABS R15, R27 ;  /* 0x0000001b000f7213 */ /* 0x000fe40000000000 */
[----:B------:R-:W2:Y:S04]  /*8ed0*/  LDL.LU R27, [R1+0x43d8] ;  /* 0x0043d800011b7983 */ /* 0x000ea80000300800 */
[----:B------:R0:W-:Y:S04]  /*8ee0*/  STL [R1+0x890], R12 ;  /* 0x0008900c01007387 */ /* 0x0001e80000100800 */
[----:B0-----:R-:W5:Y:S01]  /*8ef0*/  LDL.LU R12, [R1+0x6c] ;  /* 0x00006c00010c7983 */ /* 0x001f620000300800 */
[----:B------:R-:W-:Y:S01]  /*8f00*/  ISETP.GT.U32.AND P6, PT, R25, R7, PT ;  /* 0x000000071900720c */ /* 0x000fe20003fc4070 */
[----:B------:R-:W-:-:S02]  /*8f10*/  @!P4 IMAD.MOV R2, RZ, RZ, -R2 ;  /* 0x000000ffff02c224 */ /* 0x000fc400078e0a02 */
[----:B------:R-:W-:-:S10]  /*8f20*/  @!P3 IMAD.MOV R9, RZ, RZ, -R9 ;  /* 0x000000ffff09b224 */ /* 0x000fd400078e0a09 */
[----:B------:R-:W-:Y:S01]  /*8f30*/  @!P6 IMAD.IADD R7, R7, 0x1, -R25 ;  /* 0x000000010707e824 */ /* 0x000fe200078e0a19 */
[C---:B------:R-:W-:Y:S01]  /*8f40*/  ISETP.GT.U32.AND P6, PT, R25.reuse, R10, PT ;  /* 0x0000000a1900720c */ /* 0x040fe20003fc4070 */
[----:B------:R0:W-:Y:S01]  /*8f50*/  STL [R1+0x88c], R2 ;  /* 0x00088c0201007387 */ /* 0x0001e20000100800 */
[----:B------:R-:W-:-:S03]  /*8f60*/  ISETP.GT.U32.AND P5, PT, R25, R8, PT ;  /* 0x000000081900720c */ /* 0x000fc60003fa4070 */
[----:B------:R1:W-:Y:S01]  /*8f70*/  STL [R1+0x888], R9 ;  /* 0x0008880901007387 */ /* 0x0003e20000100800 */
[----:B0-----:R-:W-:-:S07]  /*8f80*/  IMAD.MOV.U32 R2, RZ, RZ, R7 ;  /* 0x000000ffff027224 */ /* 0x001fce00078e0007 */
[----:B------:R-:W-:Y:S01]  /*8f90*/  @!P6 IMAD.IADD R10, R10, 0x1, -R25 ;  /* 0x000000010a0ae824 */ /* 0x000fe200078e0a19 */
[----:B------:R-:W-:Y:S01]  /*8fa0*/  ISETP.GT.U32.AND P6, PT, R25, R4, PT ;  /* 0x000000041900720c */ /* 0x000fe20003fc4070 */
[----:B-1----:R-:W-:Y:S01]  /*8fb0*/  IMAD.MOV.U32 R9, RZ, RZ, R5 ;  /* 0x000000ffff097224 */ /* 0x002fe200078e0005 */
[----:B------:R-:W4:Y:S01]  /*8fc0*/  LDL.LU R7, [R1+0x74] ;  /* 0x0000740001077983 */ /* 0x000f220000300800 */
[----:B------:R-:W-:Y:S02]  /*8fd0*/  IMAD.MOV.U32 R5, RZ, RZ, R14 ;  /* 0x000000ffff057224 */ /* 0x000fe400078e000e */
[----:B------:R-:W-:Y:S02]  /*8fe0*/  @!P0 IMAD.MOV R2, RZ, RZ, -R2 ;  /* 0x000000ffff028224 */ /* 0x000fe400078e0a02 */
[----:B------:R-:W-:-:S03]  /*8ff0*/  @!P2 IMAD.MOV R5, RZ, RZ, -R5 ;  /* 0x000000ffff05a224 */ /* 0x000fc600078e0a05 */
[----:B------:R-:W-:Y:S04]  /*9000*/  STL [R1+0x884], R2 ;  /* 0x0008840201007387 */ /* 0x000fe80000100800 */
[----:B------:R0:W-:Y:S01]  /*9010*/  STL [R1+0x880], R5 ;  /* 0x0008800501007387 */ /* 0x0001e20000100800 */
[--C-:B------:R-:W-:Y:S02]  /*9020*/  @!P6 IMAD.IADD R4, R4, 0x1, -R25.reuse ;  /* 0x000000010404e824 */ /* 0x100fe400078e0a19 */
[----:B------:R-:W-:Y:S01]  /*9030*/  @!P5 IMAD.IADD R8, R8, 0x1, -R25 ;  /* 0x000000010808d824 */ /* 0x000fe200078e0a19 */
[----:B0-----:R-:W4:Y:S01]  /*9040*/  LDL.LU R5, [R1+0xc8] ;  /* 0x0000c80001057983 */ /* 0x001f220000300800 */
[----:B--2---:R-:W-:Y:S02]  /*9050*/  ISETP.GE.AND P5, PT, R27, RZ, PT ;  /* 0x000000ff1b00720c */ /* 0x004fe40003fa6270 */
[----:B-----5:R-:W-:-:S02]  /*9060*/  ISETP.GE.AND P6, PT, R12, RZ, PT ;  /* 0x000000ff0c00720c */ /* 0x020fc40003fc6270 */
[----:B------:R-:W2:Y:S04]  /*9070*/  LDL.LU R12, [R1+0x7c] ;  /* 0x00007c00010c7983 */ /* 0x000ea80000300800 */
[----:B------:R-:W5:Y:S01]  /*9080*/  LDL.LU R27, [R1+0x80] ;  /* 0x00008000011b7983 */ /* 0x000f620000300800 */
[----:B------:R-:W-:Y:S02]  /*9090*/  ISETP.GT.U32.AND P4, PT, R25, R10, PT ;  /* 0x0000000a1900720c */ /* 0x000fe40003f84070 */
[----:B---3--:R-:W-:Y:S02]  /*90a0*/  ISETP.GE.AND P0, PT, R13, RZ, PT ;  /* 0x000000ff0d00720c */ /* 0x008fe40003f06270 */
[C---:B------:R-:W-:Y:S02]  /*90b0*/  ISETP.GT.U32.AND P2, PT, R25.reuse, R6, PT ;  /* 0x000000061900720c */ /* 0x040fe40003f44070 */
[----:B------:R-:W-:Y:S01]  /*90c0*/  ISETP.GT.U32.AND P3, PT, R25, R11, PT ;  /* 0x0000000b1900720c */ /* 0x000fe20003f64070 */
[----:B------:R-:W-:Y:S01]  /*90d0*/  @!P1 IMAD.MOV R4, RZ, RZ, -R4 ;  /* 0x000000ffff049224 */ /* 0x000fe200078e0a04 */
[----:B------:R-:W3:Y:S05]  /*90e0*/  LDL.LU R13, [R1+0x8c] ;  /* 0x00008c00010d7983 */ /* 0x000eea0000300800 */
[----:B------:R-:W-:Y:S01]  /*90f0*/  @!P4 IMAD.IADD R10, R10, 0x1, -R25 ;  /* 0x000000010a0ac824 */ /* 0x000fe200078e0a19 */
[----:B------:R-:W-:Y:S01]  /*9100*/  STL [R1+0x86c], R4 ;  /* 0x00086c0401007387 */ /* 0x000fe20000100800 */
[----:B----4-:R-:W-:Y:S01]  /*9110*/  ISETP.GE.AND P4, PT, R7, RZ, PT ;  /* 0x000000ff0700720c */ /* 0x010fe20003f86270 */
[----:B------:R-:W-:-:S02]  /*9120*/  IMAD.MOV.U32 R7, RZ, RZ, R8 ;  /* 0x000000ffff077224 */ /* 0x000fc400078e0008 */
[----:B------:R-:W-:Y:S02]  /*9130*/  IMAD.MOV.U32 R8, RZ, RZ, R10 ;  /* 0x000000ffff087224 */ /* 0x000fe400078e000a */
[----:B------:R-:W-:Y:S02]  /*9140*/  @!P0 IMAD.MOV R7, RZ, RZ, -R7 ;  /* 0x000000ffff078224 */ /* 0x000fe400078e0a07 */
[----:B------:R-:W-:-:S03]  /*9150*/  @!P6 IMAD.MOV R8, RZ, RZ, -R8 ;  /* 0x000000ffff08e224 */ /* 0x000fc600078e0a08 */
[----:B------:R-:W-:Y:S01]  /*9160*/  STL [R1+0x868], R7 ;  /* 0x0008680701007387 */ /* 0x000fe20000100800 */
[----:B------:R-:W-:-:S03]  /*9170*/  @!P2 IMAD.IADD R6, R6, 0x1, -R25 ;  /* 0x000000010606a824 */ /* 0x000fc600078e0a19 */
[----:B------:R0:W-:Y:S01]  /*9180*/  STL [R1+0x864], R8 ;  /* 0x0008640801007387 */ /* 0x0001e20000100800 */
[----:B------:R-:W-:Y:S02]  /*9190*/  ISETP.GE.AND P0, PT, R5, RZ, PT ;  /* 0x000000ff0500720c */ /* 0x000fe40003f06270 */
[----:B------:R-:W-:Y:S01]  /*91a0*/  IABS R5, R5 ;  /* 0x0000000500057213 */ /* 0x000fe20000000000 */
[----:B------:R-:W-:-:S04]  /*91b0*/  @!P3 IMAD.IADD R11, R11, 0x1, -R25 ;  /* 0x000000010b0bb824 */ /* 0x000fc800078e0a19 */
[----:B0-----:R-:W-:Y:S01]  /*91c0*/  IMAD.HI.U32 R8, R0, R5, RZ ;  /* 0x0000000500087227 */ /* 0x001fe200078e00ff */
[----:B------:R-:W-:-:S03]  /*91d0*/  ISETP.GT.U32.AND P2, PT, R25, R6, PT ;  /* 0x000000061900720c */ /* 0x000fc60003f44070 */
[----:B------:R-:W-:Y:S01]  /*91e0*/  IMAD.MOV R8, RZ, RZ, -R8 ;  /* 0x000000ffff087224 */ /* 0x000fe200078e0a08 */
[----:B------:R-:W-:-:S03]  /*91f0*/  ISETP.GT.U32.AND P1, PT, R25, R11, PT ;  /* 0x0000000b1900720c */ /* 0x000fc60003f24070 */
[----:B------:R-:W-:Y:S02]  /*9200*/  IMAD R5, R25, R8, R5 ;  /* 0x0000000819057224 */ /* 0x000fe400078e0205 */
[----:B------:R-:W4:Y:S01]  /*9210*/  LDL R8, [R1+0x94] ;  /* 0x0000940001087983 */ /* 0x000f220000100800 */
[----:B------:R-:W-:-:S04]  /*9220*/  IMAD.HI.U32 R2, R0, R15, RZ ;  /* 0x0000000f00027227 */ /* 0x000fc800078e00ff */
[----:B------:R-:W-:Y:S02]  /*9230*/  IMAD.MOV R2, RZ, RZ, -R2 ;  /* 0x000000ffff027224 */ /* 0x000fe400078e0a02 */
[----:B------:R-:W-:Y:S02]  /*9240*/  @!P2 IMAD.IADD R6, R6, 0x1, -R25 ;  /* 0x000000010606a824 */ /* 0x000fe400078e0a19 */
[----:B------:R-:W-:Y:S02]  /*9250*/  IMAD R2, R25, R2, R15 ;  /* 0x0000000219027224 */ /* 0x000fe400078e020f */
[----:B------:R-:W-:Y:S02]  /*9260*/  @!P1 IMAD.IADD R11, R11, 0x1, -R25 ;  /* 0x000000010b0b9824 */ /* 0x000fe400078e0a19 */
[----:B------:R-:W-:Y:S02]  /*9270*/  IMAD.MOV.U32 R15, RZ, RZ, R6 ;  /* 0x000000ffff0f7224 */ /* 0x000fe400078e0006 */
[----:B------:R-:W-:-:S02]  /*9280*/  @!P5 IMAD.MOV R11, RZ, RZ, -R11 ;  /* 0x000000ffff0bd224 */ /* 0x000fc400078e0a0b */
[----:B------:R-:W-:Y:S01]  /*9290*/  @!P4 IMAD.MOV R15, RZ, RZ, -R15 ;  /* 0x000000ffff0fc224 */ /* 0x000fe200078e0a0f */
[----:B-----5:R-:W-:-:S05]  /*92a0*/  IABS R7, R27 ;  /* 0x0000001b00077213 */ /* 0x020fca0000000000 */
[----:B------:R-:W-:-:S04]  /*92b0*/  IMAD.HI.U32 R10, R0, R7, RZ ;  /* 0x00000007000a7227 */ /* 0x000fc800078e00ff */
[----:B------:R-:W-:-:S04]  /*92c0*/  IMAD.MOV R10, RZ, RZ, -R10 ;  /* 0x000000ffff0a7224 */ /* 0x000fc800078e0a0a */
[----:B------:R-:W-:Y:S02]  /*92d0*/  IMAD R7, R25, R10, R7 ;  /* 0x0000000a19077224 */ /* 0x000fe400078e0207 */
[----:B------:R-:W5:Y:S01]  /*92e0*/  LDL R10, [R1+0x98] ;  /* 0x00009800010a7983 */ /* 0x000f620000100800 */
[----:B------:R-:W-:-:S03]  /*92f0*/  ISETP.GE.AND P2, PT, R27, RZ, PT ;  /* 0x000000ff1b00720c */ /* 0x000fc60003f46270 */
[----:B------:R-:W5:Y:S04]  /*9300*/  LDL R27, [R1+0x90] ;  /* 0x00009000011b7983 */ /* 0x000f680000100800 */
[----:B------:R-:W5:Y:S04]  /*9310*/  LDL.LU R14, [R1+0x9c] ;  /* 0x00009c00010e7983 */ /* 0x000f680000300800 */
[----:B------:R-:W-:Y:S04]  /*9320*/  STL [R1+0x854], R11 ;  /* 0x0008540b01007387 */ /* 0x000fe80000100800 */
[----:B------:R0:W-:Y:S02]  /*9330*/  STL [R1+0x850], R15 ;  /* 0x0008500f01007387 */ /* 0x0001e40000100800 */
[----:B0-----:R-:W-:-:S02]  /*9340*/  IMAD.MOV.U32 R15, RZ, RZ, R26 ;  /* 0x000000ffff0f7224 */ /* 0x001fc400078e001a */
[----:B------:R-:W5:Y:S01]  /*9350*/  LDL.LU R26, [R1+0xa0] ;  /* 0x0000a000011a7983 */ /* 0x000f620000300800 */
[----:B------:R-:W-:Y:S02]  /*9360*/  ISETP.GT.U32.AND P6, PT, R25, R2, PT ;  /* 0x000000021900720c */ /* 0x000fe40003fc4070 */
[----:B--2---:R-:W-:Y:S02]  /*9370*/  IABS R4, R12 ;  /* 0x0000000c00047213 */ /* 0x004fe40000000000 */
[----:B------:R-:W-:-:S03]  /*9380*/  ISETP.GE.AND P3, PT, R9, RZ, PT ;  /* 0x000000ff0900720c */ /* 0x000fc60003f66270 */
[----:B------:R-:W-:Y:S01]  /*9390*/  IMAD.HI.U32 R9, R0, R4, RZ ;  /* 0x0000000400097227 */ /* 0x000fe200078e00ff */
[----:B------:R-:W-:Y:S02]  /*93a0*/  ISETP.GE.AND P1, PT, R12, RZ, PT ;  /* 0x000000ff0c00720c */ /* 0x000fe40003f26270 */
[----:B---3--:R-:W-:Y:S01]  /*93b0*/  IABS R12, R13 ;  /* 0x0000000d000c7213 */ /* 0x008fe20000000000 */
[----:B------:R-:W-:Y:S02]  /*93c0*/  IMAD.MOV R9, RZ, RZ, -R9 ;  /* 0x000000ffff097224 */ /* 0x000fe400078e0a09 */
[----:B------:R-:W-:Y:S02]  /*93d0*/  @!P6 IMAD.IADD R2, R2, 0x1, -R25 ;  /* 0x000000010202e824 */ /* 0x000fe400078e0a19 */
[C---:B------:R-:W-:Y:S02]  /*93e0*/  IMAD R4, R25.reuse, R9, R4 ;  /* 0x0000000919047224 */ /* 0x040fe400078e0204 */
[----:B------:R-:W-:Y:S01]  /*93f0*/  IMAD.HI.U32 R9, R0, R12, RZ ;  /* 0x0000000c00097227 */ /* 0x000fe200078e00ff */
[----:B------:R-:W-:-:S02]  /*9400*/  ISETP.GT.U32.AND P6, PT, R25, R2, PT ;  /* 0x000000021900720c */ /* 0x000fc40003fc4070 */
[----:B----4-:R-:W-:Y:S01]  /*9410*/  IABS R8, R8 ;  /* 0x0000000800087213 */ /* 0x010fe20000000000 */
[----:B------:R-:W-:-:S04]  /*9420*/  IMAD.MOV R9, RZ, RZ, -R9 ;  /* 0x000000ffff097224 */ /* 0x000fc800078e0a09 */
[----:B------:R-:W-:-:S06]  /*9430*/  IMAD R12, R25, R9, R12 ;  /* 0x00000009190c7224 */ /* 0x000fcc00078e020c */
[----:B------:R-:W-:-:S04]  /*9440*/  @!P6 IMAD.IADD R2, R2, 0x1, -R25 ;  /* 0x000000010202e824 */ /* 0x000fc800078e0a19 */
[----:B------:R-:W-:Y:S01]  /*9450*/  @!P3 IMAD.MOV R2, RZ, RZ, -R2 ;  /* 0x000000ffff02b224 */ /* 0x000fe200078e0a02 */
[----:B-----5:R-:W-:Y:S01]  /*9460*/  IABS R9, R10 ;  /* 0x0000000a00097213 */ /* 0x020fe20000000000 */
[----:B------:R-:W-:-:S04]  /*9470*/  IMAD.HI.U32 R10, R0, R8, RZ ;  /* 0x00000008000a7227 */ /* 0x000fc800078e00ff */
[----:B------:R-:W-:-:S04]  /*9480*/  IMAD.MOV R10, RZ, RZ, -R10 ;  /* 0x000000ffff0a7224 */ /* 0x000fc800078e0a0a */
[----:B------:R-:W-:Y:S02]  /*9490*/  IMAD R8, R25, R10, R8 ;  /* 0x0000000a19087224 */ /* 0x000fe400078e0208 */
[----:B------:R-:W-:Y:S01]  /*94a0*/  IMAD.HI.U32 R10, R0, R9, RZ ;  /* 0x00000009000a7227 */ /* 0x000fe200078e00ff */
[----:B------:R-:W-:Y:S02]  /*94b0*/  IABS R6, R27 ;  /* 0x0000001b00067213 */ /* 0x000fe40000000000 */
[----:B------:R-:W2:Y:S01]  /*94c0*/  LDL.LU R27, [R1+0xa4] ;  /* 0x0000a400011b7983 */ /* 0x000ea20000300800 */
[----:B------:R-:W-:-:S03]  /*94d0*/  IMAD.MOV R10, RZ, RZ, -R10 ;  /* 0x000000ffff0a7224 */ /* 0x000fc600078e0a0a */
[----:B------:R-:W-:Y:S01]  /*94e0*/  STL [R1+0x848], R2 ;  /* 0x0008480201007387 */ /* 0x000fe20000100800 */
[----:B------:R-:W-:-:S03]  /*94f0*/  IMAD R9, R25, R10, R9 ;  /* 0x0000000a19097224 */ /* 0x000fc600078e0209 */
[----:B------:R0:W-:Y:S01]  /*9500*/  STL [R1+0x43d4], R15 ;  /* 0x0043d40f01007387 */ /* 0x0001e20000100800 */
[----:B------:R-:W-:-:S03]  /*9510*/  IABS R10, R26 ;  /* 0x0000001a000a7213 */ /* 0x000fc60000000000 */
[----:B0-----:R-:W3:Y:S04]  /*9520*/  LDL.LU R15, [R1+0x90] ;  /* 0x00009000010f7983 */ /* 0x001ee80000300800 */
[----:B------:R0:W-:Y:S04]  /*9530*/  STL [R1+0x43d0], R26 ;  /* 0x0043d01a01007387 */ /* 0x0001e80000100800 */
[----:B0-----:R-:W4:Y:S01]  /*9540*/  LDL.LU R26, [R1+0x94] ;  /* 0x00009400011a7983 */ /* 0x001f220000300800 */
[C---:B------:R-:W-:Y:S02]  /*9550*/  ISETP.GT.U32.AND P4, PT, R25.reuse, R4, PT ;  /* 0x000000041900720c */ /* 0x040fe40003f84070 */
[----:B------:R-:W-:-:S02]  /*9560*/  ISETP.GT.U32.AND P5, PT, R25, R5, PT ;  /* 0x000000051900720c */ /* 0x000fc40003fa4070 */
[----:B------:R-:W-:-:S09]  /*9570*/  ISETP.GT.U32.AND P6, PT, R25, R7, PT ;  /* 0x000000071900720c */ /* 0x000fd20003fc4070 */
[--C-:B------:R-:W-:Y:S02]  /*9580*/  @!P4 IMAD.IADD R4, R4, 0x1, -R25.reuse ;  /* 0x000000010404c824 */ /* 0x100fe400078e0a19 */
[----:B------:R-:W-:-:S03]  /*9590*/  @!P5 IMAD.IADD R5, R5, 0x1, -R25 ;  /* 0x000000010505d824 */ /* 0x000fc600078e0a19 */
[C---:B------:R-:W-:Y:S01]  /*95a0*/  ISETP.GT.U32.AND P3, PT, R25.reuse, R4, PT ;  /* 0x000000041900720c */ /* 0x040fe20003f64070 */
[----:B------:R-:W-:Y:S01]  /*95b0*/  IMAD.HI.U32 R11, R0, R6, RZ ;  /* 0x00000006000b7227 */ /* 0x000fe200078e00ff */
[----:B------:R-:W-:-:S03]  /*95c0*/  ISETP.GT.U32.AND P4, PT, R25, R5, PT ;  /* 0x000000051900720c */ /* 0x000fc60003f84070 */
[----:B------:R-:W-:Y:S02]  /*95d0*/  IMAD.MOV R11, RZ, RZ, -R11 ;  /* 0x000000ffff0b7224 */ /* 0x000fe400078e0a0b */
[----:B------:R-:W-:Y:S02]  /*95e0*/  @!P6 IMAD.IADD R7, R7, 0x1, -R25 ;  /* 0x000000010707e824 */ /* 0x000fe400078e0a19 */
[----:B------:R-:W-:-:S04]  /*95f0*/  IMAD R6, R25, R11, R6 ;  /* 0x0000000b19067224 */ /* 0x000fc800078e0206 */
[--C-:B------:R-:W-:Y:S01]  /*9600*/  @!P3 IMAD.IADD R4, R4, 0x1, -R25.reuse ;  /* 0x000000010404b824 */ /* 0x100fe200078e0a19 */
[----:B------:R-:W-:Y:S01]  /*9610*/  ISETP.GT.U32.AND P3, PT, R25, R8, PT ;  /* 0x000000081900720c */ /* 0x000fe20003f64070 */
[----:B------:R-:W-:Y:S01]  /*9620*/  @!P4 IMAD.IADD R5, R5, 0x1, -R25 ;  /* 0x000000010505c824 */ /* 0x000fe200078e0a19 */
[C---:B------:R-:W-:Y:S02]  /*9630*/  ISETP.GT.U32.AND P6, PT, R25.reuse, R7, PT ;  /* 0x000000071900720c */ /* 0x040fe40003fc4070 */
[----:B------:R-:W-:-:S09]  /*9640*/  ISETP.GT.U32.AND P4, PT, R25, R6, PT ;  /* 0x000000061900720c */ /* 0x000fd20003f84070 */
[--C-:B------:R-:W-:Y:S02]  /*9650*/  @!P3 IMAD.IADD R8, R8, 0x1, -R25.reuse ;  /* 0x000000010808b824 */ /* 0x100fe400078e0a19 */
[--C-:B------:R-:W-:Y:S02]  /*9660*/  @!P6 IMAD.IADD R7, R7, 0x1, -R25.reuse ;  /* 0x000000010707e824 */ /* 0x100fe400078e0a19 */
[----:B------:R-:W-:Y:S02]  /*9670*/  @!P4 IMAD.IADD R6, R6, 0x1, -R25 ;  /* 0x000000010606c824 */ /* 0x000fe400078e0a19 */
[----:B------:R-:W-:Y:S01]  /*9680*/  @!P1 IMAD.MOV R4, RZ, RZ, -R4 ;  /* 0x000000ffff049224 */ /* 0x000fe200078e0a04 */
[----:B---3--:R-:W-:Y:S02]  /*9690*/  ISETP.GE.AND P4, PT, R15, RZ, PT ;  /* 0x000000ff0f00720c */ /* 0x008fe40003f86270 */
[----:B------:R-:W3:Y:S01]  /*96a0*/  LDL.LU R15, [R1+0x43d4] ;  /* 0x0043d400010f7983 */ /* 0x000ee20000300800 */
[----:B----4-:R-:W-:Y:S01]  /*96b0*/  ISETP.GE.AND P3, PT, R26, RZ, PT ;  /* 0x000000ff1a00720c */ /* 0x010fe20003f66270 */
[----:B------:R-:W-:-:S04]  /*96c0*/  IMAD.MOV.U32 R26, RZ, RZ, R5 ;  /* 0x000000ffff1a7224 */ /* 0x000fc800078e0005 */
[----:B------:R-:W-:-:S05]  /*96d0*/  @!P0 IMAD.MOV R26, RZ, RZ, -R26 ;  /* 0x000000ffff1a8224 */ /* 0x000fca00078e0a1a */
[----:B------:R0:W-:Y:S02]  /*96e0*/  STL [R1+0x83c], R26 ;  /* 0x00083c1a01007387 */ /* 0x0001e40000100800 */
[----:B0-----:R-:W-:Y:S02]  /*96f0*/  IMAD.MOV.U32 R26, RZ, RZ, R7 ;  /* 0x000000ffff1a7224 */ /* 0x001fe400078e0007 */
[----:B------:R-:W-:Y:S02]  /*9700*/  STL [R1+0x838], R4 ;  /* 0x0008380401007387 */ /* 0x000fe40000100800 */
[----:B------:R-:W-:Y:S02]  /*9710*/  @!P2 IMAD.MOV R26, RZ, RZ, -R26 ;  /* 0x000000ffff1aa224 */ /* 0x000fe400078e0a1a */
[----:B------:R-:W4:Y:S04]  /*9720*/  LDL.LU R7, [R1+0x98] ;  /* 0x0000980001077983 */ /* 0x000f280000300800 */
[----:B------:R0:W-:Y:S04]  /*9730*/  STL [R1+0x834], R26 ;  /* 0x0008341a01007387 */ /* 0x0001e80000100800 */
[----:B0-----:R-:W5:Y:S01]  /*9740*/  LDL.LU R26, [R1+0x43d0] ;  /* 0x0043d000011a7983 */ /* 0x001f620000300800 */
[----:B------:R-:W-:-:S02]  /*9750*/  ISETP.GT.U32.AND P5, PT, R25, R12, PT ;  /* 0x0000000c1900720c */ /* 0x000fc40003fa4070 */
[----:B------:R-:W-:-:S11]  /*9760*/  IABS R2, R14 ;  /* 0x0000000e00027213 */ /* 0x000fd60000000000 */
[----:B------:R-:W-:-:S05]  /*9770*/  @!P5 IMAD.IADD R12, R12, 0x1, -R25 ;  /* 0x000000010c0cd824 */ /* 0x000fca00078e0a19 */
[----:B------:R-:W-:Y:S02]  /*9780*/  ISETP.GT.U32.AND P5, PT, R25, R12, PT ;  /* 0x0000000c1900720c */ /* 0x000fe40003fa4070 */
[----:B------:R-:W-:Y:S01]  /*9790*/  ISETP.GE.AND P6, PT, R13, RZ, PT ;  /* 0x000000ff0d00720c */ /* 0x000fe20003fc6270 */
[----:B------:R-:W-:-:S04]  /*97a0*/  IMAD.HI.U32 R13, R0, R2, RZ ;  /* 0x00000002000d7227 */ /* 0x000fc800078e00ff */
[----:B------:R-:W-:-:S06]  /*97b0*/  IMAD.MOV R13, RZ, RZ, -R13 ;  /* 0x000000ffff0d7224 */ /* 0x000fcc00078e0a0d */
[----:B------:R-:W-:Y:S01]  /*97c0*/  @!P5 IMAD.IADD R12, R12, 0x1, -R25 ;  /* 0x000000010c0cd824 */ /* 0x000fe200078e0a19 */
[C---:B------:R-:W-:Y:S01]  /*97d0*/  ISETP.GT.U32.AND P5, PT, R25.reuse, R9, PT ;  /* 0x000000091900720c */ /* 0x040fe20003fa4070 */
[C---:B------:R-:W-:Y:S02]  /*97e0*/  IMAD R2, R25.reuse, R13, R2 ;  /* 0x0000000d19027224 */ /* 0x040fe400078e0202 */
[----:B------:R-:W-:Y:S01]  /*97f0*/  IMAD.HI.U32 R13, R0, R10, RZ ;  /* 0x0000000a000d7227 */ /* 0x000fe200078e00ff */
[----:B------:R-:W-:-:S03]  /*9800*/  ISETP.GT.U32.AND P0, PT, R25, R6, PT ;  /* 0x000000061900720c */ /* 0x000fc60003f04070 */
[----:B------:R-:W-:-:S04]  /*9810*/  IMAD.MOV R13, RZ, RZ, -R13 ;  /* 0x000000ffff0d7224 */ /* 0x000fc800078e0a0d */
[----:B------:R-:W-:Y:S02]  /*9820*/  IMAD R10, R25, R13, R10 ;  /* 0x0000000d190a7224 */ /* 0x000fe400078e020a */
[----:B------:R-:W-:Y:S01]  /*9830*/  @!P5 IMAD.IADD R9, R9, 0x1, -R25 ;  /* 0x000000010909d824 */ /* 0x000fe200078e0a19 */
[----:B------:R-:W3:Y:S01]  /*9840*/  LDL.LU R13, [R1+0xb0] ;  /* 0x0000b000010d7983 */ /* 0x000ee20000300800 */
[----:B------:R-:W-:-:S03]  /*9850*/  ISETP.GT.U32.AND P5, PT, R25, R8, PT ;  /* 0x000000081900720c */ /* 0x000fc60003fa4070 */
[----:B------:R-:W-:Y:S01]  /*9860*/  ISETP.GT.U32.AND P1, PT, R25, R9, PT ;  /* 0x000000091900720c */ /* 0x000fe20003f24070 */
[----:B------:R-:W-:Y:S02]  /*9870*/  IMAD.MOV.U32 R4, RZ, RZ, R12 ;  /* 0x000000ffff047224 */ /* 0x000fe400078e000c */
[----:B------:R-:W-:Y:S01]  /*9880*/  @!P0 IMAD.IADD R6, R6, 0x1, -R25 ;  /* 0x0000000106068824 */ /* 0x000fe200078e0a19 */
[----:B------:R-:W-:Y:S01]  /*9890*/  ISETP.GE.AND P0, PT, R14, RZ, PT ;  /* 0x000000ff0e00720c */ /* 0x000fe20003f06270 */
[----:B------:R-:W-:Y:S02]  /*98a0*/  @!P6 IMAD.MOV R4, RZ, RZ, -R4 ;  /* 0x000000ffff04e224 */ /* 0x000fe400078e0a04 */
[----:B------:R-:W-:Y:S01]  /*98b0*/  IMAD.MOV.U32 R14, RZ, RZ, R6 ;  /* 0x000000ffff0e7224 */ /* 0x000fe200078e0006 */
[----:B--2---:R-:W-:Y:S02]  /*98c0*/  IABS R11, R27 ;  /* 0x0000001b000b7213 */ /* 0x004fe40000000000 */
[----:B------:R-:W-:Y:S01]  /*98d0*/  STL [R1+0x830], R4 ;  /* 0x0008300401007387 */ /* 0x000fe20000100800 */
[----:B------:R-:W-:-:S02]  /*98e0*/  @!P4 IMAD.MOV R14, RZ, RZ, -R14 ;  /* 0x000000ffff0ec224 */ /* 0x000fc400078e0a0e */
[--C-:B------:R-:W-:Y:S01]  /*98f0*/  @!P1 IMAD.IADD R9, R9, 0x1, -R25.reuse ;  /* 0x0000000109099824 */ /* 0x100fe200078e0a19 */
[----:B------:R-:W-:Y:S01]  /*9900*/  ISETP.GE.AND P4, PT, R27, RZ, PT ;  /* 0x000000ff1b00720c */ /* 0x000fe20003f86270 */
[----:B------:R-:W-:Y:S02]  /*9910*/  @!P5 IMAD.IADD R8, R8, 0x1, -R25 ;  /* 0x000000010808d824 */ /* 0x000fe400078e0a19 */
[----:B------:R-:W-:-:S04]  /*9920*/  IMAD.HI.U32 R5, R0, R11, RZ ;  /* 0x0000000b00057227 */ /* 0x000fc800078e00ff */
[----:B------:R-:W-:-:S04]  /*9930*/  IMAD.MOV R5, RZ, RZ, -R5 ;  /* 0x000000ffff057224 */ /* 0x000fc800078e0a05 */
[----:B------:R-:W-:Y:S01]  /*9940*/  IMAD R11, R25, R5, R11 ;  /* 0x00000005190b7224 */ /* 0x000fe200078e020b */
[----:B------:R-:W-:Y:S02]  /*9950*/  IABS R5, R24 ;  /* 0x0000001800057213 */ /* 0x000fe40000000000 */
[----:B-----5:R-:W-:Y:S02]  /*9960*/  ISETP.GE.AND P1, PT, R26, RZ, PT ;  /* 0x000000ff1a00720c */ /* 0x020fe40003f26270 */
[----:B------:R-:W2:Y:S04]  /*9970*/  LDL.LU R26, [R1+0xb8] ;  /* 0x0000b800011a7983 */ /* 0x000ea80000300800 */
[----:B------:R-:W5:Y:S04]  /*9980*/  LDL.LU R27, [R1+0xbc] ;  /* 0x0000bc00011b7983 */ /* 0x000f680000300800 */
[----:B------:R0:W-:Y:S02]  /*9990*/  STL [R1+0x82c], R14 ;  /* 0x00082c0e01007387 */ /* 0x0001e40000100800 */
[----:B0-----:R-:W-:-:S02]  /*99a0*/  IMAD.MOV.U32 R14, RZ, RZ, R8 ;  /* 0x000000ffff0e7224 */ /* 0x001fc400078e0008 */
[----:B------:R-:W-:Y:S02]  /*99b0*/  IMAD.MOV.U32 R8, RZ, RZ, R24 ;  /* 0x000000ffff087224 */ /* 0x000fe400078e0018 */
[----:B------:R-:W-:Y:S02]  /*99c0*/  @!P3 IMAD.MOV R14, RZ, RZ, -R14 ;  /* 0x000000ffff0eb224 */ /* 0x000fe400078e0a0e */
[----:B------:R-:W-:Y:S02]  /*99d0*/  IMAD.MOV.U32 R24, RZ, RZ, R23 ;  /* 0x000000ffff187224 */ /* 0x000fe400078e0017 */
[----:B------:R-:W-:Y:S01]  /*99e0*/  IMAD.MOV.U32 R23, RZ, RZ, R18 ;  /* 0x000000ffff177224 */ /* 0x000fe200078e0012 */
[----:B------:R0:W-:Y:S01]  /*99f0*/  STL [R1+0x828], R14 ;  /* 0x0008280e01007387 */ /* 0x0001e20000100800 */
[----:B------:R-:W-:-:S03]  /*9a00*/  IMAD.MOV.U32 R18, RZ, RZ, R17 ;  /* 0x000000ffff127224 */ /* 0x000fc600078e0011 */
[----:B------:R-:W2:Y:S01]  /*9a10*/  LDL R17, [R1+0xc4] ;  /* 0x0000c40001117983 */ /* 0x000ea20000100800 */
[C---:B------:R-:W-:Y:S02]  /*9a20*/  ISETP.GT.U32.AND P6, PT, R25.reuse, R2, PT ;  /* 0x000000021900720c */ /* 0x040fe40003fc4070 */
[----:B------:R-:W-:Y:S01]  /*9a30*/  ISETP.GT.U32.AND P5, PT, R25, R10, PT ;  /* 0x0000000a1900720c */ /* 0x000fe20003fa4070 */
[----:B------:R-:W-:Y:S01]  /*9a40*/  IMAD.HI.U32 R6, R0, R5, RZ ;  /* 0x0000000500067227 */ /* 0x000fe200078e00ff */
[----:B----4-:R-:W-:Y:S01]  /*9a50*/  ISETP.GE.AND P2, PT, R7, RZ, PT ;  /* 0x000000ff0700720c */ /* 0x010fe20003f46270 */
[----:B0-----:R-:W4:Y:S08]  /*9a60*/  LDL R14, [R1+0xc0] ;  /* 0x0000c000010e7983 */ /* 0x001f300000100800 */
[--C-:B------:R-:W-:Y:S01]  /*9a70*/  @!P6 IMAD.IADD R2, R2, 0x1, -R25.reuse ;  /* 0x000000010202e824 */ /* 0x100fe200078e0a19 */
[----:B------:R-:W-:Y:S01]  /*9a80*/  ISETP.GT.U32.AND P6, PT, R25, R11, PT ;  /* 0x0000000b1900720c */ /* 0x000fe20003fc4070 */
[----:B------:R-:W-:Y:S01]  /*9a90*/  @!P5 IMAD.IADD R10, R10, 0x1, -R25 ;  /* 0x000000010a0ad824 */ /* 0x000fe200078e0a19 */
[----:B---3--:R-:W-:-:S02]  /*9aa0*/  IABS R4, R13 ;  /* 0x0000000d00047213 */ /* 0x008fc40000000000 */
[----:B------:R-:W-:Y:S01]  /*9ab0*/  ISETP.GT.U32.AND P5, PT, R25, R2, PT ;  /* 0x000000021900720c */ /* 0x000fe20003fa4070 */
[----:B------:R-:W-:Y:S01]  /*9ac0*/  IMAD.MOV R6, RZ, RZ, -R6 ;  /* 0x000000ffff067224 */ /* 0x000fe200078e0a06 */
[----:B------:R-:W-:Y:S01]  /*9ad0*/  IABS R7, R15 ;  /* 0x0000000f00077213 */ /* 0x000fe20000000000 */
[----:B------:R-:W-:-:S06]  /*9ae0*/  IMAD.HI.U32 R12, R0, R4, RZ ;  /* 0x00000004000c7227 */ /* 0x000fcc00078e00ff */
[----:B------:R-:W-:Y:S01]  /*9af0*/  @!P6 IMAD.IADD R11, R11, 0x1, -R25 ;  /* 0x000000010b0be824 */ /* 0x000fe200078e0a19 */
[C---:B------:R-:W-:Y:S01]  /*9b00*/  ISETP.GT.U32.AND P6, PT, R25.reuse, R10, PT ;  /* 0x0000000a1900720c */ /* 0x040fe20003fc4070 */
[----:B------:R-:W-:Y:S02]  /*9b10*/  IMAD R5, R25, R6, R5 ;  /* 0x0000000619057224 */ /* 0x000fe400078e0205 */
[----:B------:R-:W-:-:S04]  /*9b20*/  IMAD.HI.U32 R6, R0, R7, RZ ;  /* 0x0000000700067227 */ /* 0x000fc800078e00ff */
[----:B------:R-:W-:Y:S02]  /*9b30*/  IMAD.MOV R12, RZ, RZ, -R12 ;  /* 0x000000ffff0c7224 */ /* 0x000fe400078e0a0c */
[--C-:B------:R-:W-:Y:S02]  /*9b40*/  @!P5 IMAD.IADD R2, R2, 0x1, -R25.reuse ;  /* 0x000000010202d824 */ /* 0x100fe400078e0a19 */
[----:B------:R-:W-:Y:S02]  /*9b50*/  IMAD.MOV R6, RZ, RZ, -R6 ;  /* 0x000000ffff067224 */ /* 0x000fe400078e0a06 */
[----:B------:R-:W-:Y:S02]  /*9b60*/  IMAD R4, R25, R12, R4 ;  /* 0x0000000c19047224 */ /* 0x000fe400078e0204 */
[----:B------:R-:W-:Y:S02]  /*9b70*/  @!P6 IMAD.IADD R10, R10, 0x1, -R25 ;  /* 0x000000010a0ae824 */ /* 0x000fe400078e0a19 */
[----:B------:R-:W-:-:S02]  /*9b80*/  IMAD.MOV.U32 R12, RZ, RZ, R8 ;  /* 0x000000ffff0c7224 */ /* 0x000fc400078e0008 */
[----:B------:R-:W-:Y:S02]  /*9b90*/  IMAD.MOV.U32 R8, RZ, RZ, R2 ;  /* 0x000000ffff087224 */ /* 0x000fe400078e0002 */
[----:B------:R-:W-:Y:S02]  /*9ba0*/  IMAD R2, R25, R6, R7 ;  /* 0x0000000619027224 */ /* 0x000fe400078e0207 */
[----:B------:R-:W-:Y:S02]  /*9bb0*/  IMAD.MOV.U32 R6, RZ, RZ, R10 ;  /* 0x000000ffff067224 */ /* 0x000fe400078e000a */
[----:B------:R-:W-:Y:S01]  /*9bc0*/  @!P2 IMAD.MOV R9, RZ, RZ, -R9 ;  /* 0x000000ffff09a224 */ /* 0x000fe200078e0a09 */
[----:B------:R-:W-:Y:S01]  /*9bd0*/  ISETP.GE.AND P2, PT, R12, RZ, PT ;  /* 0x000000ff0c00720c */ /* 0x000fe20003f46270 */
[----:B------:R-:W-:Y:S02]  /*9be0*/  @!P0 IMAD.MOV R8, RZ, RZ, -R8 ;  /* 0x000000ffff088224 */ /* 0x000fe400078e0a08 */
[----:B------:R-:W-:Y:S01]  /*9bf0*/  @!P1 IMAD.MOV R6, RZ, RZ, -R6 ;  /* 0x000000ffff069224 */ /* 0x000fe200078e0a06 */
[----:B------:R-:W-:Y:S04]  /*9c00*/  STL [R1+0x824], R9 ;  /* 0x0008240901007387 */ /* 0x000fe80000100800 */
[----:B------:R-:W-:Y:S04]  /*9c10*/  STL [R1+0x820], R8 ;  /* 0x0008200801007387 */ /* 0x000fe80000100800 */
[----:B------:R2:W-:Y:S01]  /*9c20*/  STL [R1+0x81c], R6 ;  /* 0x00081c0601007387 */ /* 0x0005e20000100800 */
[----:B-----5:R-:W-:-:S05]  /*9c30*/  IABS R10, R27 ;  /* 0x0000001b000a7213 */ /* 0x020fca0000000000 */
[----:B------:R-:W-:-:S04]  /*9c40*/  IMAD.HI.U32 R7, R0, R10, RZ ;  /* 0x0000000a00077227 */ /* 0x000fc800078e00ff */
[----:B------:R-:W-:-:S04]  /*9c50*/  IMAD.MOV R12, RZ, RZ, -R7 ;  /* 0x000000ffff0c7224 */ /* 0x000fc800078e0a07 */
[----:B------:R-:W-:Y:S02]  /*9c60*/  IMAD R10, R25, R12, R10 ;  /* 0x0000000c190a7224 */ /* 0x000fe400078e020a */
[----:B------:R-:W3:Y:S01]  /*9c70*/  LDL R12, [R1+0xd0] ;  /* 0x0000d000010c7983 */ /* 0x000ee20000100800 */
[----:B--2---:R-:W-:-:S03]  /*9c80*/  IABS R6, R17 ;  /* 0x0000001100067213 */ /* 0x004fc60000000000 */
[----:B------:R-:W2:Y:S01]  /*9c90*/  LDL R17, [R1+0xcc] ;  /* 0x0000cc0001117983 */ /* 0x000ea20000100800 */
[C---:B------:R-:W-:Y:S02]  /*9ca0*/  ISETP.GT.U32.AND P3, PT, R25.reuse, R11, PT ;  /* 0x0000000b1900720c */ /* 0x040fe40003f64070 */
[----:B------:R-:W-:-:S11]  /*9cb0*/  ISETP.GT.U32.AND P6, PT, R25, R4, PT ;  /* 0x000000041900720c */ /* 0x000fd60003fc4070 */
[--C-:B------:R-:W-:Y:S01]  /*9cc0*/  @!P3 IMAD.IADD R11, R11, 0x1, -R25.reuse ;  /* 0x000000010b0bb824 */ /* 0x100fe200078e0a19 */
[----:B------:R-:W-:Y:S01]  /*9cd0*/  ISETP.GT.U32.AND P3, PT, R25, R2, PT ;  /* 0x000000021900720c */ /* 0x000fe20003f64070 */
[----:B------:R-:W-:Y:S01]  /*9ce0*/  @!P6 IMAD.IADD R4, R4, 0x1, -R25 ;  /* 0x000000010404e824 */ /* 0x000fe200078e0a19 */
[----:B------:R-:W-:Y:S02]  /*9cf0*/  ISETP.GE.AND P0, PT, R13, RZ, PT ;  /* 0x000000ff0d00720c */ /* 0x000fe40003f06270 */
[----:B------:R-:W-:Y:S02]  /*9d00*/  IABS R13, R26 ;  /* 0x0000001a000d7213 */ /* 0x000fe40000000000 */
[C---:B------:R-:W-:Y:S02]  /*9d10*/  ISETP.GT.U32.AND P6, PT, R25.reuse, R4, PT ;  /* 0x000000041900720c */ /* 0x040fe40003fc4070 */
[----:B------:R-:W-:Y:S01]  /*9d20*/  ISETP.GT.U32.AND P5, PT, R25, R5, PT ;  /* 0x000000051900720c */ /* 0x000fe20003fa4070 */
[----:B------:R-:W-:-:S04]  /*9d30*/  IMAD.HI.U32 R8, R0, R13, RZ ;  /* 0x0000000d00087227 */ /* 0x000fc800078e00ff */
[----:B------:R-:W-:Y:S02]  /*9d40*/  @!P3 IMAD.IADD R2, R2, 0x1, -R25 ;  /* 0x000000010202b824 */ /* 0x000fe400078e0a19 */
[----:B------:R-:W-:-:S03]  /*9d50*/  IMAD.MOV R8, RZ, RZ, -R8 ;  /* 0x000000ffff087224 */ /* 0x000fc600078e0a08 */
[C---:B------:R-:W-:Y:S01]  /*9d60*/  ISETP.GT.U32.AND P3, PT, R25.reuse, R2, PT ;  /* 0x000000021900720c */ /* 0x040fe20003f64070 */
[----:B------:R-:W-:Y:S01]  /*9d70*/  IMAD R13, R25, R8, R13 ;  /* 0x00000008190d7224 */ /* 0x000fe200078e020d */
[----:B----4-:R-:W-:Y:S01]  /*9d80*/  IABS R9, R14 ;  /* 0x0000000e00097213 */ /* 0x010fe20000000000 */
[--C-:B------:R-:W-:Y:S01]  /*9d90*/  @!P6 IMAD.IADD R4, R4, 0x1, -R25.reuse ;  /* 0x000000010404e824 */ /* 0x100fe200078e0a19 */
[----:B------:R-:W-:Y:S01]  /*9da0*/  ISETP.GE.AND P1, PT, R15, RZ, PT ;  /* 0x000000ff0f00720c */ /* 0x000fe20003f26270 */
[----:B------:R-:W-:Y:S01]  /*9db0*/  @!P5 IMAD.IADD R5, R5, 0x1, -R25 ;  /* 0x000000010505d824 */ /* 0x000fe200078e0a19 */
[C---:B------:R-:W-:Y:S01]  /*9dc0*/  ISETP.GT.U32.AND P6, PT, R25.reuse, R13, PT ;  /* 0x0000000d1900720c */ /* 0x040fe20003fc4070 */
[----:B------:R-:W-:Y:S01]  /*9dd0*/  IMAD.HI.U32 R8, R0, R9, RZ ;  /* 0x0000000900087227 */ /* 0x000fe200078e00ff */
[----:B------:R-:W4:Y:S02]  /*9de0*/  LDL R14, [R1+0xd4] ;  /* 0x0000d400010e7983 */ /* 0x000f240000100800 */
[----:B------:R-:W-:-:S03]  /*9df0*/  ISETP.GT.U32.AND P5, PT, R25, R5, PT ;  /* 0x000000051900720c */ /* 0x000fc60003fa4070 */
[----:B------:R-:W-:Y:S01]  /*9e00*/  @!P3 IMAD.IADD R2, R2, 0x1, -R25 ;  /* 0x000000010202b824 */ /* 0x000fe200078e0a19 */
[----:B------:R-:W-:Y:S01]  /*9e10*/  ISETP.GT.U32.AND P3, PT, R25, R10, PT ;  /* 0x0000000a1900720c */ /* 0x000fe20003f64070 */
[----:B------:R-:W-:-:S04]  /*9e20*/  IMAD.MOV R8, RZ, RZ, -R8 ;  /* 0x000000ffff087224 */ /* 0x000fc800078e0a08 */
[----:B------:R-:W-:Y:S02]  /*9e30*/  IMAD R9, R25, R8, R9 ;  /* 0x0000000819097224 */ /* 0x000fe400078e0209 */
[----:B------:R-:W-:-:S03]  /*9e40*/  @!P6 IMAD.IADD R13, R13, 0x1, -R25 ;  /* 0x000000010d0de824 */ /* 0x000fc600078e0a19 */
[----:B------:R-:W-:Y:S01]  /*9e50*/  ISETP.GT.U32.AND P6, PT, R25, R9, PT ;  /* 0x000000091900720c */ /* 0x000fe20003fc4070 */
[--C-:B------:R-:W-:Y:S02]  /*9e60*/  @!P5 IMAD.IADD R5, R5, 0x1, -R25.reuse ;  /* 0x000000010505d824 */ /* 0x100fe400078e0a19 */
[--C-:B------:R-:W-:Y:S01]  /*9e70*/  @!P3 IMAD.IADD R10, R10, 0x1, -R25.reuse ;  /* 0x000000010a0ab824 */ /* 0x100fe200078e0a19 */
[----:B------:R-:W-:Y:S02]  /*9e80*/  ISETP.GE.AND P5, PT, R26, RZ, PT ;  /* 0x000000ff1a00720c */ /* 0x000fe40003fa6270 */
[----:B------:R-:W5:Y:S07]  /*9e90*/  LDL R26, [R1+0xd8] ;  /* 0x0000d800011a7983 */ /* 0x000f6e0000100800 */
[----:B------:R-:W-:Y:S01]  /*9ea0*/  @!P6 IMAD.IADD R9, R9, 0x1, -R25 ;  /* 0x000000010909e824 */ /* 0x000fe200078e0a19 */
[----:B---3--:R-:W-:-:S02]  /*9eb0*/  IABS R12, R12 ;  /* 0x0000000c000c7213 */ /* 0x008fc40000000000 */
[----:B--2---:R-:W-:Y:S02]  /*9ec0*/  IABS R15, R17 ;  /* 0x00000011000f7213 */ /* 0x004fe40000000000 */
[----:B------:R-:W2:Y:S04]  /*9ed0*/  LDL R17, [R1+0xdc] ;  /* 0x0000dc0001117983 */ /* 0x000ea80000100800 */
[----:B------:R0:W-:Y:S02]  /*9ee0*/  STL [R1+0x43cc], R10 ;  /* 0x0043cc0a01007387 */ /* 0x0001e40000100800 */
[----:B0-----:R-:W-:Y:S02]  /*9ef0*/  IMAD.MOV.U32 R10, RZ, RZ, R24 ;  /* 0x000000ffff0a7224 */ /* 0x001fe400078e0018 */
[----:B------:R-:W-:-:S02]  /*9f00*/  IMAD.MOV.U32 R24, RZ, RZ, R16 ;  /* 0x000000ffff187224 */ /* 0x000fc400078e0010 */
[----:B------:R-:W-:-:S04]  /*9f10*/  IMAD.HI.U32 R16, R0, R12, RZ ;  /* 0x0000000c00107227 */ /* 0x000fc800078e00ff */
[----:B------:R-:W-:Y:S01]  /*9f20*/  IMAD.MOV R16, RZ, RZ, -R16 ;  /* 0x000000ffff107224 */ /* 0x000fe200078e0a10 */
[----:B------:R0:W-:Y:S03]  /*9f30*/  STL [R1+0x43c8], R9 ;  /* 0x0043c80901007387 */ /* 0x0001e60000100800 */
[----:B------:R-:W-:Y:S01]  /*9f40*/  IMAD R12, R25, R16, R12 ;  /* 0x00000010190c7224 */ /* 0x000fe200078e020c */
[----:B0-----:R-:W3:Y:S04]  /*9f50*/  LDL.LU R9, [R1+0x61c] ;  /* 0x00061c0001097983 */ /* 0x001ee80000300800 */
[----:B------:R-:W2:Y:S01]  /*9f60*/  LDL.LU R16, [R1+0x2b0] ;  /* 0x0002b00001107983 */ /* 0x000ea20000300800 */
[----:B------:R-:W-:-:S04]  /*9f70*/  IMAD.HI.U32 R7, R0, R6, RZ ;  /* 0x0000000600077227 */ /* 0x000fc800078e00ff */
[----:B------:R-:W-:-:S04]  /*9f80*/  IMAD.MOV R7, RZ, RZ, -R7 ;  /* 0x000000ffff077224 */ /* 0x000fc800078e0a07 */
[----:B------:R-:W-:Y:S01]  /*9f90*/  IMAD R6, R25, R7, R6 ;  /* 0x0000000719067224 */ /* 0x000fe200078e0206 */
[----:B----4-:R-:W-:Y:S02]  /*9fa0*/  IABS R7, R14 ;  /* 0x0000000e00077213 */ /* 0x010fe40000000000 */
[----:B-----5:R-:W-:Y:S01]  /*9fb0*/  IABS R14, R26 ;  /* 0x0000001a000e7213 */ /* 0x020fe20000000000 */
[----:B------:R-:W-:Y:S02]  /*9fc0*/  IMAD.MOV.U32 R26, RZ, RZ, R18 ;  /* 0x000000ffff1a7224 */ /* 0x000fe400078e0012 */
[----:B------:R-:W-:-:S04]  /*9fd0*/  IMAD.HI.U32 R18, R0, R7, RZ ;  /* 0x0000000700127227 */ /* 0x000fc800078e00ff */
[----:B------:R-:W-:-:S04]  /*9fe0*/  IMAD.MOV R18, RZ, RZ, -R18 ;  /* 0x000000ffff127224 */ /* 0x000fc800078e0a12 */
[----:B------:R-:W-:Y:S02]  /*9ff0*/  IMAD R7, R25, R18, R7 ;  /* 0x0000001219077224 */ /* 0x000fe400078e0207 */
[----:B--2---:R-:W-:Y:S02]  /*a000*/  IMAD.MOV.U32 R18, RZ, RZ, R16 ;  /* 0x000000ffff127224 */ /* 0x004fe400078e0010 */
[----:B---3--:R-:W-:Y:S02]  /*a010*/  IMAD.MOV.U32 R16, RZ, RZ, R9 ;  /* 0x000000ffff107224 */ /* 0x008fe400078e0009 */
[----:B------:R-:W-:Y:S02]  /*a020*/  IMAD.MOV.U32 R9, RZ, RZ, R11 ;  /* 0x000000ffff097224 */ /* 0x000fe400078e000b */
[----:B------:R-:W2:Y:S01]  /*a030*/  LDL R11, [R1+0xe4] ;  /* 0x0000e400010b7983 */ /* 0x000ea20000100800 */
[----:B------:R-:W-:-:S04]  /*a040*/  IMAD.HI.U32 R8, R0, R15, RZ ;  /* 0x0000000f00087227 */ /* 0x000fc800078e00ff */
[----:B------:R-:W-:-:S04]  /*a050*/  IMAD.MOV R8, RZ, RZ, -R8 ;  /* 0x000000ffff087224 */ /* 0x000fc800078e0a08 */
[----:B------:R-:W-:Y:S01]  /*a060*/  IMAD R15, R25, R8, R15 ;  /* 0x00000008190f7224 */ /* 0x000fe200078e020f */
[----:B------:R-:W-:Y:S01]  /*a070*/  IABS R8, R17 ;  /* 0x0000001100087213 */ /* 0x000fe20000000000 */
[----:B------:R-:W-:-:S04]  /*a080*/  IMAD.HI.U32 R17, R0, R14, RZ ;  /* 0x0000000e00117227 */ /* 0x000fc800078e00ff */
[----:B------:R-:W-:Y:S02]  /*a090*/  IMAD.MOV R17, RZ, RZ, -R17 ;  /* 0x000000ffff117224 */ /* 0x000fe400078e0a11 */
[----:B------:R-:W-:Y:S02]  /*a0a0*/  @!P4 IMAD.MOV R9, RZ, RZ, -R9 ;  /* 0x000000ffff09c224 */ /* 0x000fe400078e0a09 */
[C---:B------:R-:W-:Y:S02]  /*a0b0*/  IMAD R14, R25.reuse, R17, R14 ;  /* 0x00000011190e7224 */ /* 0x040fe400078e020e */
[----:B------:R-:W-:Y:S01]  /*a0c0*/  IMAD.MOV.U32 R17, RZ, RZ, R10 ;  /* 0x000000ffff117224 */ /* 0x000fe200078e000a */
[----:B------:R-:W-:Y:S01]  /*a0d0*/  ISETP.GT.U32.AND P4, PT, R25, R13, PT ;  /* 0x0000000d1900720c */ /* 0x000fe20003f84070 */
[----:B------:R-:W-:Y:S02]  /*a0e0*/  IMAD.MOV.U32 R10, RZ, RZ, R5 ;  /* 0x000000ffff0a7224 */ /* 0x000fe400078e0005 */
[----:B------:R-:W3:Y:S04]  /*a0f0*/  LDL.LU R5, [R1+0x224] ;  /* 0x0002240001057983 */ /* 0x000ee80000300800 */
[----:B------:R0:W-:Y:S01]  /*a100*/  STL [R1+0x808], R9 ;  /* 0x0008080901007387 */ /* 0x0001e20000100800 */
[----:B------:R-:W-:-:S02]  /*a110*/  @!P2 IMAD.MOV R10, RZ, RZ, -R10 ;  /* 0x000000ffff0aa224 */ /* 0x000fc400078e0a0a */
[----:B------:R-:W-:Y:S02]  /*a120*/  @!P1 IMAD.MOV R2, RZ, RZ, -R2 ;  /* 0x000000ffff029224 */ /* 0x000fe400078e0a02 */
[----:B0-----:R-:W-:Y:S02]  /*a130*/  IMAD.MOV.U32 R9, RZ, RZ, R4 ;  /* 0x000000ffff097224 */ /* 0x001fe400078e0004 */
[----:B------:R-:W4:Y:S02]  /*a140*/  LDL R4, [R1+0xe0] ;  /* 0x0000e00001047983 */ /* 0x000f240000100800 */
[----:B------:R-:W-:Y:S02]  /*a150*/  @!P0 IMAD.MOV R9, RZ, RZ, -R9 ;  /* 0x000000ffff098224 */ /* 0x000fe400078e0a09 */
[----:B------:R0:W-:Y:S01]  /*a160*/  STL [R1+0x804], R10 ;  /* 0x0008040a01007387 */ /* 0x0001e20000100800 */
[----:B------:R-:W-:-:S03]  /*a170*/  @!P4 IMAD.IADD R13, R13, 0x1, -R25 ;  /* 0x000000010d0dc824 */ /* 0x000fc600078e0a19 */
[----:B0-----:R-:W5:Y:S04]  /*a180*/  LDL.LU R10, [R1+0x43cc] ;  /* 0x0043cc00010a7983 */ /* 0x001f680000300800 */
[----:B------:R0:W-:Y:S04]  /*a190*/  STL [R1+0x7fc], R9 ;  /* 0x0007fc0901007387 */ /* 0x0001e80000100800 */
[----:B0-----:R-:W3:Y:S04]  /*a1a0*/  LDL.LU R9, [R1+0x43c8] ;  /* 0x0043c80001097983 */ /* 0x001ee80000300800 */
[----:B------:R2:W-:Y:S02]  /*a1b0*/  STL [R1+0x7f8], R2 ;  /* 0x0007f80201007387 */ /* 0x0005e40000100800 */
[----:B--2---:R-:W-:-:S02]  /*a1c0*/  IABS R2, R11 ;  /* 0x0000000b00027213 */ /* 0x004fc40000000000 */
[----:B------:R-:W2:Y:S04]  /*a1d0*/  LDL.LU R11, [R1+0xc0] ;  /* 0x0000c000010b7983 */ /* 0x000ea80000300800 */
[----:B------:R0:W-:Y:S04]  /*a1e0*/  STL [R1+0x43c4], R17 ;  /* 0x0043c41101007387 */ /* 0x0001e80000100800 */
[----:B0-----:R-:W2:Y:S04]  /*a1f0*/  LDL.LU R17, [R1+0xc4] ;  /* 0x0000c40001117983 */ /* 0x001ea80000300800 */
[----:B------:R0:W-:Y:S04]  /*a200*/  STL [R1+0x43bc], R13 ;  /* 0x0043bc0d01007387 */ /* 0x0001e80000100800 */
[----:B0-----:R-:W2:Y:S01]  /*a210*/  LDL.LU R13, [R1+0xd0] ;  /* 0x0000d000010d7983 */ /* 0x001ea20000300800 */
[----:B------:R-:W-:-:S02]  /*a220*/  ISETP.GT.U32.AND P3, PT, R25, R6, PT ;  /* 0x000000061900720c */ /* 0x000fc40003f64070 */
[----:B------:R-:W-:-:S11]  /*a230*/  ISETP.GT.U32.AND P4, PT, R25, R12, PT ;  /* 0x0000000c1900720c */ /* 0x000fd60003f84070 */
[----:B------:R-:W-:Y:S01]  /*a240*/  @!P3 IMAD.IADD R6, R6, 0x1, -R25 ;  /* 0x000000010606b824 */ /* 0x000fe200078e0a19 */
[C---:B-----5:R-:W-:Y:S01]  /*a250*/  ISETP.GT.U32.AND P2, PT, R25.reuse, R10, PT ;  /* 0x0000000a1900720c */ /* 0x060fe20003f44070 */
[----:B--2---:R0:W-:Y:S04]  /*a260*/  STL [R1+0x43c0], R13 ;  /* 0x0043c00d01007387 */ /* 0x0041e80000100800 */
[----:B0-----:R-:W2:Y:S01]  /*a270*/  LDL.LU R13, [R1+0xcc] ;  /* 0x0000cc00010d7983 */ /* 0x001ea20000300800 */
[----:B------:R-:W-:-:S07]  /*a280*/  ISETP.GT.U32.AND P1, PT, R25, R6, PT ;  /* 0x000000061900720c */ /* 0x000fce0003f24070 */
[----:B------:R-:W-:Y:S01]  /*a290*/  @!P2 IMAD.IADD R10, R10, 0x1, -R25 ;  /* 0x000000010a0aa824 */ /* 0x000fe200078e0a19 */
[----:B------:R-:W-:Y:S01]  /*a2a0*/  ISETP.GE.AND P3, PT, R27, RZ, PT ;  /* 0x000000ff1b00720c */ /* 0x000fe20003f66270 */
[----:B------:R-:W-:Y:S01]  /*a2b0*/  IMAD.MOV.U32 R27, RZ, RZ, R23 ;  /* 0x000000ffff1b7224 */ /* 0x000fe200078e0017 */
[----:B------:R-:W-:Y:S01]  /*a2c0*/  ISETP.GT.U32.AND P2, PT, R25, R7, PT ;  /* 0x000000071900720c */ /* 0x000fe20003f44070 */
[----:B------:R-:W-:Y:S02]  /*a2d0*/  IMAD.MOV.U32 R23, RZ, RZ, R19 ;  /* 0x000000ffff177224 */ /* 0x000fe400078e0013 */
[----:B------:R-:W-:Y:S01]  /*a2e0*/  IMAD.HI.U32 R19, R0, R8, RZ ;  /* 0x0000000800137227 */ /* 0x000fe200078e00ff */
[----:B----4-:R-:W-:-:S03]  /*a2f0*/  IABS R4, R4 ;  /* 0x0000000400047213 */ /* 0x010fc60000000000 */
[----:B------:R-:W-:Y:S02]  /*a300*/  IMAD.MOV R19, RZ, RZ, -R19 ;  /* 0x000000ffff137224 */ /* 0x000fe400078e0a13 */
[----:B------:R-:W-:Y:S01]  /*a310*/  @!P1 IMAD.IADD R6, R6, 0x1, -R25 ;  /* 0x0000000106069824 */ /* 0x000fe200078e0a19 */
[----:B------:R-:W-:Y:S01]  /*a320*/  ISETP.GE.AND P1, PT, R11, RZ, PT ;  /* 0x000000ff0b00720c */ /* 0x000fe20003f26270 */
[----:B------:R-:W-:Y:S01]  /*a330*/  IMAD R8, R25, R19, R8 ;  /* 0x0000001319087224 */ /* 0x000fe200078e0208 */
[----:B------:R0:W-:Y:S01]  /*a340*/  STL [R1+0x43b4], R0 ;  /* 0x0043b40001007387 */ /* 0x0001e20000100800 */
[----:B---3--:R-:W-:Y:S02]  /*a350*/  IMAD.MOV.U32 R19, RZ, RZ, R5 ;  /* 0x000000ffff137224 */ /* 0x008fe400078e0005 */
[----:B------:R-:W-:-:S04]  /*a360*/  IMAD.HI.U32 R5, R0, R4, RZ ;  /* 0x0000000400057227 */ /* 0x000fc800078e00ff */
[----:B------:R-:W-:Y:S02]  /*a370*/  IMAD.HI.U32 R11, R0, R2, RZ ;  /* 0x00000002000b7227 */ /* 0x000fe400078e00ff */
[----:B0-----:R-:W3:Y:S02]  /*a380*/  LDL.LU R0, [R1+0xec] ;  /* 0x0000ec0001007983 */ /* 0x001ee40000300800 */
[--C-:B------:R-:W-:Y:S01]  /*a390*/  @!P4 IMAD.IADD R12, R12, 0x1, -R25.reuse ;  /* 0x000000010c0cc824 */ /* 0x100fe200078e0a19 */
[----:B------:R-:W-:Y:S01]  /*a3a0*/  ISETP.GE.AND P4, PT, R17, RZ, PT ;  /* 0x000000ff1100720c */ /* 0x000fe20003f86270 */
[----:B------:R-:W-:Y:S01]  /*a3b0*/  @!P2 IMAD.IADD R7, R7, 0x1, -R25 ;  /* 0x000000010707a824 */ /* 0x000fe200078e0a19 */
[----:B------:R-:W4:Y:S01]  /*a3c0*/  LDL.LU R17, [R1+0x43c4] ;  /* 0x0043c40001117983 */ /* 0x000f220000300800 */
[----:B--2---:R-:W-:-:S03]  /*a3d0*/  ISETP.GE.AND P2, PT, R13, RZ, PT ;  /* 0x000000ff0d00720c */ /* 0x004fc60003f46270 */
[----:B------:R-:W2:Y:S01]  /*a3e0*/  LDL.LU R13, [R1+0x43c0] ;  /* 0x0043c000010d7983 */ /* 0x000ea20000300800 */
[----:B------:R-:W-:Y:S01]  /*a3f0*/  ISETP.GT.U32.AND P0, PT, R25, R9, PT ;  /* 0x000000091900720c */ /* 0x000fe20003f04070 */
[----:B------:R-:W-:-:S12]  /*a400*/  IMAD.MOV R5, RZ, RZ, -R5 ;  /* 0x000000ffff057224 */ /* 0x000fd800078e0a05 */
[----:B------:R-:W-:Y:S01]  /*a410*/  @!P0 IMAD.IADD R9, R9, 0x1, -R25 ;  /* 0x0000000109098824 */ /* 0x000fe200078e0a19 */
[C---:B------:R-:W-:Y:S01]  /*a420*/  ISETP.GT.U32.AND P0, PT, R25.reuse, R14, PT ;  /* 0x0000000e1900720c */ /* 0x040fe20003f04070 */
[----:B------:R-:W-:Y:S02]  /*a430*/  IMAD.MOV R11, RZ, RZ, -R11 ;  /* 0x000000ffff0b7224 */ /* 0x000fe400078e0a0b */
[C---:B------:R-:W-:Y:S02]  /*a440*/  IMAD R4, R25.reuse, R5, R4 ;  /* 0x0000000519047224 */ /* 0x040fe400078e0204 */
[----:B------:R-:W-:-:S08]  /*a450*/  IMAD R2, R25, R11, R2 ;  /* 0x0000000b19027224 */ /* 0x000fd000078e0202 */
[----:B------:R-:W-:Y:S01]  /*a460*/  @!P0 IMAD.IADD R14, R14, 0x1, -R25 ;  /* 0x000000010e0e8824 */ /* 0x000fe200078e0a19 */
[----:B--2---:R-:W-:Y:S02]  /*a470*/  ISETP.GE.AND P0, PT, R13, RZ, PT ;  /* 0x000000ff0d00720c */ /* 0x004fe40003f06270 */
[----:B------:R-:W2:Y:S04]  /*a480*/  LDL.LU R13, [R1+0x43bc] ;  /* 0x0043bc00010d7983 */ /* 0x000ea80000300800 */
[----:B------:R0:W-:Y:S04]  /*a490*/  STL [R1+0x43b8], R4 ;  /* 0x0043b80401007387 */ /* 0x0001e80000100800 */
[----:B------:R-:W5:Y:S01]  /*a4a0*/  LDL.LU R11, [R1+0xe8] ;  /* 0x0000e800010b7983 */ /* 0x000f620000300800 */
[----:B------:R-:W-:-:S13]  /*a4b0*/  ISETP.GT.U32.AND P6, PT, R25, R15, PT ;  /* 0x0000000f1900720c */ /* 0x000fda0003fc4070 */
[----:B------:R-:W-:-:S05]  /*a4c0*/  @!P6 IMAD.IADD R15, R15, 0x1, -R25 ;  /* 0x000000010f0fe824 */ /* 0x000fca00078e0a19 */
[----:B------:R-:W-:Y:S01]  /*a4d0*/  ISETP.GT.U32.AND P6, PT, R25, R15, PT ;  /* 0x0000000f1900720c */ /* 0x000fe20003fc4070 */
[----:B------:R-:W-:Y:S02]  /*a4e0*/  @!P3 IMAD.MOV R10, RZ, RZ, -R10 ;  /* 0x000000ffff0ab224 */ /* 0x000fe400078e0a0a */
[----:B------:R-:W-:Y:S02]  /*a4f0*/  @!P1 IMAD.MOV R9, RZ, RZ, -R9 ;  /* 0x000000ffff099224 */ /* 0x000fe400078e0a09 */
[----:B0-----:R-:W-:-:S04]  /*a500*/  IMAD.MOV.U32 R4, RZ, RZ, R6 ;  /* 0x000000ffff047224 */ /* 0x001fc800078e0006 */
[----:B------:R-:W-:-:S04]  /*a510*/  @!P4 IMAD.MOV R4, RZ, RZ, -R4 ;  /* 0x000000ffff04c224 */ /* 0x000fc800078e0a04 */
[----:B------:R-:W-:Y:S02]  /*a520*/  @!P6 IMAD.IADD R15, R15, 0x1, -R25 ;  /* 0x000000010f0fe824 */ /* 0x000fe400078e0a19 */
[----:B--2---:R-:W-:Y:S01]  /*a530*/  @!P5 IMAD.MOV R13, RZ, RZ, -R13 ;  /* 0x000000ffff0dd224 */ /* 0x004fe200078e0a0d */
[----:B-----5:R0:W-:Y:S01]  /*a540*/  STL [R1+0x43b0], R11 ;  /* 0x0043b00b01007387 */ /* 0x0201e20000100800 */
[----:B------:R-:W-:-:S03]  /*a550*/  IABS R5, R11 ;  /* 0x0000000b00057213 */ /* 0x000fc60000000000 */
[----:B------:R3:W-:Y:S04]  /*a560*/  STL [R1+0x7ec], R13 ;  /* 0x0007ec0d01007387 */ /* 0x0007e80000100800 */
[----:B------:R-:W-:Y:S04]  /*a570*/  STL [R1+0x7e8], R10 ;  /* 0x0007e80a01007387 */ /* 0x000fe80000100800 */
[----:B0-----:R-:W2:Y:S01]  /*a580*/  LDL.LU R11, [R1+0xd8] ;  /* 0x0000d800010b7983 */ /* 0x001ea20000300800 */
[----:B---3--:R-:W-:-:S03]  /*a590*/  IMAD.MOV.U32 R13, RZ, RZ, R0 ;  /* 0x000000ffff0d7224 */ /* 0x008fc600078e0000 */
[----:B------:R0:W-:Y:S01]  /*a5a0*/  STL [R1+0x7e4], R9 ;  /* 0x0007e40901007387 */ /* 0x0001e20000100800 */
[----:B------:R-:W-:-:S03]  /*a5b0*/  IMAD.MOV.U32 R0, RZ, RZ, R15 ;  /* 0x000000ffff007224 */ /* 0x000fc600078e000f */
[----:B0-----:R-:W3:Y:S04]  /*a5c0*/  LDL.LU R9, [R1+0xe0] ;  /* 0x0000e00001097983 */ /* 0x001ee80000300800 */
[----:B------:R-:W5:Y:S04]  /*a5d0*/  LDL.LU R10, [R1+0xe4] ;  /* 0x0000e400010a7983 */ /* 0x000f680000300800 */
[----:B------:R-:W4:Y:S04]  /*a5e0*/  LDL.LU R6, [R1+0xd4] ;  /* 0x0000d40001067983 */ /* 0x000f280000300800 */
[----:B------:R-:W4:Y:S04]  /*a5f0*/  LDL.LU R15, [R1+0xdc] ;  /* 0x0000dc00010f7983 */ /* 0x000f280000300800 */
[----:B------:R0:W-:Y:S04]  /*a600*/  STL [R1+0x7e0], R4 ;  /* 0x0007e00401007387 */ /* 0x0001e80000100800 */
[----:B0-----:R-:W4:Y:S01]  /*a610*/  LDL.LU R4, [R1+0x43b8] ;  /* 0x0043b80001047983 */ /* 0x001f220000300800 */
[----:B------:R-:W-:-:S02]  /*a620*/  ISETP.GT.U32.AND P6, PT, R25, R8, PT ;  /* 0x000000081900720c */ /* 0x000fc40003fc4070 */
[----:B------:R-:W-:Y:S01]  /*a630*/  ISETP.GT.U32.AND P3, PT, R25, R7, PT ;  /* 0x000000071900720c */ /* 0x000fe20003f64070 */
[----:B------:R-:W-:-:S10]  /*a640*/  @!P2 IMAD.MOV R0, RZ, RZ, -R0 ;  /* 0x000000ffff00a224 */ /* 0x000fd400078e0a00 */
[--C-:B------:R-:W-:Y:S01]  /*a650*/  @!P6 IMAD.IADD R8, R8, 0x1, -R25.reuse ;  /* 0x000000010808e824 */ /* 0x100fe200078e0a19 */
[----:B------:R-:W-:Y:S01]  /*a660*/  ISETP.GT.U32.AND P6, PT, R25, R12, PT ;  /* 0x0000000c1900720c */ /* 0x000fe20003fc4070 */
[----:B------:R0:W-:Y:S01]  /*a670*/  STL [R1+0x7dc], R0 ;  /* 0x0007dc0001007387 */ /* 0x0001e20000100800 */
[--C-:B------:R-:W-:Y:S01]  /*a680*/  @!P3 IMAD.IADD R7, R7, 0x1, -R25.reuse ;  /* 0x000000010707b824 */ /* 0x100fe200078e0a19 */
[C---:B------:R-:W-:Y:S02]  /*a690*/  ISETP.GT.U32.AND P1, PT, R25.reuse, R14, PT ;  /* 0x0000000e1900720c */ /* 0x040fe40003f24070 */
[----:B------:R-:W-:Y:S01]  /*a6a0*/  ISETP.GT.U32.AND P5, PT, R25, R8, PT ;  /* 0x000000081900720c */ /* 0x000fe20003fa4070 */
[----:B0-----:R-:W5:Y:S07]  /*a6b0*/  LDL.LU R0, [R1+0x43b4] ;  /* 0x0043b40001007983 */ /* 0x001f6e0000300800 */
[----:B------:R-:W-:-:S03]  /*a6c0*/  @!P6 IMAD.IADD R12, R12, 0x1, -R25 ;  /* 0x000000010c0ce824 */ /* 0x000fc600078e0a19 */
[--C-:B------:R-:W-:Y:S02]  /*a6d0*/  @!P1 IMAD.IADD R14, R14, 0x1, -R25.reuse ;  /* 0x000000010e0e9824 */ /* 0x100fe400078e0a19 */
[----:B------:R-:W-:Y:S01]  /*a6e0*/  @!P5 IMAD.IADD R8, R8, 0x1, -R25 ;  /* 0x000000010808d824 */ /* 0x000fe200078e0a19 */
[----:B--2---:R-:W-:Y:S02]  /*a6f0*/  ISETP.GE.AND P3, PT, R11, RZ, PT ;  /* 0x000000ff0b00720c */ /* 0x004fe40003f66270 */
[----:B------:R-:W2:Y:S01]  /*a700*/  LDL.LU R11, [R1+0x43b0] ;  /* 0x0043b000010b7983 */ /* 0x000ea20000300800 */
[----:B---3--:R-:W-:Y:S02]  /*a710*/  ISETP.GE.AND P5, PT, R9, RZ, PT ;  /* 0x000000ff0900720c */ /* 0x008fe40003fa6270 */
[----:B----4-:R-:W-:-:S13]  /*a720*/  ISETP.GT.U32.AND P4, PT, R25, R4, PT ;  /* 0x000000041900720c */ /* 0x010fda0003f84070 */
[----:B------:R-:W-:Y:S01]  /*a730*/  @!P4 IMAD.IADD R4, R4, 0x1, -R25 ;  /* 0x000000010404c824 */ /* 0x000fe200078e0a19 */
[----:B-----5:R-:W-:Y:S01]  /*a740*/  ISETP.GE.AND P4, PT, R10, RZ, PT ;  /* 0x000000ff0a00720c */ /* 0x020fe20003f86270 */
[----:B------:R-:W-:-:S04]  /*a750*/  IMAD.MOV.U32 R10, RZ, RZ, R12 ;  /* 0x000000ffff0a7224 */ /* 0x000fc800078e000c */
[----:B------:R-:W-:Y:S01]  /*a760*/  @!P0 IMAD.MOV R10, RZ, RZ, -R10 ;  /* 0x000000ffff0a8224 */ /* 0x000fe200078e0a0a */
[----:B------:R-:W-:Y:S01]  /*a770*/  ISETP.GE.AND P1, PT, R15, RZ, PT ;  /* 0x000000ff0f00720c */ /* 0x000fe20003f26270 */
[----:B------:R-:W-:Y:S01]  /*a780*/  IMAD.MOV.U32 R12, RZ, RZ, R13 ;  /* 0x000000ffff0c7224 */ /* 0x000fe200078e000d */
[----:B------:R-:W-:Y:S02]  /*a790*/  IABS R9, R13 ;  /* 0x0000000d00097213 */ /* 0x000fe40000000000 */
[----:B------:R0:W-:Y:S04]  /*a7a0*/  STL [R1+0x7c8], R10 ;  /* 0x0007c80a01007387 */ /* 0x0001e80000100800 */
[----:B0-----:R-:W3:Y:S04]  /*a7b0*/  LDL.LU R10, [R1+0x128] ;  /* 0x00012800010a7983 */ /* 0x001ee80000300800 */
[----:B------:R-:W4:Y:S04]  /*a7c0*/  LDL.LU R15, [R1+0xf0] ;  /* 0x0000f000010f7983 */ /* 0x000f280000300800 */
[----:B------:R-:W5:Y:S01]  /*a7d0*/  LDL.LU R13, [R1+0x12c] ;  /* 0x00012c00010d7983 */ /* 0x000f620000300800 */
[----:B------:R-:W-:-:S02]  /*a7e0*/  ISETP.GE.AND P2, PT, R6, RZ, PT ;  /* 0x000000ff0600720c */ /* 0x000fc40003f46270 */
[C---:B------:R-:W-:Y:S02]  /*a7f0*/  ISETP.GT.U32.AND P6, PT, R25.reuse, R2, PT ;  /* 0x000000021900720c */ /* 0x040fe40003fc4070 */
[----:B------:R-:W-:Y:S01]  /*a800*/  ISETP.GT.U32.AND P0, PT, R25, R4, PT ;  /* 0x000000041900720c */ /* 0x000fe20003f04070 */
[----:B------:R-:W-:-:S08]  /*a810*/  @!P3 IMAD.MOV R14, RZ, RZ, -R14 ;  /* 0x000000ffff0eb224 */ /* 0x000fd000078e0a0e */
[----:B------:R-:W-:Y:S02]  /*a820*/  @!P2 IMAD.MOV R7, RZ, RZ, -R7 ;  /* 0x000000ffff07a224 */ /* 0x000fe400078e0a07 */
[----:B------:R-:W-:-:S03]  /*a830*/  @!P6 IMAD.IADD R2, R2, 0x1, -R25 ;  /* 0x000000010202e824 */ /* 0x000fc600078e0a19 */
[----:B------:R0:W-:Y:S01]  /*a840*/  STL [R1+0x7c4], R7 ;  /* 0x0007c40701007387 */ /* 0x0001e20000100800 */
[----:B------:R-:W-:Y:S01]  /*a850*/  @!P0 IMAD.IADD R4, R4, 0x1, -R25 ;  /* 0x0000000104048824 */ /* 0x000fe200078e0a19 */
[----:B------:R-:W-:Y:S01]  /*a860*/  ISETP.GT.U32.AND P2, PT, R25, R2, PT ;  /* 0x000000021900720c */ /* 0x000fe20003f44070 */
[----:B0-----:R-:W-:Y:S02]  /*a870*/  IMAD.MOV.U32 R7, RZ, RZ, R8 ;  /* 0x000000ffff077224 */ /* 0x001fe400078e0008 */
[----:B------:R-:W-:Y:S02]  /*a880*/  IMAD.MOV.U32 R8, RZ, RZ, R4 ;  /* 0x000000ffff087224 */ /* 0x000fe400078e0004 */
[----:B------:R-:W-:Y:S02]  /*a890*/  @!P1 IMAD.MOV R7, RZ, RZ, -R7 ;  /* 0x000000ffff079224 */ /* 0x000fe400078e0a07 */
[----:B------:R-:W-:-:S06]  /*a8a0*/  @!P5 IMAD.MOV R8, RZ, RZ, -R8 ;  /* 0x000000ffff08d224 */ /* 0x000fcc00078e0a08 */
[----:B------:R-:W-:Y:S01]  /*a8b0*/  @!P2 IMAD.IADD R2, R2, 0x1, -R25 ;  /* 0x000000010202a824 */ /* 0x000fe200078e0a19 */
[----:B--2---:R-:W-:Y:S02]  /*a8c0*/  ISETP.GE.AND P3, PT, R11, RZ, PT ;  /* 0x000000ff0b00720c */ /* 0x004fe40003f66270 */
[----:B------:R-:W2:Y:S04]  /*a8d0*/  LDL.LU R11, [R1+0x130] ;  /* 0x00013000010b7983 */ /* 0x000ea80000300800 */
[----:B------:R0:W-:Y:S04]  /*a8e0*/  STL [R1+0x7c0], R14 ;  /* 0x0007c00e01007387 */ /* 0x0001e80000100800 */
[----:B0-----:R-:W2:Y:S04]  /*a8f0*/  LDL.LU R14, [R1+0xf4] ;  /* 0x0000f400010e7983 */ /* 0x001ea80000300800 */
[----:B------:R3:W-:Y:S04]  /*a900*/  STL [R1+0x7bc], R7 ;  /* 0x0007bc0701007387 */ /* 0x0007e80000100800 */
[----:B------:R2:W-:Y:S01]  /*a910*/  STL [R1+0x7b8], R8 ;  /* 0x0007b80801007387 */ /* 0x0005e20000100800 */
[----:B-----5:R-:W-:-:S02]  /*a920*/  ISETP.GE.AND P2, PT, R13, RZ, PT ;  /* 0x000000ff0d00720c */ /* 0x020fc40003f46270 */
[----:B------:R-:W-:Y:S02]  /*a930*/  IABS R4, R13 ;  /* 0x0000000d00047213 */ /* 0x000fe40000000000 */
[----:B------:R-:W5:Y:S01]  /*a940*/  LDL R13, [R1+0xf8] ;  /* 0x0000f800010d7983 */ /* 0x000f620000100800 */
[----:B------:R-:W-:-:S04]  /*a950*/  IMAD.HI.U32 R6, R0, R5, RZ ;  /* 0x0000000500067227 */ /* 0x000fc800078e00ff */
[----:B------:R-:W-:-:S04]  /*a960*/  IMAD.MOV R6, RZ, RZ, -R6 ;  /* 0x000000ffff067224 */ /* 0x000fc800078e0a06 */
[----:B------:R-:W-:-:S05]  /*a970*/  IMAD R5, R25, R6, R5 ;  /* 0x0000000619057224 */ /* 0x000fca00078e0205 */
[----:B------:R-:W-:Y:S01]  /*a980*/  ISETP.GT.U32.AND P6, PT, R25, R5, PT ;  /* 0x000000051900720c */ /* 0x000fe20003fc4070 */
[----:B------:R-:W-:Y:S01]  /*a990*/  IMAD.HI.U32 R6, R0, R9, RZ ;  /* 0x0000000900067227 */ /* 0x000fe200078e00ff */
[----:B---3--:R-:W-:-:S03]  /*a9a0*/  IABS R7, R10 ;  /* 0x0000000a00077213 */ /* 0x008fc60000000000 */
[----:B------:R-:W-:-:S08]  /*a9b0*/  IMAD.MOV R6, RZ, RZ, -R6 ;  /* 0x000000ffff067224 */ /* 0x000fd000078e0a06 */
[----:B------:R-:W-:Y:S02]  /*a9c0*/  @!P6 IMAD.IADD R5, R5, 0x1, -R25 ;  /* 0x000000010505e824 */ /* 0x000fe400078e0a19 */
[C---:B------:R-:W-:Y:S02]  /*a9d0*/  IMAD R6, R25.reuse, R6, R9 ;  /* 0x0000000619067224 */ /* 0x040fe400078e0209 */
[----:B------:R-:W-:Y:S01]  /*a9e0*/  IMAD.HI.U32 R9, R0, R7, RZ ;  /* 0x0000000700097227 */ /* 0x000fe200078e00ff */
[C---:B------:R-:W-:Y:S02]  /*a9f0*/  ISETP.GT.U32.AND P6, PT, R25.reuse, R5, PT ;  /* 0x000000051900720c */ /* 0x040fe40003fc4070 */
[----:B------:R-:W-:Y:S01]  /*aa00*/  ISETP.GE.AND P0, PT, R10, RZ, PT ;  /* 0x000000ff0a00720c */ /* 0x000fe20003f06270 */
[----:B------:R-:W-:Y:S01]  /*aa10*/  IMAD.MOV.U32 R10, RZ, RZ, R2 ;  /* 0x000000ffff0a7224 */ /* 0x000fe200078e0002 */
[----:B------:R-:W-:Y:S01]  /*aa20*/  ISETP.GT.U32.AND P5, PT, R25, R6, PT ;  /* 0x000000061900720c */ /* 0x000fe20003fa4070 */
[----:B------:R-:W-:-:S04]  /*aa30*/  IMAD.MOV R2, RZ, RZ, -R9 ;  /* 0x000000ffff027224 */ /* 0x000fc800078e0a09 */
[----:B------:R-:W-:-:S04]  /*aa40*/  IMAD R2, R25, R2, R7 ;  /* 0x0000000219027224 */ /* 0x000fc800078e0207 */
[--C-:B------:R-:W-:Y:S01]  /*aa50*/  @!P6 IMAD.IADD R5, R5, 0x1, -R25.reuse ;  /* 0x000000010505e824 */ /* 0x100fe200078e0a19 */
[C---:B------:R-:W-:Y:S01]  /*aa60*/  ISETP.GT.U32.AND P6, PT, R25.reuse, R2, PT ;  /* 0x000000021900720c */ /* 0x040fe20003fc4070 */
[----:B------:R-:W-:Y:S02]  /*aa70*/  @!P4 IMAD.MOV R10, RZ, RZ, -R10 ;  /* 0x000000ffff0ac224 */ /* 0x000fe400078e0a0a */
[----:B------:R-:W-:Y:S01]  /*aa80*/  @!P5 IMAD.IADD R6, R6, 0x1, -R25 ;  /* 0x000000010606d824 */ /* 0x000fe200078e0a19 */
[----:B------:R-:W-:Y:S01]  /*aa90*/  ISETP.GE.AND P1, PT, R12, RZ, PT ;  /* 0x000000ff0c00720c */ /* 0x000fe20003f26270 */
[----:B------:R-:W-:Y:S01]  /*aaa0*/  IMAD.HI.U32 R12, R0, R4, RZ ;  /* 0x00000004000c7227 */ /* 0x000fe200078e00ff */
[----:B----4-:R-:W-:Y:S01]  /*aab0*/  IABS R9, R15 ;  /* 0x0000000f00097213 */ /* 0x010fe20000000000 */
[----:B------:R0:W-:Y:S01]  /*aac0*/  STL [R1+0x7b4], R10 ;  /* 0x0007b40a01007387 */ /* 0x0001e20000100800 */
[----:B------:R-:W-:Y:S01]  /*aad0*/  ISETP.GT.U32.AND P5, PT, R25, R6, PT ;  /* 0x000000061900720c */ /* 0x000fe20003fa4070 */
[----:B------:R-:W-:-:S04]  /*aae0*/  IMAD.MOV R12, RZ, RZ, -R12 ;  /* 0x000000ffff0c7224 */ /* 0x000fc800078e0a0c */
[----:B------:R-:W-:Y:S02]  /*aaf0*/  @!P6 IMAD.IADD R2, R2, 0x1, -R25 ;  /* 0x000000010202e824 */ /* 0x000fe400078e0a19 */
[----:B------:R-:W-:-:S03]  /*ab00*/  IMAD R4, R25, R12, R4 ;  /* 0x0000000c19047224 */ /* 0x000fc600078e0204 */
[----:B------:R-:W-:-:S03]  /*ab10*/  ISETP.GT.U32.AND P6, PT, R25, R2, PT ;  /* 0x000000021900720c */ /* 0x000fc60003fc4070 */
[----:B------:R-:W-:-:S04]  /*ab20*/  @!P5 IMAD.IADD R6, R6, 0x1, -R25 ;  /* 0x000000010606d824 */ /* 0x000fc800078e0a19 */
[----:B------:R-:W-:-:S06]  /*ab30*/  @!P1 IMAD.MOV R6, RZ, RZ, -R6 ;  /* 0x000000ffff069224 */ /* 0x000fcc00078e0a06 */
[----:B------:R-:W-:Y:S01]  /*ab40*/  @!P6 IMAD.IADD R2, R2, 0x1, -R25 ;  /* 0x000000010202e824 */ /* 0x000fe200078e0a19 */
[----:B------:R-:W-:Y:S02]  /*ab50*/  ISETP.GE.AND P6, PT, R15, RZ, PT ;  /* 0x000000ff0f00720c */ /* 0x000fe40003fc6270 */
[----:B--2---:R-:W-:-:S05]  /*ab60*/  IABS R8, R11 ;  /* 0x0000000b00087213 */ /* 0x004fca0000000000 */
[----:B------:R-:W-:-:S04]  /*ab70*/  IMAD.MOV.U32 R7, RZ, RZ, R8 ;  /* 0x000000ffff077224 */ /* 0x000fc800078e0008 */
[----:B0-----:R-:W-:Y:S01]  /*ab80*/  IMAD.HI.U32 R10, R0, R7, RZ ;  /* 0x00000007000a7227 */ /* 0x001fe200078e00ff */
[----:B------:R-:W-:-:S03]  /*ab90*/  ISETP.GE.AND P4, PT, R11, RZ, PT ;  /* 0x000000ff0b00720c */ /* 0x000fc60003f86270 */
[----:B------:R-:W-:Y:S01]  /*aba0*/  IMAD.MOV.U32 R8, RZ, RZ, R9 ;  /* 0x000000ffff087224 */ /* 0x000fe200078e0009 */
[----:B------:R-:W-:Y:S01]  /*abb0*/  IABS R9, R14 ;  /* 0x0000000e00097213 */ /* 0x000fe20000000000 */
[----:B------:R-:W-:Y:S02]  /*abc0*/  IMAD.MOV R10, RZ, RZ, -R10 ;  /* 0x000000ffff0a7224 */ /* 0x000fe400078e0a0a */
[----:B------:R-:W-:-:S04]  /*abd0*/  IMAD.HI.U32 R11, R0, R8, RZ ;  /* 0x00000008000b7227 */ /* 0x000fc800078e00ff */
[C---:B------:R-:W-:Y:S02]  /*abe0*/  IMAD R7, R25.reuse, R10, R7 ;  /* 0x0000000a19077224 */ /* 0x040fe400078e0207 */
[----:B------:R-:W-:Y:S02]  /*abf0*/  IMAD.MOV.U32 R10, RZ, RZ, R5 ;  /* 0x000000ffff0a7224 */ /* 0x000fe400078e0005 */
[----:B------:R-:W-:Y:S02]  /*ac00*/  IMAD.MOV R11, RZ, RZ, -R11 ;  /* 0x000000ffff0b7224 */ /* 0x000fe400078e0a0b */
[----:B------:R-:W-:Y:S02]  /*ac10*/  @!P3 IMAD.MOV R10, RZ, RZ, -R10 ;  /* 0x000000ffff0ab224 */ /* 0x000fe400078e0a0a */
[----:B------:R-:W-:Y:S02]  /*ac20*/  IMAD R8, R25, R11, R8 ;  /* 0x0000000b19087224 */ /* 0x000fe400078e0208 */
[----:B------:R-:W2:Y:S04]  /*ac30*/  LDL R11, [R1+0x100] ;  /* 0x00010000010b7983 */ /* 0x000ea80000100800 */
[----:B------:R0:W-:Y:S04]  /*ac40*/  STL [R1+0x7ac], R10 ;  /* 0x0007ac0a01007387 */ /* 0x0001e80000100800 */
[----:B0-----:R-:W3:Y:S01]  /*ac50*/  LDL R10, [R1+0x104] ;  /* 0x00010400010a7983 */ /* 0x001ee20000100800 */
[----:B-----5:R-:W-:Y:S01]  /*ac60*/  IABS R12, R13 ;  /* 0x0000000d000c7213 */ /* 0x020fe20000000000 */
[----:B------:R-:W-:-:S04]  /*ac70*/  IMAD.HI.U32 R13, R0, R9, RZ ;  /* 0x00000009000d7227 */ /* 0x000fc800078e00ff */
[----:B------:R-:W-:-:S04]  /*ac80*/  IMAD.MOV R13, RZ, RZ, -R13 ;  /* 0x000000ffff0d7224 */ /* 0x000fc800078e0a0d */
[----:B------:R-:W-:Y:S02]  /*ac90*/  IMAD R9, R25, R13, R9 ;  /* 0x0000000d19097224 */ /* 0x000fe400078e0209 */
[----:B------:R-:W4:Y:S04]  /*aca0*/  LDL R13, [R1+0x108] ;  /* 0x00010800010d7983 */ /* 0x000f280000100800 */
[----:B------:R-:W-:Y:S04]  /*acb0*/  STL [R1+0x7a8], R6 ;  /* 0x0007a80601007387 */ /* 0x000fe80000100800 */
[----:B------:R-:W5:Y:S01]  /*acc0*/  LDL.LU R15, [R1+0x10c] ;  /* 0x00010c00010f7983 */ /* 0x000f620000300800 */
[----:B------:R-:W-:-:S03]  /*acd0*/  IMAD.HI.U32 R5, R0, R12, RZ ;  /* 0x0000000c00057227 */ /* 0x000fc600078e00ff */
[----:B-----5:R0:W-:Y:S04]  /*ace0*/  STL [R1+0x43a8], R15 ;  /* 0x0043a80f01007387 */ /* 0x0201e80000100800 */
[----:B0-----:R-:W5:Y:S01]  /*acf0*/  LDL.LU R15, [R1+0xfc] ;  /* 0x0000fc00010f7983 */ /* 0x001f620000300800 */
[----:B------:R-:W-:-:S04]  /*ad00*/  IMAD.MOV R5, RZ, RZ, -R5 ;  /* 0x000000ffff057224 */ /* 0x000fc800078e0a05 */
[C---:B------:R-:W-:Y:S01]  /*ad10*/  IMAD R12, R25.reuse, R5, R12 ;  /* 0x00000005190c7224 */ /* 0x040fe200078e020c */
[----:B------:R-:W-:-:S13]  /*ad20*/  ISETP.GT.U32.AND P5, PT, R25, R4, PT ;  /* 0x000000041900720c */ /* 0x000fda0003fa4070 */
[----:B------:R-:W-:Y:S01]  /*ad30*/  @!P5 IMAD.IADD R4, R4, 0x1, -R25 ;  /* 0x000000010404d824 */ /* 0x000fe200078e0a19 */
[----:B------:R-:W-:Y:S02]  /*ad40*/  ISETP.GT.U32.AND P5, PT, R25, R9, PT ;  /* 0x000000091900720c */ /* 0x000fe40003fa4070 */
[----:B-----5:R-:W-:Y:S01]  /*ad50*/  IABS R5, R15 ;  /* 0x0000000f00057213 */ /* 0x020fe20000000000 */
[----:B------:R0:W-:Y:S04]  /*ad60*/  STL [R1+0x43ac], R15 ;  /* 0x0043ac0f01007387 */ /* 0x0001e80000100800 */
[----:B0-----:R-:W5:Y:S01]  /*ad70*/  LDL.LU R15, [R1+0xf8] ;  /* 0x0000f800010f7983 */ /* 0x001f620000300800 */
[----:B----4-:R-:W-:Y:S01]  /*ad80*/  IABS R6, R13 ;  /* 0x0000000d00067213 */ /* 0x010fe20000000000 */
[----:B------:R-:W-:-:S04]  /*ad90*/  IMAD.MOV.U32 R13, RZ, RZ, R2 ;  /* 0x000000ffff0d7224 */ /* 0x000fc800078e0002 */
[----:B------:R-:W-:Y:S02]  /*ada0*/  @!P5 IMAD.IADD R9, R9, 0x1, -R25 ;  /* 0x000000010909d824 */ /* 0x000fe400078e0a19 */
[----:B------:R-:W-:-:S03]  /*adb0*/  @!P0 IMAD.MOV R13, RZ, RZ, -R13 ;  /* 0x000000ffff0d8224 */ /* 0x000fc600078e0a0d */
[----:B------:R-:W-:Y:S02]  /*adc0*/  ISETP.GT.U32.AND P0, PT, R25, R9, PT ;  /* 0x000000091900720c */ /* 0x000fe40003f04070 */
[----:B------:R0:W-:Y:S11]  /*add0*/  STL [R1+0x7a4], R13 ;  /* 0x0007a40d01007387 */ /* 0x0001f60000100800 */
[----:B------:R-:W-:Y:S01]  /*ade0*/  @!P0 IMAD.IADD R9, R9, 0x1, -R25 ;  /* 0x0000000109098824 */ /* 0x000fe200078e0a19 */
[----:B------:R-:W-:-:S02]  /*adf0*/  ISETP.GT.U32.AND P3, PT, R25, R7, PT ;  /* 0x000000071900720c */ /* 0x000fc40003f64070 */
[----:B-----5:R-:W-:Y:S02]  /*ae00*/  ISETP.GE.AND P0, PT, R15, RZ, PT ;  /* 0x000000ff0f00720c */ /* 0x020fe40003f06270 */
[----:B------:R-:W4:Y:S09]  /*ae10*/  LDL.LU R15, [R1+0x43ac] ;  /* 0x0043ac00010f7983 */ /* 0x000f320000300800 */
[----:B------:R-:W-:Y:S01]  /*ae20*/  @!P3 IMAD.IADD R7, R7, 0x1, -R25 ;  /* 0x000000010707b824 */ /* 0x000fe200078e0a19 */
[----:B------:R-:W-:-:S02]  /*ae30*/  ISETP.GT.U32.AND P3, PT, R25, R4, PT ;  /* 0x000000041900720c */ /* 0x000fc40003f64070 */
[----:B--2---:R-:W-:-:S05]  /*ae40*/  IABS R11, R11 ;  /* 0x0000000b000b7213 */ /* 0x004fca0000000000 */
[----:B------:R-:W-:Y:S02]  /*ae50*/  IMAD.MOV.U32 R2, RZ, RZ, R11 ;  /* 0x000000ffff027224 */ /* 0x000fe400078e000b */
[----:B------:R-:W-:-:S04]  /*ae60*/  IMAD.HI.U32 R11, R0, R5, RZ ;  /* 0x00000005000b7227 */ /* 0x000fc800078e00ff */
[----:B------:R-:W-:Y:S01]  /*ae70*/  @!P3 IMAD.IADD R4, R4, 0x1, -R25 ;  /* 0x000000010404b824 */ /* 0x000fe200078e0a19 */
[----:B------:R-:W-:Y:S01]  /*ae80*/  ISETP.GT.U32.AND P3, PT, R25, R12, PT ;  /* 0x0000000c1900720c */ /* 0x000fe20003f64070 */
[----:B------:R-:W-:-:S04]  /*ae90*/  IMAD.MOV R11, RZ, RZ, -R11 ;  /* 0x000000ffff0b7224 */ /* 0x000fc800078e0a0b */
[----:B------:R-:W-:Y:S02]  /*aea0*/  IMAD R5, R25, R11, R5 ;  /* 0x0000000b19057224 */ /* 0x000fe400078e0205 */
[----:B------:R-:W-:-:S04]  /*aeb0*/  IMAD.HI.U32 R11, R0, R2, RZ ;  /* 0x00000002000b7227 */ /* 0x000fc800078e00ff */
[----:B------:R-:W-:Y:S02]  /*aec0*/  IMAD.MOV R11, RZ, RZ, -R11 ;  /* 0x000000ffff0b7224 */ /* 0x000fe400078e0a0b */
[----:B------:R-:W-:Y:S02]  /*aed0*/  @!P3 IMAD.IADD R12, R12, 0x1, -R25 ;  /* 0x000000010c0cb824 */ /* 0x000fe400078e0a19 */
[----:B------:R-:W-:Y:S01]  /*aee0*/  IMAD R2, R25, R11, R2 ;  /* 0x0000000b19027224 */ /* 0x000fe200078e0202 */
[----:B----4-:R-:W-:Y:S02]  /*aef0*/  ISETP.GE.AND P3, PT, R15, RZ, PT ;  /* 0x000000ff0f00720c */ /* 0x010fe40003f66270 */
[----:B------:R-:W2:Y:S04]  /*af00*/  LDL.LU R15, [R1+0x43a8] ;  /* 0x0043a800010f7983 */ /* 0x000ea80000300800 */
[----:B------:R-:W4:Y:S01]  /*af10*/  LDL R11, [R1+0x110] ;  /* 0x00011000010b7983 */ /* 0x000f220000100800 */
[----:B---3--:R-:W-:-:S05]  /*af20*/  IABS R10, R10 ;  /* 0x0000000a000a7213 */ /* 0x008fca0000000000 */
[----:B0-----:R-:W-:-:S04]  /*af30*/  IMAD.HI.U32 R13, R0, R10, RZ ;  /* 0x0000000a000d7227 */ /* 0x001fc800078e00ff */
[----:B------:R-:W-:-:S04]  /*af40*/  IMAD.MOV R13, RZ, RZ, -R13 ;  /* 0x000000ffff0d7224 */ /* 0x000fc800078e0a0d */
[C---:B------:R-:W-:Y:S02]  /*af50*/  IMAD R10, R25.reuse, R13, R10 ;  /* 0x0000000d190a7224 */ /* 0x040fe400078e020a */
[----:B------:R-:W-:Y:S01]  /*af60*/  IMAD.MOV.U32 R13, RZ, RZ, R4 ;  /* 0x000000ffff0d7224 */ /* 0x000fe200078e0004 */
[----:B------:R-:W-:-:S13]  /*af70*/  ISETP.GT.U32.AND P1, PT, R25, R8, PT ;  /* 0x000000081900720c */ /* 0x000fda0003f24070 */
[----:B------:R-:W-:-:S05]  /*af80*/  @!P1 IMAD.IADD R8, R8, 0x1, -R25 ;  /* 0x0000000108089824 */ /* 0x000fca00078e0a19 */
[C---:B------:R-:W-:Y:S02]  /*af90*/  ISETP.GT.U32.AND P5, PT, R25.reuse, R8, PT ;  /* 0x000000081900720c */ /* 0x040fe40003fa4070 */
[----:B----4-:R-:W-:Y:S02]  /*afa0*/  IABS R4, R11 ;  /* 0x0000000b00047213 */ /* 0x010fe40000000000 */
[----:B------:R-:W3:Y:S09]  /*afb0*/  LDL.LU R11, [R1+0x100] ;  /* 0x00010000010b7983 */ /* 0x000ef20000300800 */
[----:B------:R-:W-:Y:S01]  /*afc0*/  @!P5 IMAD.IADD R8, R8, 0x1, -R25 ;  /* 0x000000010808d824 */ /* 0x000fe200078e0a19 */
[----:B------:R-:W-:-:S02]  /*afd0*/  ISETP.GT.U32.AND P1, PT, R25, R7, PT ;  /* 0x000000071900720c */ /* 0x000fc40003f24070 */
[----:B------:R-:W-:-:S11]  /*afe0*/  ISETP.GT.U32.AND P5, PT, R25, R5, PT ;  /* 0x000000051900720c */ /* 0x000fd60003fa4070 */
[--C-:B------:R-:W-:Y:S02]  /*aff0*/  @!P1 IMAD.IADD R7, R7, 0x1, -R25.reuse ;  /* 0x0000000107079824 */ /* 0x100fe400078e0a19 */
[----:B------:R-:W-:Y:S01]  /*b000*/  @!P5 IMAD.IADD R5, R5, 0x1, -R25 ;  /* 0x000000010505d824 */ /* 0x000fe200078e0a19 */
[----:B------:R-:W-:Y:S01]  /*b010*/  ISETP.GE.AND P1, PT, R14, RZ, PT ;  /* 0x000000ff0e00720c */ /* 0x000fe20003f26270 */
[----:B------:R-:W-:-:S03]  /*b020*/  @!P4 IMAD.MOV R7, RZ, RZ, -R7 ;  /* 0x000000ffff07c224 */ /* 0x000fc600078e0a07 */
[----:B------:R-:W-:Y:S01]  /*b030*/  ISETP.GT.U32.AND P4, PT, R25, R5, PT ;  /* 0x000000051900720c */ /* 0x000fe20003f84070 */
[----:B------:R-:W-:Y:S02]  /*b040*/  @!P2 IMAD.MOV R13, RZ, RZ, -R13 ;  /* 0x000000ffff0da224 */ /* 0x000fe400078e0a0d */
[----:B------:R-:W-:-:S03]  /*b050*/  @!P6 IMAD.MOV R8, RZ, RZ, -R8 ;  /* 0x000000ffff08e224 */ /* 0x000fc600078e0a08 */
[----:B------:R0:W-:Y:S03]  /*b060*/  STL [R1+0x67c], R13 ;  /* 0x00067c0d01007387 */ /* 0x0001e60000100800 */
[----:B------:R-:W-:-:S04]  /*b070*/  @!P1 IMAD.MOV R9, RZ, RZ, -R9 ;  /* 0x000000ffff099224 */ /* 0x000fc800078e0a09 */
[----:B------:R-:W-:Y:S01]  /*b080*/  @!P4 IMAD.IADD R5, R5, 0x1, -R25 ;  /* 0x000000010505c824 */ /* 0x000fe200078e0a19 */
[----:B0-----:R-:W4:Y:S04]  /*b090*/  LDL.LU R13, [R1+0x104] ;  /* 0x00010400010d7983 */ /* 0x001f280000300800 */
[----:B------:R-:W-:Y:S04]  /*b0a0*/  STL [R1+0x688], R7 ;  /* 0x0006880701007387 */ /* 0x000fe80000100800 */
[----:B------:R-:W-:Y:S04]  /*b0b0*/  STL [R1+0x6a4], R8 ;  /* 0x0006a40801007387 */ /* 0x000fe80000100800 */
[----:B------:R-:W-:Y:S01]  /*b0c0*/  STL [R1+0x6d0], R9 ;  /* 0x0006d00901007387 */ /* 0x000fe20000100800 */
[----:B---3--:R-:W-:-:S03]  /*b0d0*/  ISETP.GE.AND P1, PT, R11, RZ, PT ;  /* 0x000000ff0b00720c */ /* 0x008fc60003f26270 */
[----:B------:R-:W3:Y:S04]  /*b0e0*/  LDL R11, [R1+0x118] ;  /* 0x00011800010b7983 */ /* 0x000ee80000100800 */
[----:B------:R0:W-:Y:S04]  /*b0f0*/  STL [R1+0x43a4], R5 ;  /* 0x0043a40501007387 */ /* 0x0001e80000100800 */
[----:B0-----:R-:W5:Y:S01]  /*b100*/  LDL.LU R5, [R1+0x108] ;  /* 0x0001080001057983 */ /* 0x001f620000300800 */
[----:B------:R-:W-:Y:S01]  /*b110*/  IMAD.HI.U32 R14, R0, R6, RZ ;  /* 0x00000006000e7227 */ /* 0x000fe200078e00ff */
[----:B------:R-:W-:-:S02]  /*b120*/  ISETP.GT.U32.AND P2, PT, R25, R12, PT ;  /* 0x0000000c1900720c */ /* 0x000fc40003f44070 */
[C---:B------:R-:W-:Y:S01]  /*b130*/  ISETP.GT.U32.AND P5, PT, R25.reuse, R2, PT ;  /* 0x000000021900720c */ /* 0x040fe20003fa4070 */
[----:B------:R-:W-:Y:S01]  /*b140*/  IMAD.MOV R14, RZ, RZ, -R14 ;  /* 0x000000ffff0e7224 */ /* 0x000fe200078e0a0e */
[----:B------:R-:W3:Y:S03]  /*b150*/  LDL R9, [R1+0x11c] ;  /* 0x00011c0001097983 */ /* 0x000ee60000100800 */
[----:B------:R-:W-:Y:S01]  /*b160*/  IMAD R14, R25, R14, R6 ;  /* 0x0000000e190e7224 */ /* 0x000fe200078e0206 */
[----:B--2---:R-:W-:-:S05]  /*b170*/  IABS R6, R15 ;  /* 0x0000000f00067213 */ /* 0x004fca0000000000 */
[----:B------:R-:W-:-:S04]  /*b180*/  IMAD.HI.U32 R7, R0, R6, RZ ;  /* 0x0000000600077227 */ /* 0x000fc800078e00ff */
[----:B------:R-:W-:-:S04]  /*b190*/  IMAD.MOV R7, RZ, RZ, -R7 ;  /* 0x000000ffff077224 */ /* 0x000fc800078e0a07 */
[----:B------:R-:W-:Y:S02]  /*b1a0*/  IMAD R6, R25, R7, R6 ;  /* 0x0000000719067224 */ /* 0x000fe400078e0206 */
[----:B------:R-:W2:Y:S01]  /*b1b0*/  LDL R7, [R1+0x114] ;  /* 0x0001140001077983 */ /* 0x000ea20000100800 */
[--C-:B------:R-:W-:Y:S02]  /*b1c0*/  @!P2 IMAD.IADD R12, R12, 0x1, -R25.reuse ;  /* 0x000000010c0ca824 */ /* 0x100fe400078e0a19 */
[----:B------:R-:W-:Y:S01]  /*b1d0*/  @!P5 IMAD.IADD R2, R2, 0x1, -R25 ;  /* 0x000000010202d824 */ /* 0x000fe200078e0a19 */
[----:B----4-:R-:W-:Y:S02]  /*b1e0*/  ISETP.GE.AND P4, PT, R13, RZ, PT ;  /* 0x000000ff0d00720c */ /* 0x010fe40003f86270 */
[----:B------:R-:W4:Y:S01]  /*b1f0*/  LDL R13, [R1+0x120] ;  /* 0x00012000010d7983 */ /* 0x000f220000100800 */
[----:B------:R-:W-:Y:S02]  /*b200*/  ISETP.GT.U32.AND P6, PT, R25, R10, PT ;  /* 0x0000000a1900720c */ /* 0x000fe40003fc4070 */
[----:B-----5:R-:W-:Y:S01]  /*b210*/  ISETP.GE.AND P5, PT, R5, RZ, PT ;  /* 0x000000ff0500720c */ /* 0x020fe20003fa6270 */
[----:B------:R-:W-:-:S04]  /*b220*/  IMAD.MOV.U32 R5, RZ, RZ, R12 ;  /* 0x000000ffff057224 */ /* 0x000fc800078e000c */
[----:B------:R-:W-:-:S05]  /*b230*/  @!P0 IMAD.MOV R5, RZ, RZ, -R5 ;  /* 0x000000ffff058224 */ /* 0x000fca00078e0a05 */
[----:B------:R0:W-:Y:S04]  /*b240*/  STL [R1+0x6cc], R5 ;  /* 0x0006cc0501007387 */ /* 0x0001e80000100800 */
[----:B0-----:R-:W5:Y:S01]  /*b250*/  LDL.LU R5, [R1+0x110] ;  /* 0x0001100001057983 */ /* 0x001f620000300800 */
[----:B------:R-:W-:Y:S01]  /*b260*/  ISETP.GT.U32.AND P2, PT, R25, R14, PT ;  /* 0x0000000e1900720c */ /* 0x000fe20003f44070 */
[----:B------:R-:W-:Y:S02]  /*b270*/  @!P6 IMAD.IADD R10, R10, 0x1, -R25 ;  /* 0x000000010a0ae824 */ /* 0x000fe400078e0a19 */
[----:B------:R-:W-:Y:S01]  /*b280*/  IMAD.HI.U32 R8, R0, R4, RZ ;  /* 0x0000000400087227 */ /* 0x000fe200078e00ff */
[----:B--2---:R-:W-:-:S03]  /*b290*/  IABS R12, R7 ;  /* 0x00000007000c7213 */ /* 0x004fc60000000000 */
[----:B------:R-:W-:-:S06]  /*b2a0*/  IMAD.MOV R8, RZ, RZ, -R8 ;  /* 0x000000ffff087224 */ /* 0x000fcc00078e0a08 */
[----:B------:R-:W-:Y:S01]  /*b2b0*/  @!P2 IMAD.IADD R14, R14, 0x1, -R25 ;  /* 0x000000010e0ea824 */ /* 0x000fe200078e0a19 */
[----:B------:R-:W-:-:S04]  /*b2c0*/  ISETP.GT.U32.AND P2, PT, R25, R10, PT ;  /* 0x0000000a1900720c */ /* 0x000fc80003f44070 */
[C---:B------:R-:W-:Y:S01]  /*b2d0*/  ISETP.GT.U32.AND P0, PT, R25.reuse, R14, PT ;  /* 0x0000000e1900720c */ /* 0x040fe20003f04070 */
[----:B------:R-:W-:Y:S01]  /*b2e0*/  IMAD R7, R25, R8, R4 ;  /* 0x0000000819077224 */ /* 0x000fe200078e0204 */
[----:B---3--:R-:W-:Y:S02]  /*b2f0*/  IABS R8, R9 ;  /* 0x0000000900087213 */ /* 0x008fe40000000000 */
[----:B------:R-:W-:-:S05]  /*b300*/  IABS R11, R11 ;  /* 0x0000000b000b7213 */ /* 0x000fca0000000000 */
[----:B------:R-:W-:Y:S01]  /*b310*/  @!P2 IMAD.IADD R10, R10, 0x1, -R25 ;  /* 0x000000010a0aa824 */ /* 0x000fe200078e0a19 */
[----:B------:R-:W-:-:S03]  /*b320*/  ISETP.GT.U32.AND P2, PT, R25, R7, PT ;  /* 0x000000071900720c */ /* 0x000fc60003f44070 */
[----:B------:R-:W-:Y:S01]  /*b330*/  @!P0 IMAD.IADD R14, R14, 0x1, -R25 ;  /* 0x000000010e0e8824 */ /* 0x000fe200078e0a19 */
[----:B------:R-:W-:Y:S01]  /*b340*/  ISETP.GE.AND P0, PT, R15, RZ, PT ;  /* 0x000000ff0f00720c */ /* 0x000fe20003f06270 */
[----:B------:R-:W-:-:S04]  /*b350*/  IMAD.HI.U32 R15, R0, R8, RZ ;  /* 0x00000008000f7227 */ /* 0x000fc800078e00ff */
[----:B------:R-:W-:-:S04]  /*b360*/  IMAD.HI.U32 R9, R0, R11, RZ ;  /* 0x0000000b00097227 */ /* 0x000fc800078e00ff */
[----:B------:R-:W-:Y:S02]  /*b370*/  IMAD.MOV R15, RZ, RZ, -R15 ;  /* 0x000000ffff0f7224 */ /* 0x000fe400078e0a0f */
[----:B------:R-:W-:Y:S02]  /*b380*/  IMAD.MOV R9, RZ, RZ, -R9 ;  /* 0x000000ffff097224 */ /* 0x000fe400078e0a09 */
[----:B------:R-:W-:Y:S02]  /*b390*/  @!P2 IMAD.IADD R7, R7, 0x1, -R25 ;  /* 0x000000010707a824 */ /* 0x000fe400078e0a19 */
[C---:B------:R-:W-:Y:S02]  /*b3a0*/  IMAD R8, R25.reuse, R15, R8 ;  /* 0x0000000f19087224 */ /* 0x040fe400078e0208 */
[----:B------:R-:W-:Y:S01]  /*b3b0*/  IMAD R9, R25, R9, R11 ;  /* 0x0000000919097224 */ /* 0x000fe200078e020b */
[----:B-----5:R-:W-:Y:S02]  /*b3c0*/  ISETP.GE.AND P2, PT, R5, RZ, PT ;  /* 0x000000ff0500720c */ /* 0x020fe40003f46270 */
[----:B------:R-:W2:Y:S04]  /*b3d0*/  LDL.LU R5, [R1+0x43a4] ;  /* 0x0043a40001057983 */ /* 0x000ea80000300800 */
[----:B------:R-:W3:Y:S04]  /*b3e0*/  LDL R11, [R1+0x124] ;  /* 0x00012400010b7983 */ /* 0x000ee80000100800 */
[----:B------:R-:W5:Y:S04]  /*b3f0*/  LDL.LU R15, [R1+0x1cc] ;  /* 0x0001cc00010f7983 */ /* 0x000f680000300800 */
[----:B------:R0:W-:Y:S04]  /*b400*/  STL [R1+0x43a0], R8 ;  /* 0x0043a00801007387 */ /* 0x0001e80000100800 */
[----:B0-----:R-:W2:Y:S01]  /*b410*/  LDL R8, [R1+0x134] ;  /* 0x0001340001087983 */ /* 0x001ea20000100800 */
[----:B------:R-:W-:-:S02]  /*b420*/  ISETP.GT.U32.AND P6, PT, R25, R2, PT ;  /* 0x000000021900720c */ /* 0x000fc40003fc4070 */
[----:B----4-:R-:W-:Y:S01]  /*b430*/  IABS R4, R13 ;  /* 0x0000000d00047213 */ /* 0x010fe20000000000 */
[----:B------:R-:W-:-:S04]  /*b440*/  IMAD.HI.U32 R13, R0, R12, RZ ;  /* 0x0000000c000d7227 */ /* 0x000fc800078e00ff */
[----:B------:R-:W-:-:S06]  /*b450*/  IMAD.MOV R13, RZ, RZ, -R13 ;  /* 0x000000ffff0d7224 */ /* 0x000fcc00078e0a0d */
[----:B------:R-:W-:Y:S01]  /*b460*/  @!P6 IMAD.IADD R2, R2, 0x1, -R25 ;  /* 0x000000010202e824 */ /* 0x000fe200078e0a19 */
[C---:B------:R-:W-:Y:S01]  /*b470*/  ISETP.GT.U32.AND P6, PT, R25.reuse, R6, PT ;  /* 0x000000061900720c */ /* 0x040fe20003fc4070 */
[----:B------:R-:W-:Y:S02]  /*b480*/  IMAD R12, R25, R13, R12 ;  /* 0x0000000d190c7224 */ /* 0x000fe400078e020c */
[----:B------:R-:W-:-:S04]  /*b490*/  IMAD.HI.U32 R13, R0, R4, RZ ;  /* 0x00000004000d7227 */ /* 0x000fc800078e00ff */
[----:B------:R-:W-:-:S06]  /*b4a0*/  IMAD.MOV R13, RZ, RZ, -R13 ;  /* 0x000000ffff0d7224 */ /* 0x000fcc00078e0a0d */
[----:B------:R-:W-:Y:S01]  /*b4b0*/  @!P6 IMAD.IADD R6, R6, 0x1, -R25 ;  /* 0x000000010606e824 */ /* 0x000fe200078e0a19 */
[C---:B------:R-:W-:Y:S01]  /*b4c0*/  ISETP.GT.U32.AND P6, PT, R25.reuse, R12, PT ;  /* 0x0000000c1900720c */ /* 0x040fe20003fc4070 */
[----:B------:R-:W-:Y:S02]  /*b4d0*/  IMAD R4, R25, R13, R4 ;  /* 0x0000000d19047224 */ /* 0x000fe400078e0204 */
[----:B------:R-:W-:-:S10]  /*b4e0*/  @!P1 IMAD.MOV R2, RZ, RZ, -R2 ;  /* 0x000000ffff029224 */ /* 0x000fd400078e0a02 */
[----:B------:R-:W-:-:S05]  /*b4f0*/  @!P6 IMAD.IADD R12, R12, 0x1, -R25 ;  /* 0x000000010c0ce824 */ /* 0x000fca00078e0a19 */
[----:B------:R-:W-:Y:S02]  /*b500*/  ISETP.GT.U32.AND P1, PT, R25, R12, PT ;  /* 0x0000000c1900720c */ /* 0x000fe40003f24070 */
[----:B--2---:R-:W-:Y:S01]  /*b510*/  IABS R13, R8 ;  /* 0x00000008000d7213 */ /* 0x004fe20000000000 */
[----:B------:R-:W-:Y:S02]  /*b520*/  IMAD.MOV.U32 R8, RZ, RZ, R5 ;  /* 0x000000ffff087224 */ /* 0x000fe400078e0005 */
[----:B------:R-:W2:Y:S02]  /*b530*/  LDL.LU R5, [R1+0x148] ;  /* 0x0001480001057983 */ /* 0x000ea40000300800 */
[----:B------:R-:W-:-:S05]  /*b540*/  @!P3 IMAD.MOV R8, RZ, RZ, -R8 ;  /* 0x000000ffff08b224 */ /* 0x000fca00078e0a08 */
[----:B------:R-:W-:Y:S04]  /*b550*/  STL [R1+0x6dc], R8 ;  /* 0x0006dc0801007387 */ /* 0x000fe80000100800 */
[----:B------:R-:W-:Y:S04]  /*b560*/  STL [R1+0x714], R2 ;  /* 0x0007140201007387 */ /* 0x000fe80000100800 */
[----:B------:R0:W-:Y:S04]  /*b570*/  STL [R1+0x439c], R12 ;  /* 0x00439c0c01007387 */ /* 0x0001e80000100800 */
[----:B0-----:R-:W4:Y:S01]  /*b580*/  LDL.LU R12, [R1+0x114] ;  /* 0x00011400010c7983 */ /* 0x001f220000300800 */
[----:B------:R-:W-:-:S02]  /*b590*/  IMAD.MOV.U32 R2, RZ, RZ, R10 ;  /* 0x000000ffff027224 */ /* 0x000fc400078e000a */
[----:B------:R-:W-:Y:S01]  /*b5a0*/  IMAD.MOV.U32 R8, RZ, RZ, R14 ;  /* 0x000000ffff087224 */ /* 0x000fe200078e000e */
[----:B---3--:R-:W-:Y:S01]  /*b5b0*/  IABS R11, R11 ;  /* 0x0000000b000b7213 */ /* 0x008fe20000000000 */
[----:B------:R-:W-:Y:S01]  /*b5c0*/  @!P4 IMAD.MOV R2, RZ, RZ, -R2 ;  /* 0x000000ffff02c224 */ /* 0x000fe200078e0a02 */
[----:B------:R-:W-:Y:S01]  /*b5d0*/  ISETP.GT.U32.AND P6, PT, R25, R7, PT ;  /* 0x000000071900720c */ /* 0x000fe20003fc4070 */
[----:B------:R-:W-:Y:S01]  /*b5e0*/  @!P5 IMAD.MOV R8, RZ, RZ, -R8 ;  /* 0x000000ffff08d224 */ /* 0x000fe200078e0a08 */
[----:B------:R-:W3:Y:S04]  /*b5f0*/  LDL.LU R14, [R1+0x11c] ;  /* 0x00011c00010e7983 */ /* 0x000ee80000300800 */
[----:B------:R0:W-:Y:S04]  /*b600*/  STL [R1+0x744], R2 ;  /* 0x0007440201007387 */ /* 0x0001e80000100800 */
[----:B------:R1:W-:Y:S01]  /*b610*/  STL [R1+0x4394], R0 ;  /* 0x0043940001007387 */ /* 0x0003e20000100800 */
[----:B0-----:R-:W-:-:S04]  /*b620*/  IMAD.HI.U32 R2, R0, R11, RZ ;  /* 0x0000000b00027227 */ /* 0x001fc800078e00ff */
[----:B------:R-:W-:Y:S02]  /*b630*/  @!P6 IMAD.IADD R7, R7, 0x1, -R25 ;  /* 0x000000010707e824 */ /* 0x000fe400078e0a19 */
[----:B------:R-:W-:-:S04]  /*b640*/  IMAD.MOV R2, RZ, RZ, -R2 ;  /* 0x000000ffff027224 */ /* 0x000fc800078e0a02 */
[----:B------:R-:W-:Y:S02]  /*b650*/  IMAD R2, R25, R2, R11 ;  /* 0x0000000219027224 */ /* 0x000fe400078e020b */
[----:B--2---:R-:W-:Y:S02]  /*b660*/  IMAD.MOV.U32 R10, RZ, RZ, R5 ;  /* 0x000000ffff0a7224 */ /* 0x004fe400078e0005 */
[----:B------:R-:W-:Y:S02]  /*b670*/  IMAD.HI.U32 R5, R0, R13, RZ ;  /* 0x0000000d00057227 */ /* 0x000fe400078e00ff */
[----:B-1----:R-:W2:Y:S04]  /*b680*/  LDL.LU R0, [R1+0x118] ;  /* 0x0001180001007983 */ /* 0x002ea80000300800 */
[----:B------:R0:W-:Y:S04]  /*b690*/  STL [R1+0x748], R8 ;  /* 0x0007480801007387 */ /* 0x0001e80000100800 */
[----:B0-----:R-:W2:Y:S01]  /*b6a0*/  LDL.LU R8, [R1+0x43a0] ;  /* 0x0043a00001087983 */ /* 0x001ea20000300800 */
[----:B----4-:R-:W-:-:S03]  /*b6b0*/  ISETP.GE.AND P6, PT, R12, RZ, PT ;  /* 0x000000ff0c00720c */ /* 0x010fc60003fc6270 */
[----:B------:R-:W4:Y:S01]  /*b6c0*/  LDL.LU R12, [R1+0x439c] ;  /* 0x00439c00010c7983 */ /* 0x000f220000300800 */
[----:B------:R-:W-:-:S03]  /*b6d0*/  IMAD.MOV R5, RZ, RZ, -R5 ;  /* 0x000000ffff057224 */ /* 0x000fc600078e0a05 */
[----:B------:R0:W-:Y:S01]  /*b6e0*/  STL [R1+0x4398], R19 ;  /* 0x0043981301007387 */ /* 0x0001e20000100800 */
[----:B------:R-:W-:-:S03]  /*b6f0*/  IMAD R5, R25, R5, R13 ;  /* 0x0000000519057224 */ /* 0x000fc600078e020d */
[----:B------:R-:W5:Y:S04]  /*b700*/  LDL.LU R13, [R1+0x138] ;  /* 0x00013800010d7983 */ /* 0x000f680000300800 */
[----:B------:R-:W5:Y:S01]  /*b710*/  LDL.LU R11, [R1+0x124] ;  /* 0x00012400010b7983 */ /* 0x000f620000300800 */
[C---:B------:R-:W-:Y:S02]  /*b720*/  ISETP.GT.U32.AND P3, PT, R25.reuse, R6, PT ;  /* 0x000000061900720c */ /* 0x040fe40003f64070 */
[----:B------:R-:W-:-:S11]  /*b730*/  ISETP.GT.U32.AND P4, PT, R25, R9, PT ;  /* 0x000000091900720c */ /* 0x000fd60003f84070 */
[--C-:B------:R-:W-:Y:S02]  /*b740*/  @!P3 IMAD.IADD R6, R6, 0x1, -R25.reuse ;  /* 0x000000010606b824 */ /* 0x100fe400078e0a19 */
[----:B------:R-:W-:Y:S01]  /*b750*/  @!P4 IMAD.IADD R9, R9, 0x1, -R25 ;  /* 0x000000010909c824 */ /* 0x000fe200078e0a19 */
[----:B---3--:R-:W-:Y:S01]  /*b760*/  ISETP.GE.AND P4, PT, R14, RZ, PT ;  /* 0x000000ff0e00720c */ /* 0x008fe20003f86270 */
[----:B------:R-:W-:Y:S02]  /*b770*/  IMAD.MOV.U32 R14, RZ, RZ, R10 ;  /* 0x000000ffff0e7224 */ /* 0x000fe400078e000a */
[----:B------:R-:W3:Y:S01]  /*b780*/  LDL.LU R10, [R1+0x134] ;  /* 0x00013400010a7983 */ /* 0x000ee20000300800 */
[----:B0-----:R-:W-:-:S04]  /*b790*/  IMAD.MOV.U32 R19, RZ, RZ, R7 ;  /* 0x000000ffff137224 */ /* 0x001fc800078e0007 */
[----:B------:R-:W-:Y:S01]  /*b7a0*/  @!P2 IMAD.MOV R19, RZ, RZ, -R19 ;  /* 0x000000ffff13a224 */ /* 0x000fe200078e0a13 */
[----:B--2---:R-:W-:Y:S01]  /*b7b0*/  ISETP.GT.U32.AND P5, PT, R25, R8, PT ;  /* 0x000000081900720c */ /* 0x004fe20003fa4070 */
[----:B----4-:R-:W-:Y:S01]  /*b7c0*/  @!P1 IMAD.IADD R12, R12, 0x1, -R25 ;  /* 0x000000010c0c9824 */ /* 0x010fe200078e0a19 */
[----:B------:R-:W-:Y:S01]  /*b7d0*/  ISETP.GE.AND P1, PT, R0, RZ, PT ;  /* 0x000000ff0000720c */ /* 0x000fe20003f26270 */
[----:B------:R-:W-:-:S10]  /*b7e0*/  IMAD.MOV.U32 R0, RZ, RZ, R6 ;  /* 0x000000ffff007224 */ /* 0x000fd400078e0006 */
[----:B------:R-:W-:Y:S02]  /*b7f0*/  @!P5 IMAD.IADD R8, R8, 0x1, -R25 ;  /* 0x000000010808d824 */ /* 0x000fe400078e0a19 */
[----:B------:R-:W-:-:S03]  /*b800*/  @!P0 IMAD.MOV R0, RZ, RZ, -R0 ;  /* 0x000000ffff008224 */ /* 0x000fc600078e0a00 */
[----:B------:R-:W-:Y:S02]  /*b810*/  ISETP.GT.U32.AND P0, PT, R25, R8, PT ;  /* 0x000000081900720c */ /* 0x000fe40003f04070 */
[----:B------:R0:W-:Y:S04]  /*b820*/  STL [R1+0x750], R0 ;  /* 0x0007500001007387 */ /* 0x0001e80000100800 */
[----:B------:R-:W2:Y:S01]  /*b830*/  LDL.LU R7, [R1+0x120] ;  /* 0x0001200001077983 */ /* 0x000ea20000300800 */
[----:B0-----:R-:W-:-:S03]  /*b840*/  IMAD.MOV.U32 R0, RZ, RZ, R12 ;  /* 0x000000ffff007224 */ /* 0x001fc600078e000c */
[----:B------:R-:W4:Y:S01]  /*b850*/  LDL.LU R12, [R1+0x13c] ;  /* 0x00013c00010c7983 */ /* 0x000f220000300800 */
[----:B------:R-:W-:-:S03]  /*b860*/  @!P6 IMAD.MOV R0, RZ, RZ, -R0 ;  /* 0x000000ffff00e224 */ /* 0x000fc600078e0a00 */
[----:B------:R0:W-:Y:S01]  /*b870*/  STL [R1+0x790], R19 ;  /* 0x0007901301007387 */ /* 0x0001e20000100800 */
[----:B------:R-:W-:Y:S01]  /*b880*/  @!P0 IMAD.IADD R8, R8, 0x1, -R25 ;  /* 0x0000000108088824 */ /* 0x000fe200078e0a19 */
[----:B-----5:R-:W-:Y:S02]  /*b890*/  ISETP.GE.AND P0, PT, R11, RZ, PT ;  /* 0x000000ff0b00720c */ /* 0x020fe40003f06270 */
[----:B0-----:R-:W5:Y:S04]  /*b8a0*/  LDL.LU R19, [R1+0x4398] ;  /* 0x0043980001137983 */ /* 0x001f680000300800 */
[----:B------:R0:W-:Y:S04]  /*b8b0*/  STL [R1+0x7a0], R0 ;  /* 0x0007a00001007387 */ /* 0x0001e80000100800 */
[----:B0-----:R-:W2:Y:S04]  /*b8c0*/  LDL.LU R0, [R1+0x4394] ;  /* 0x0043940001007983 */ /* 0x001ea80000300800 */
[----:B------:R-:W2:Y:S01]  /*b8d0*/  LDL.LU R11, [R1+0x144] ;  /* 0x00014400010b7983 */ /* 0x000ea20000300800 */
[----:B------:R-:W-:-:S02]  /*b8e0*/  ISETP.GT.U32.AND P5, PT, R25, R9, PT ;  /* 0x000000091900720c */ /* 0x000fc40003fa4070 */
[----:B------:R-:W-:Y:S02]  /*b8f0*/  ISETP.GT.U32.AND P2, PT, R25, R2, PT ;  /* 0x000000021900720c */ /* 0x000fe40003f44070 */
[----:B------:R-:W-:-:S09]  /*b900*/  IABS R6, R13 ;  /* 0x0000000d00067213 */ /* 0x000fd20000000000 */
[--C-:B------:R-:W-:Y:S02]  /*b910*/  @!P5 IMAD.IADD R9, R9, 0x1, -R25.reuse ;  /* 0x000000010909d824 */ /* 0x100fe400078e0a19 */
[----:B------:R-:W-:Y:S01]  /*b920*/  @!P2 IMAD.IADD R2, R2, 0x1, -R25 ;  /* 0x000000010202a824 */ /* 0x000fe200078e0a19 */
[----:B------:R-:W-:Y:S01]  /*b930*/  ISETP.GE.AND P2, PT, R13, RZ, PT ;  /* 0x000000ff0d00720c */ /* 0x000fe20003f46270 */
[----:B------:R-:W-:Y:S01]  /*b940*/  IMAD.MOV.U32 R13, RZ, RZ, R14 ;  /* 0x000000ffff0d7224 */ /* 0x000fe200078e000e */
[----:B------:R-:W-:-:S13]  /*b950*/  ISETP.GT.U32.AND P3, PT, R25, R4, PT ;  /* 0x000000041900720c */ /* 0x000fda0003f64070 */
[----:B------:R-:W-:Y:S01]  /*b960*/  @!P3 IMAD.IADD R4, R4, 0x1, -R25 ;  /* 0x000000010404b824 */ /* 0x000fe200078e0a19 */
[----:B--2---:R0:W-:Y:S02]  /*b970*/  STL [R1+0x4390], R11 ;  /* 0x0043900b01007387 */ /* 0x0041e40000100800 */
[----:B0-----:R-:W-:Y:S02]  /*b980*/  IMAD.MOV.U32 R11, RZ, RZ, R9 ;  /* 0x000000ffff0b7224 */ /* 0x001fe400078e0009 */
[----:B------:R-:W2:Y:S04]  /*b990*/  LDL.LU R9, [R1+0x140] ;  /* 0x0001400001097983 */ /* 0x000ea80000300800 */
[----:B------:R-:W2:Y:S01]  /*b9a0*/  LDL.LU R14, [R1+0x188] ;  /* 0x00018800010e7983 */ /* 0x000ea20000300800 */
[----:B------:R-:W-:Y:S01]  /*b9b0*/  ISETP.GT.U32.AND P3, PT, R25, R4, PT ;  /* 0x000000041900720c */ /* 0x000fe20003f64070 */
[----:B------:R-:W-:Y:S01]  /*b9c0*/  @!P1 IMAD.MOV R11, RZ, RZ, -R11 ;  /* 0x000000ffff0b9224 */ /* 0x000fe200078e0a0b */
[----:B------:R-:W-:Y:S01]  /*b9d0*/  ISETP.GE.AND P6, PT, R7, RZ, PT ;  /* 0x000000ff0700720c */ /* 0x000fe20003fc6270 */
[----:B------:R-:W-:Y:S01]  /*b9e0*/  IMAD.HI.U32 R7, R0, R6, RZ ;  /* 0x0000000600077227 */ /* 0x000fe200078e00ff */
[----:B------:R-:W-:-:S03]  /*b9f0*/  ISETP.GT.U32.AND P1, PT, R25, R2, PT ;  /* 0x000000021900720c */ /* 0x000fc60003f24070 */
[----:B------:R-:W-:Y:S01]  /*ba00*/  IMAD.MOV R7, RZ, RZ, -R7 ;  /* 0x000000ffff077224 */ /* 0x000fe200078e0a07 */
[----:B------:R0:W-:Y:S05]  /*ba10*/  STL [R1+0x79c], R11 ;  /* 0x00079c0b01007387 */ /* 0x0001ea0000100800 */
[----:B------:R-:W-:Y:S01]  /*ba20*/  @!P3 IMAD.IADD R4, R4, 0x1, -R25 ;  /* 0x000000010404b824 */ /* 0x000fe200078e0a19 */
[----:B---3--:R-:W-:Y:S02]  /*ba30*/  ISETP.GE.AND P3, PT, R10, RZ, PT ;  /* 0x000000ff0a00720c */ /* 0x008fe40003f66270 */
[----:B----4-:R-:W-:Y:S01]  /*ba40*/  IABS R10, R12 ;  /* 0x0000000c000a7213 */ /* 0x010fe20000000000 */
[----:B------:R-:W-:-:S02]  /*ba50*/  IMAD R6, R25, R7, R6 ;  /* 0x0000000719067224 */ /* 0x000fc400078e0206 */
[----:B0-----:R-:W-:Y:S02]  /*ba60*/  IMAD.MOV.U32 R11, RZ, RZ, R8 ;  /* 0x000000ffff0b7224 */ /* 0x001fe400078e0008 */
[----:B------:R-:W-:-:S04]  /*ba70*/  IMAD.HI.U32 R7, R0, R10, RZ ;  /* 0x0000000a00077227 */ /* 0x000fc800078e00ff */
[----:B------:R-:W-:Y:S01]  /*ba80*/  @!P4 IMAD.MOV R11, RZ, RZ, -R11 ;  /* 0x000000ffff0bc224 */ /* 0x000fe200078e0a0b */
[C---:B------:R-:W-:Y:S01]  /*ba90*/  ISETP.GT.U32.AND P4, PT, R25.reuse, R6, PT ;  /* 0x000000061900720c */ /* 0x040fe20003f84070 */
[----:B------:R-:W-:Y:S02]  /*baa0*/  IMAD.MOV R7, RZ, RZ, -R7 ;  /* 0x000000ffff077224 */ /* 0x000fe400078e0a07 */
[--C-:B------:R-:W-:Y:S02]  /*bab0*/  @!P1 IMAD.IADD R2, R2, 0x1, -R25.reuse ;  /* 0x0000000102029824 */ /* 0x100fe400078e0a19 */
[----:B------:R-:W-:Y:S02]  /*bac0*/  IMAD R7, R25, R7, R10 ;  /* 0x0000000719077224 */ /* 0x000fe400078e020a */
[----:B------:R-:W-:Y:S02]  /*bad0*/  IMAD.MOV.U32 R10, RZ, RZ, R2 ;  /* 0x000000ffff0a7224 */ /* 0x000fe400078e0002 */
[----:B------:R-:W-:Y:S01]  /*bae0*/  @!P6 IMAD.MOV R4, RZ, RZ, -R4 ;  /* 0x000000ffff04e224 */ /* 0x000fe200078e0a04 */
[----:B------:R0:W-:Y:S01]  /*baf0*/  STL [R1+0x798], R11 ;  /* 0x0007980b01007387 */ /* 0x0001e20000100800 */
[----:B------:R-:W-:Y:S01]  /*bb00*/  @!P0 IMAD.MOV R10, RZ, RZ, -R10 ;  /* 0x000000ffff0a8224 */ /* 0x000fe200078e0a0a */
[----:B------:R-:W-:Y:S01]  /*bb10*/  ISETP.GE.AND P6, PT, R12, RZ, PT ;  /* 0x000000ff0c00720c */ /* 0x000fe20003fc6270 */
[----:B------:R-:W-:Y:S01]  /*bb20*/  @!P4 IMAD.IADD R6, R6, 0x1, -R25 ;  /* 0x000000010606c824 */ /* 0x000fe200078e0a19 */
[----:B0-----:R-:W3:Y:S04]  /*bb30*/  LDL.LU R11, [R1+0x4390] ;  /* 0x00439000010b7983 */ /* 0x001ee80000300800 */
[----:B------:R2:W-:Y:S04]  /*bb40*/  STL [R1+0x794], R4 ;  /* 0x0007940401007387 */ /* 0x0005e80000100800 */
[----:B------:R-:W4:Y:S04]  /*bb50*/  LDL.LU R12, [R1+0x14c] ;  /* 0x00014c00010c7983 */ /* 0x000f280000300800 */
[----:B------:R0:W-:Y:S01]  /*bb60*/  STL [R1+0x78c], R10 ;  /* 0x00078c0a01007387 */ /* 0x0001e20000100800 */
[----:B--2---:R-:W-:-:S02]  /*bb70*/  IABS R4, R14 ;  /* 0x0000000e00047213 */ /* 0x004fc40000000000 */
[----:B------:R-:W-:Y:S02]  /*bb80*/  ISETP.GE.AND P4, PT, R14, RZ, PT ;  /* 0x000000ff0e00720c */ /* 0x000fe40003f86270 */
[----:B------:R-:W2:Y:S01]  /*bb90*/  LDL.LU R14, [R1+0x150] ;  /* 0x00015000010e7983 */ /* 0x000ea20000300800 */
[----:B------:R-:W-:Y:S02]  /*bba0*/  ISETP.GT.U32.AND P5, PT, R25, R5, PT ;  /* 0x000000051900720c */ /* 0x000fe40003fa4070 */
[----:B------:R-:W-:-:S11]  /*bbb0*/  IABS R8, R9 ;  /* 0x0000000900087213 */ /* 0x000fd60000000000 */
[----:B------:R-:W-:-:S05]  /*bbc0*/  @!P5 IMAD.IADD R5, R5, 0x1, -R25 ;  /* 0x000000010505d824 */ /* 0x000fca00078e0a19 */
[----:B------:R-:W-:Y:S02]  /*bbd0*/  ISETP.GT.U32.AND P5, PT, R25, R5, PT ;  /* 0x000000051900720c */ /* 0x000fe40003fa4070 */
[----:B------:R-:W-:Y:S01]  /*bbe0*/  ISETP.GE.AND P1, PT, R9, RZ, PT ;  /* 0x000000ff0900720c */ /* 0x000fe20003f26270 */
[----:B------:R-:W-:Y:S01]  /*bbf0*/  IMAD.HI.U32 R9, R0, R8, RZ ;  /* 0x0000000800097227 */ /* 0x000fe200078e00ff */
[----:B------:R-:W-:-:S03]  /*bc00*/  ISETP.GT.U32.AND P0, PT, R25, R6, PT ;  /* 0x000000061900720c */ /* 0x000fc60003f04070 */
[----:B------:R-:W-:-:S06]  /*bc10*/  IMAD.MOV R9, RZ, RZ, -R9 ;  /* 0x000000ffff097224 */ /* 0x000fcc00078e0a09 */
[----:B------:R-:W-:Y:S02]  /*bc20*/  @!P5 IMAD.IADD R5, R5, 0x1, -R25 ;  /* 0x000000010505d824 */ /* 0x000fe400078e0a19 */
[----:B------:R-:W-:Y:S02]  /*bc30*/  IMAD R8, R25, R9, R8 ;  /* 0x0000000919087224 */ /* 0x000fe400078e0208 */
[----:B0-----:R-:W-:Y:S02]  /*bc40*/  IMAD.MOV.U32 R10, RZ, RZ, R5 ;  /* 0x000000ffff0a7224 */ /* 0x001fe400078e0005 */
[----:B------:R-:W-:-:S04]  /*bc50*/  IMAD.HI.U32 R9, R0, R4, RZ ;  /* 0x0000000400097227 */ /* 0x000fc800078e00ff */
[----:B------:R-:W-:Y:S02]  /*bc60*/  @!P3 IMAD.MOV R10, RZ, RZ, -R10 ;  /* 0x000000ffff0ab224 */ /* 0x000fe400078e0a0a */
[----:B------:R-:W-:Y:S02]  /*bc70*/  IMAD.MOV R9, RZ, RZ, -R9 ;  /* 0x000000ffff097224 */ /* 0x000fe400078e0a09 */
[----:B------:R-:W-:Y:S02]  /*bc80*/  @!P0 IMAD.IADD R6, R6, 0x1, -R25 ;  /* 0x0000000106068824 */ /* 0x000fe400078e0a19 */
[C---:B------:R-:W-:Y:S01]  /*bc90*/  IMAD R4, R25.reuse, R9, R4 ;  /* 0x0000000919047224 */ /* 0x040fe200078e0204 */
[----:B------:R-:W-:Y:S01]  /*bca0*/  ISETP.GT.U32.AND P5, PT, R25, R7, PT ;  /* 0x000000071900720c */ /* 0x000fe20003fa4070 */
[----:B--2---:R0:W-:Y:S04]  /*bcb0*/  STL [R1+0x438c], R14 ;  /* 0x00438c0e01007387 */ /* 0x0041e80000100800 */
[----:B------:R1:W-:Y:S01]  /*bcc0*/  STL [R1+0x788], R10 ;  /* 0x0007880a01007387 */ /* 0x0003e20000100800 */
[----:B0-----:R-:W-:-:S03]  /*bcd0*/  IMAD.MOV.U32 R14, RZ, RZ, R13 ;  /* 0x000000ffff0e7224 */ /* 0x001fc600078e000d */
[----:B------:R-:W2:Y:S01]  /*bce0*/  LDL.LU R13, [R1+0x154] ;  /* 0x00015400010d7983 */ /* 0x000ea20000300800 */
[----:B------:R-:W-:Y:S01]  /*bcf0*/  IMAD.MOV.U32 R9, RZ, RZ, R14 ;  /* 0x000000ffff097224 */ /* 0x000fe200078e000e */
[----:B-1----:R-:W-:Y:S01]  /*bd00*/  IABS R10, R14 ;  /* 0x0000000e000a7213 */ /* 0x002fe20000000000 */
[----:B------:R-:W-:-:S04]  /*bd10*/  IMAD.MOV.U32 R14, RZ, RZ, R6 ;  /* 0x000000ffff0e7224 */ /* 0x000fc800078e0006 */
[----:B------:R-:W-:-:S05]  /*bd20*/  @!P2 IMAD.MOV R14, RZ, RZ, -R14 ;  /* 0x000000ffff0ea224 */ /* 0x000fca00078e0a0e */
[----:B------:R0:W-:Y:S04]  /*bd30*/  STL [R1+0x784], R14 ;  /* 0x0007840e01007387 */ /* 0x0001e80000100800 */
[----:B0-----:R-:W2:Y:S01]  /*bd40*/  LDL.LU R14, [R1+0x438c] ;  /* 0x00438c00010e7983 */ /* 0x001ea20000300800 */
[----:B------:R-:W-:-:S05]  /*bd50*/  @!P5 IMAD.IADD R7, R7, 0x1, -R25 ;  /* 0x000000010707d824 */ /* 0x000fca00078e0a19 */
[C---:B------:R-:W-:Y:S02]  /*bd60*/  ISETP.GT.U32.AND P5, PT, R25.reuse, R7, PT ;  /* 0x000000071900720c */ /* 0x040fe40003fa4070 */
[----:B------:R-:W-:-:S11]  /*bd70*/  ISETP.GT.U32.AND P3, PT, R25, R8, PT ;  /* 0x000000081900720c */ /* 0x000fd60003f64070 */
[--C-:B------:R-:W-:Y:S01]  /*bd80*/  @!P5 IMAD.IADD R7, R7, 0x1, -R25.reuse ;  /* 0x000000010707d824 */ /* 0x100fe200078e0a19 */
[----:B------:R-:W-:Y:S01]  /*bd90*/  ISETP.GT.U32.AND P5, PT, R25, R4, PT ;  /* 0x000000041900720c */ /* 0x000fe20003fa4070 */
[----:B------:R-:W-:-:S05]  /*bda0*/  @!P3 IMAD.IADD R8, R8, 0x1, -R25 ;  /* 0x000000010808b824 */ /* 0x000fca00078e0a19 */
[----:B------:R-:W-:-:S07]  /*bdb0*/  ISETP.GT.U32.AND P3, PT, R25, R8, PT ;  /* 0x000000081900720c */ /* 0x000fce0003f64070 */
[----:B------:R-:W-:-:S05]  /*bdc0*/  @!P5 IMAD.IADD R4, R4, 0x1, -R25 ;  /* 0x000000010404d824 */ /* 0x000fca00078e0a19 */
[----:B------:R-:W-:Y:S02]  /*bdd0*/  ISETP.GT.U32.AND P5, PT, R25, R4, PT ;  /* 0x000000041900720c */ /* 0x000fe40003fa4070 */
[----:B---3--:R-:W-:Y:S02]  /*bde0*/  IABS R2, R11 ;  /* 0x0000000b00027213 */ /* 0x008fe40000000000 */
[----:B------:R-:W-:Y:S01]  /*bdf0*/  ISETP.GE.AND P0, PT, R11, RZ, PT ;  /* 0x000000ff0b00720c */ /* 0x000fe20003f06270 */
[----:B------:R-:W-:Y:S01]  /*be00*/  @!P6 IMAD.MOV R7, RZ, RZ, -R7 ;  /* 0x000000ffff07e224 */ /* 0x000fe200078e0a07 */
[----:B----4-:R-:W-:Y:S01]  /*be10*/  IABS R11, R12 ;  /* 0x0000000c000b7213 */ /* 0x010fe20000000000 */
[----:B------:R-:W-:Y:S01]  /*be20*/  @!P3 IMAD.IADD R8, R8, 0x1, -R25 ;  /* 0x000000010808b824 */ /* 0x000fe200078e0a19 */
[----:B------:R-:W-:Y:S02]  /*be30*/  ISETP.GE.AND P6, PT, R9, RZ, PT ;  /* 0x000000ff0900720c */ /* 0x000fe40003fc6270 */
[----:B------:R2:W-:Y:S01]  /*be40*/  STL [R1+0x780], R7 ;  /* 0x0007800701007387 */ /* 0x0005e20000100800 */
[----:B------:R-:W-:-:S04]  /*be50*/  IMAD.HI.U32 R6, R0, R11, RZ ;  /* 0x0000000b00067227 */ /* 0x000fc800078e00ff */
[----:B------:R-:W-:Y:S02]  /*be60*/  @!P5 IMAD.IADD R4, R4, 0x1, -R25 ;  /* 0x000000010404d824 */ /* 0x000fe400078e0a19 */
[----:B------:R-:W-:Y:S02]  /*be70*/  IMAD.MOV.U32 R9, RZ, RZ, R8 ;  /* 0x000000ffff097224 */ /* 0x000fe400078e0008 */
[----:B------:R-:W-:Y:S02]  /*be80*/  IMAD.MOV R6, RZ, RZ, -R6 ;  /* 0x000000ffff067224 */ /* 0x000fe400078e0a06 */
[----:B------:R-:W-:Y:S02]  /*be90*/  @!P1 IMAD.MOV R9, RZ, RZ, -R9 ;  /* 0x000000ffff099224 */ /* 0x000fe400078e0a09 */
[----:B------:R-:W-:Y:S01]  /*bea0*/  IMAD R6, R25, R6, R11 ;  /* 0x0000000619067224 */ /* 0x000fe200078e020b */
[----:B------:R-:W-:Y:S02]  /*beb0*/  ISETP.GE.AND P5, PT, R12, RZ, PT ;  /* 0x000000ff0c00720c */ /* 0x000fe40003fa6270 */
[----:B--2---:R-:W-:Y:S01]  /*bec0*/  IABS R7, R14 ;  /* 0x0000000e00077213 */ /* 0x004fe20000000000 */
[----:B------:R0:W-:Y:S04]  /*bed0*/  STL [R1+0x4388], R14 ;  /* 0x0043880e01007387 */ /* 0x0001e80000100800 */
[----:B------:R-:W2:Y:S01]  /*bee0*/  LDL.LU R11, [R1+0x158] ;  /* 0x00015800010b7983 */ /* 0x000ea20000300800 */
[----:B0-----:R-:W-:-:S03]  /*bef0*/  IMAD.MOV.U32 R14, RZ, RZ, R4 ;  /* 0x000000ffff0e7224 */ /* 0x001fc600078e0004 */
[----:B------:R-:W-:Y:S01]  /*bf00*/  STL [R1+0x77c], R9 ;  /* 0x00077c0901007387 */ /* 0x000fe20000100800 */
[----:B------:R-:W-:-:S03]  /*bf10*/  @!P4 IMAD.MOV R14, RZ, RZ, -R14 ;  /* 0x000000ffff0ec224 */ /* 0x000fc600078e0a0e */
[----:B------:R-:W3:Y:S04]  /*bf20*/  LDL.LU R12, [R1+0x160] ;  /* 0x00016000010c7983 */ /* 0x000ee80000300800 */
[----:B------:R0:W-:Y:S04]  /*bf30*/  STL [R1+0x778], R14 ;  /* 0x0007780e01007387 */ /* 0x0001e80000100800 */
[----:B0-----:R-:W4:Y:S01]  /*bf40*/  LDL.LU R14, [R1+0x4388] ;  /* 0x00438800010e7983 */ /* 0x001f220000300800 */
[----:B------:R-:W-:-:S04]  /*bf50*/  IMAD.HI.U32 R5, R0, R2, RZ ;  /* 0x0000000200057227 */ /* 0x000fc800078e00ff */
[----:B------:R-:W-:-:S04]  /*bf60*/  IMAD.MOV R5, RZ, RZ, -R5 ;  /* 0x000000ffff057224 */ /* 0x000fc800078e0a05 */
[----:B------:R-:W-:-:S05]  /*bf70*/  IMAD R2, R25, R5, R2 ;  /* 0x0000000519027224 */ /* 0x000fca00078e0202 */
[----:B------:R-:W-:-:S13]  /*bf80*/  ISETP.GT.U32.AND P2, PT, R25, R2, PT ;  /* 0x000000021900720c */ /* 0x000fda0003f44070 */
[----:B------:R-:W-:-:S05]  /*bf90*/  @!P2 IMAD.IADD R2, R2, 0x1, -R25 ;  /* 0x000000010202a824 */ /* 0x000fca00078e0a19 */
[----:B------:R-:W-:Y:S02]  /*bfa0*/  ISETP.GT.U32.AND P2, PT, R25, R2, PT ;  /* 0x000000021900720c */ /* 0x000fe40003f44070 */
[----:B------:R-:W-:-:S11]  /*bfb0*/  IABS R8, R13 ;  /* 0x0000000d00087213 */ /* 0x000fd60000000000 */
[----:B------:R-:W-:-:S04]  /*bfc0*/  @!P2 IMAD.IADD R2, R2, 0x1, -R25 ;  /* 0x000000010202a824 */ /* 0x000fc800078e0a19 */
[----:B------:R-:W-:Y:S01]  /*bfd0*/  @!P0 IMAD.MOV R2, RZ, RZ, -R2 ;  /* 0x000000ffff028224 */ /* 0x000fe200078e0a02 */
[----:B------:R-:W-:Y:S01]  /*bfe0*/  ISETP.GE.AND P0, PT, R13, RZ, PT ;  /* 0x000000ff0d00720c */ /* 0x000fe20003f06270 */
[----:B------:R-:W-:Y:S01]  /*bff0*/  IMAD.HI.U32 R5, R0, R10, RZ ;  /* 0x0000000a00057227 */ /* 0x000fe200078e00ff */
[----:B----4-:R-:W-:Y:S02]  /*c000*/  ISETP.GE.AND P4, PT, R14, RZ, PT ;  /* 0x000000ff0e00720c */ /* 0x010fe40003f86270 */
[----:B------:R-:W4:Y:S04]  /*c010*/  LDL.LU R14, [R1+0x164] ;  /* 0x00016400010e7983 */ /* 0x000f280000300800 */
[----:B------:R-:W3:Y:S01]  /*c020*/  LDL.LU R13, [R1+0x1a0] ;  /* 0x0001a000010d7983 */ /* 0x000ee20000300800 */
[----:B------:R-:W-:-:S04]  /*c030*/  IMAD.MOV R5, RZ, RZ, -R5 ;  /* 0x000000ffff057224 */ /* 0x000fc800078e0a05 */
[C---:B------:R-:W-:Y:S02]  /*c040*/  IMAD R5, R25.reuse, R5, R10 ;  /* 0x0000000519057224 */ /* 0x040fe400078e020a */
[----:B------:R-:W-:Y:S01]  /*c050*/  IMAD.HI.U32 R10, R0, R7, RZ ;  /* 0x00000007000a7227 */ /* 0x000fe200078e00ff */
[----:B------:R-:W-:-:S03]  /*c060*/  ISETP.GT.U32.AND P1, PT, R25, R6, PT ;  /* 0x000000061900720c */ /* 0x000fc60003f24070 */
[----:B------:R-:W-:Y:S01]  /*c070*/  IMAD.MOV R10, RZ, RZ, -R10 ;  /* 0x000000ffff0a7224 */ /* 0x000fe200078e0a0a */
[----:B------:R-:W-:-:S03]  /*c080*/  ISETP.GT.U32.AND P3, PT, R25, R5, PT ;  /* 0x000000051900720c */ /* 0x000fc60003f64070 */
[----:B------:R-:W-:-:S05]  /*c090*/  IMAD R7, R25, R10, R7 ;  /* 0x0000000a19077224 */ /* 0x000fca00078e0207 */
[----:B------:R-:W-:Y:S01]  /*c0a0*/  ISETP.GT.U32.AND P2, PT, R25, R7, PT ;  /* 0x000000071900720c */ /* 0x000fe20003f44070 */
[----:B------:R-:W-:-:S04]  /*c0b0*/  @!P1 IMAD.IADD R6, R6, 0x1, -R25 ;  /* 0x0000000106069824 */ /* 0x000fc800078e0a19 */
[----:B------:R-:W-:Y:S01]  /*c0c0*/  @!P3 IMAD.IADD R5, R5, 0x1, -R25 ;  /* 0x000000010505b824 */ /* 0x000fe200078e0a19 */
[----:B------:R-:W-:-:S04]  /*c0d0*/  ISETP.GT.U32.AND P1, PT, R25, R6, PT ;  /* 0x000000061900720c */ /* 0x000fc80003f24070 */
[----:B------:R-:W-:-:S03]  /*c0e0*/  ISETP.GT.U32.AND P3, PT, R25, R5, PT ;  /* 0x000000051900720c */ /* 0x000fc60003f64070 */
[----:B------:R-:W-:Y:S02]  /*c0f0*/  @!P2 IMAD.IADD R7, R7, 0x1, -R25 ;  /* 0x000000010707a824 */ /* 0x000fe400078e0a19 */
[----:B------:R-:W-:-:S03]  /*c100*/  IMAD.HI.U32 R10, R0, R8, RZ ;  /* 0x00000008000a7227 */ /* 0x000fc600078e00ff */
[----:B------:R-:W-:Y:S01]  /*c110*/  ISETP.GT.U32.AND P2, PT, R25, R7, PT ;  /* 0x000000071900720c */ /* 0x000fe20003f44070 */
[----:B------:R-:W-:Y:S02]  /*c120*/  IMAD.MOV R10, RZ, RZ, -R10 ;  /* 0x000000ffff0a7224 */ /* 0x000fe400078e0a0a */
[--C-:B------:R-:W-:Y:S01]  /*c130*/  @!P1 IMAD.IADD R6, R6, 0x1, -R25.reuse ;  /* 0x0000000106069824 */ /* 0x100fe200078e0a19 */
[----:B--2---:R-:W-:Y:S01]  /*c140*/  IABS R9, R11 ;  /* 0x0000000b00097213 */ /* 0x004fe20000000000 */
[----:B------:R-:W-:Y:S01]  /*c150*/  @!P3 IMAD.IADD R5, R5, 0x1, -R25 ;  /* 0x000000010505b824 */ /* 0x000fe200078e0a19 */
[----:B------:R-:W-:Y:S01]  /*c160*/  ISETP.GE.AND P3, PT, R11, RZ, PT ;  /* 0x000000ff0b00720c */ /* 0x000fe20003f66270 */
[----:B------:R-:W-:Y:S01]  /*c170*/  IMAD.MOV.U32 R11, RZ, RZ, R6 ;  /* 0x000000ffff0b7224 */ /* 0x000fe200078e0006 */
[----:B------:R-:W-:Y:S01]  /*c180*/  STL [R1+0x774], R2 ;  /* 0x0007740201007387 */ /* 0x000fe20000100800 */
[----:B------:R-:W-:Y:S02]  /*c190*/  IMAD R8, R25, R10, R8 ;  /* 0x0000000a19087224 */ /* 0x000fe400078e0208 */
[----:B------:R-:W-:Y:S01]  /*c1a0*/  @!P6 IMAD.MOV R5, RZ, RZ, -R5 ;  /* 0x000000ffff05e224 */ /* 0x000fe200078e0a05 */
[----:B------:R-:W2:Y:S01]  /*c1b0*/  LDL.LU R10, [R1+0x15c] ;  /* 0x00015c00010a7983 */ /* 0x000ea20000300800 */
[----:B------:R-:W-:-:S02]  /*c1c0*/  @!P5 IMAD.MOV R11, RZ, RZ, -R11 ;  /* 0x000000ffff0bd224 */ /* 0x000fc400078e0a0b */
[----:B------:R-:W-:Y:S01]  /*c1d0*/  @!P2 IMAD.IADD R7, R7, 0x1, -R25 ;  /* 0x000000010707a824 */ /* 0x000fe200078e0a19 */
[----:B------:R-:W-:Y:S04]  /*c1e0*/  STL [R1+0x770], R5 ;  /* 0x0007700501007387 */ /* 0x000fe80000100800 */
[----:B------:R0:W-:Y:S01]  /*c1f0*/  STL [R1+0x76c], R11 ;  /* 0x00076c0b01007387 */ /* 0x0001e20000100800 */
[----:B---3--:R-:W-:Y:S02]  /*c200*/  IABS R6, R13 ;  /* 0x0000000d00067213 */ /* 0x008fe40000000000 */
[----:B------:R-:W-:Y:S01]  /*c210*/  ISETP.GE.AND P2, PT, R13, RZ, PT ;  /* 0x000000ff0d00720c */ /* 0x000fe20003f46270 */
[----:B------:R-:W-:Y:S02]  /*c220*/  IMAD.MOV.U32 R13, RZ, RZ, R7 ;  /* 0x000000ffff0d7224 */ /* 0x000fe400078e0007 */
[----:B0-----:R-:W-:Y:S01]  /*c230*/  IMAD.HI.U32 R11, R0, R6, RZ ;  /* 0x00000006000b7227 */ /* 0x001fe200078e00ff */
[----:B------:R-:W3:Y:S03]  /*c240*/  LDL R7, [R1+0x168] ;  /* 0x0001680001077983 */ /* 0x000ee60000100800 */
[----:B------:R-:W-:-:S02]  /*c250*/  @!P4 IMAD.MOV R13, RZ, RZ, -R13 ;  /* 0x000000ffff0dc224 */ /* 0x000fc400078e0a0d */
[----:B------:R-:W-:-:S03]  /*c260*/  IMAD.MOV R11, RZ, RZ, -R11 ;  /* 0x000000ffff0b7224 */ /* 0x000fc600078e0a0b */
[----:B------:R0:W-:Y:S01]  /*c270*/  STL [R1+0x768], R13 ;  /* 0x0007680d01007387 */ /* 0x0001e20000100800 */
[----:B------:R-:W-:-:S03]  /*c280*/  IMAD R6, R25, R11, R6 ;  /* 0x0000000b19067224 */ /* 0x000fc600078e0206 */
[----:B0-----:R-:W3:Y:S04]  /*c290*/  LDL.LU R13, [R1+0x170] ;  /* 0x00017000010d7983 */ /* 0x001ee80000300800 */
[----:B------:R-:W3:Y:S01]  /*c2a0*/  LDL R11, [R1+0x16c] ;  /* 0x00016c00010b7983 */ /* 0x000ee20000100800 */
[----:B------:R-:W-:-:S04]  /*c2b0*/  IMAD.HI.U32 R4, R0, R9, RZ ;  /* 0x0000000900047227 */ /* 0x000fc800078e00ff */
[----:B------:R-:W-:Y:S01]  /*c2c0*/  IMAD.MOV R4, RZ, RZ, -R4 ;  /* 0x000000ffff047224 */ /* 0x000fe200078e0a04 */
[----:B------:R-:W-:-:S03]  /*c2d0*/  ISETP.GT.U32.AND P1, PT, R25, R8, PT ;  /* 0x000000081900720c */ /* 0x000fc60003f24070 */
[----:B------:R-:W-:-:S05]  /*c2e0*/  IMAD R4, R25, R4, R9 ;  /* 0x0000000419047224 */ /* 0x000fca00078e0209 */
[----:B------:R-:W-:-:S05]  /*c2f0*/  ISETP.GT.U32.AND P5, PT, R25, R4, PT ;  /* 0x000000041900720c */ /* 0x000fca0003fa4070 */
[----:B------:R-:W-:Y:S01]  /*c300*/  @!P1 IMAD.IADD R8, R8, 0x1, -R25 ;  /* 0x0000000108089824 */ /* 0x000fe200078e0a19 */
[----:B--2---:R-:W-:-:S04]  /*c310*/  IABS R2, R10 ;  /* 0x0000000a00027213 */ /* 0x004fc80000000000 */
[----:B------:R-:W-:-:S03]  /*c320*/  ISETP.GT.U32.AND P1, PT, R25, R8, PT ;  /* 0x000000081900720c */ /* 0x000fc60003f24070 */
[----:B------:R-:W-:Y:S01]  /*c330*/  @!P5 IMAD.IADD R4, R4, 0x1, -R25 ;  /* 0x000000010404d824 */ /* 0x000fe200078e0a19 */
[----:B------:R-:W-:Y:S01]  /*c340*/  IABS R5, R12 ;  /* 0x0000000c00057213 */ /* 0x000fe20000000000 */
[----:B------:R-:W-:Y:S01]  /*c350*/  IMAD.HI.U32 R9, R0, R2, RZ ;  /* 0x0000000200097227 */ /* 0x000fe200078e00ff */
[----:B------:R-:W-:Y:S02]  /*c360*/  ISETP.GE.AND P6, PT, R10, RZ, PT ;  /* 0x000000ff0a00720c */ /* 0x000fe40003fc6270 */
[----:B------:R-:W-:Y:S01]  /*c370*/  ISETP.GT.U32.AND P5, PT, R25, R4, PT ;  /* 0x000000041900720c */ /* 0x000fe20003fa4070 */
[----:B------:R-:W-:Y:S02]  /*c380*/  IMAD.MOV R9, RZ, RZ, -R9 ;  /* 0x000000ffff097224 */ /* 0x000fe400078e0a09 */
[----:B------:R-:W-:-:S04]  /*c390*/  IMAD.HI.U32 R10, R0, R5, RZ ;  /* 0x00000005000a7227 */ /* 0x000fc800078e00ff */
[C---:B------:R-:W-:Y:S01]  /*c3a0*/  IMAD R2, R25.reuse, R9, R2 ;  /* 0x0000000919027224 */ /* 0x040fe200078e0202 */
[----:B----4-:R-:W-:Y:S01]  /*c3b0*/  IABS R9, R14 ;  /* 0x0000000e00097213 */ /* 0x010fe20000000000 */
[----:B------:R-:W-:Y:S02]  /*c3c0*/  IMAD.MOV R10, RZ, RZ, -R10 ;  /* 0x000000ffff0a7224 */ /* 0x000fe400078e0a0a */
[----:B------:R-:W-:Y:S01]  /*c3d0*/  @!P1 IMAD.IADD R8, R8, 0x1, -R25 ;  /* 0x0000000108089824 */ /* 0x000fe200078e0a19 */
[C---:B------:R-:W-:Y:S01]  /*c3e0*/  ISETP.GT.U32.AND P1, PT, R25.reuse, R6, PT ;  /* 0x000000061900720c */ /* 0x040fe20003f24070 */
[----:B------:R-:W-:Y:S02]  /*c3f0*/  IMAD R5, R25, R10, R5 ;  /* 0x0000000a19057224 */ /* 0x000fe400078e0205 */
[----:B------:R-:W-:Y:S02]  /*c400*/  @!P5 IMAD.IADD R4, R4, 0x1, -R25 ;  /* 0x000000010404d824 */ /* 0x000fe400078e0a19 */
[----:B------:R-:W-:-:S02]  /*c410*/  @!P0 IMAD.MOV R8, RZ, RZ, -R8 ;  /* 0x000000ffff088224 */ /* 0x000fc400078e0a08 */
[----:B------:R-:W-:-:S03]  /*c420*/  @!P3 IMAD.MOV R4, RZ, RZ, -R4 ;  /* 0x000000ffff04b224 */ /* 0x000fc600078e0a04 */
[----:B------:R0:W-:Y:S03]  /*c430*/  STL [R1+0x764], R8 ;  /* 0x0007640801007387 */ /* 0x0001e60000100800 */
[----:B------:R-:W-:Y:S01]  /*c440*/  @!P1 IMAD.IADD R6, R6, 0x1, -R25 ;  /* 0x0000000106069824 */ /* 0x000fe200078e0a19 */
[----:B------:R-:W-:Y:S01]  /*c450*/  STL [R1+0x760], R4 ;  /* 0x0007600401007387 */ /* 0x000fe20000100800 */
[----:B------:R-:W-:Y:S02]  /*c460*/  ISETP.GE.AND P1, PT, R14, RZ, PT ;  /* 0x000000ff0e00720c */ /* 0x000fe40003f26270 */
[----:B---3--:R-:W-:Y:S01]  /*c470*/  IABS R10, R11 ;  /* 0x0000000b000a7213 */ /* 0x008fe20000000000 */
[----:B------:R-:W-:-:S04]  /*c480*/  IMAD.HI.U32 R11, R0, R9, RZ ;  /* 0x00000009000b7227 */ /* 0x000fc800078e00ff */
[----:B------:R-:W-:-:S04]  /*c490*/  IMAD.MOV R11, RZ, RZ, -R11 ;  /* 0x000000ffff0b7224 */ /* 0x000fc800078e0a0b */
[C---:B------:R-:W-:Y:S02]  /*c4a0*/  IMAD R9, R25.reuse, R11, R9 ;  /* 0x0000000b19097224 */ /* 0x040fe400078e0209 */
[----:B------:R-:W2:Y:S04]  /*c4b0*/  LDL.LU R11, [R1+0x168] ;  /* 0x00016800010b7983 */ /* 0x000ea80000300800 */
[----:B------:R-:W3:Y:S01]  /*c4c0*/  LDL.LU R14, [R1+0x17c] ;  /* 0x00017c00010e7983 */ /* 0x000ee20000300800 */
[----:B------:R-:W-:Y:S02]  /*c4d0*/  ISETP.GT.U32.AND P4, PT, R25, R2, PT ;  /* 0x000000021900720c */ /* 0x000fe40003f84070 */
[----:B------:R-:W-:-:S11]  /*c4e0*/  IABS R7, R7 ;  /* 0x0000000700077213 */ /* 0x000fd60000000000 */
[----:B------:R-:W-:-:S05]  /*c4f0*/  @!P4 IMAD.IADD R2, R2, 0x1, -R25 ;  /* 0x000000010202c824 */ /* 0x000fca00078e0a19 */
[----:B------:R-:W-:Y:S01]  /*c500*/  ISETP.GT.U32.AND P4, PT, R25, R2, PT ;  /* 0x000000021900720c */ /* 0x000fe20003f84070 */
[----:B0-----:R-:W-:Y:S01]  /*c510*/  IMAD.HI.U32 R8, R0, R7, RZ ;  /* 0x0000000700087227 */ /* 0x001fe200078e00ff */
[----:B------:R-:W-:-:S03]  /*c520*/  ISETP.GE.AND P0, PT, R12, RZ, PT ;  /* 0x000000ff0c00720c */ /* 0x000fc60003f06270 */
[----:B------:R-:W-:-:S04]  /*c530*/  IMAD.HI.U32 R12, R0, R10, RZ ;  /* 0x0000000a000c7227 */ /* 0x000fc800078e00ff */
[----:B------:R-:W-:Y:S02]  /*c540*/  IMAD.MOV R8, RZ, RZ, -R8 ;  /* 0x000000ffff087224 */ /* 0x000fe400078e0a08 */
[----:B------:R-:W-:Y:S02]  /*c550*/  IMAD.MOV R12, RZ, RZ, -R12 ;  /* 0x000000ffff0c7224 */ /* 0x000fe400078e0a0c */
[----:B------:R-:W-:Y:S02]  /*c560*/  @!P4 IMAD.IADD R2, R2, 0x1, -R25 ;  /* 0x000000010202c824 */ /* 0x000fe400078e0a19 */
[C---:B------:R-:W-:Y:S02]  /*c570*/  IMAD R7, R25.reuse, R8, R7 ;  /* 0x0000000819077224 */ /* 0x040fe400078e0207 */
[----:B------:R-:W-:Y:S02]  /*c580*/  IMAD.MOV.U32 R8, RZ, RZ, R2 ;  /* 0x000000ffff087224 */ /* 0x000fe400078e0002 */
[C---:B------:R-:W-:Y:S01]  /*c590*/  IMAD R10, R25.reuse, R12, R10 ;  /* 0x0000000c190a7224 */ /* 0x040fe200078e020a */
[----:B---3--:R0:W-:Y:S04]  /*c5a0*/  STL [R1+0x4384], R14 ;  /* 0x0043840e01007387 */ /* 0x0081e80000100800 */
[----:B------:R-:W3:Y:S04]  /*c5b0*/  LDL R2, [R1+0x174] ;  /* 0x0001740001027983 */ /* 0x000ee80000100800 */
[----:B0-----:R-:W4:Y:S04]  /*c5c0*/  LDL R14, [R1+0x178] ;  /* 0x00017800010e7983 */ /* 0x001f280000100800 */
[----:B------:R-:W2:Y:S01]  /*c5d0*/  LDL.LU R12, [R1+0x16c] ;  /* 0x00016c00010c7983 */ /* 0x000ea20000300800 */
[----:B------:R-:W-:-:S02]  /*c5e0*/  ISETP.GT.U32.AND P5, PT, R25, R5, PT ;  /* 0x000000051900720c */ /* 0x000fc40003fa4070 */
[C---:B------:R-:W-:Y:S02]  /*c5f0*/  ISETP.GT.U32.AND P3, PT, R25.reuse, R6, PT ;  /* 0x000000061900720c */ /* 0x040fe40003f64070 */
[----:B------:R-:W-:-:S09]  /*c600*/  ISETP.GT.U32.AND P4, PT, R25, R9, PT ;  /* 0x000000091900720c */ /* 0x000fd20003f84070 */
[----:B------:R-:W-:-:S05]  /*c610*/  @!P5 IMAD.IADD R5, R5, 0x1, -R25 ;  /* 0x000000010505d824 */ /* 0x000fca00078e0a19 */
[----:B------:R-:W-:Y:S01]  /*c620*/  ISETP.GT.U32.AND P5, PT, R25, R5, PT ;  /* 0x000000051900720c */ /* 0x000fe20003fa4070 */
[--C-:B------:R-:W-:Y:S02]  /*c630*/  @!P3 IMAD.IADD R6, R6, 0x1, -R25.reuse ;  /* 0x000000010606b824 */ /* 0x100fe400078e0a19 */
[----:B------:R-:W-:Y:S02]  /*c640*/  @!P4 IMAD.IADD R9, R9, 0x1, -R25 ;  /* 0x000000010909c824 */ /* 0x000fe400078e0a19 */
[----:B------:R-:W-:-:S08]  /*c650*/  @!P6 IMAD.MOV R8, RZ, RZ, -R8 ;  /* 0x000000ffff08e224 */ /* 0x000fd000078e0a08 */
[----:B------:R-:W-:Y:S01]  /*c660*/  @!P5 IMAD.IADD R5, R5, 0x1, -R25 ;  /* 0x000000010505d824 */ /* 0x000fe200078e0a19 */
[----:B------:R-:W-:Y:S01]  /*c670*/  STL [R1+0x75c], R8 ;  /* 0x00075c0801007387 */ /* 0x000fe20000100800 */
[----:B--2---:R-:W-:Y:S02]  /*c680*/  ISETP.GE.AND P4, PT, R12, RZ, PT ;  /* 0x000000ff0c00720c */ /* 0x004fe40003f86270 */
[----:B----4-:R-:W-:Y:S01]  /*c690*/  IABS R12, R14 ;  /* 0x0000000e000c7213 */ /* 0x010fe20000000000 */
[----:B------:R-:W-:-:S04]  /*c6a0*/  IMAD.MOV.U32 R14, RZ, RZ, R6 ;  /* 0x000000ffff0e7224 */ /* 0x000fc800078e0006 */
[----:B------:R-:W-:Y:S02]  /*c6b0*/  @!P2 IMAD.MOV R14, RZ, RZ, -R14 ;  /* 0x000000ffff0ea224 */ /* 0x000fe400078e0a0e */
[----:B------:R-:W-:Y:S02]  /*c6c0*/  IMAD.MOV.U32 R6, RZ, RZ, R5 ;  /* 0x000000ffff067224 */ /* 0x000fe400078e0005 */
[----:B------:R-:W2:Y:S04]  /*c6d0*/  LDL R5, [R1+0x180] ;  /* 0x0001800001057983 */ /* 0x000ea80000100800 */
[----:B------:R0:W-:Y:S04]  /*c6e0*/  STL [R1+0x758], R14 ;  /* 0x0007580e01007387 */ /* 0x0001e80000100800 */
[----:B0-----:R-:W4:Y:S01]  /*c6f0*/  LDL.LU R14, [R1+0x4384] ;  /* 0x00438400010e7983 */ /* 0x001f220000300800 */
[----:B------:R-:W-:-:S02]  /*c700*/  ISETP.GT.U32.AND P3, PT, R25, R10, PT ;  /* 0x0000000a1900720c */ /* 0x000fc40003f64070 */
[----:B------:R-:W-:Y:S02]  /*c710*/  IABS R4, R13 ;  /* 0x0000000d00047213 */ /* 0x000fe40000000000 */
[----:B------:R-:W-:-:S03]  /*c720*/  ISETP.GE.AND P5, PT, R11, RZ, PT ;  /* 0x000000ff0b00720c */ /* 0x000fc60003fa6270 */
[----:B------:R-:W-:-:S04]  /*c730*/  IMAD.HI.U32 R11, R0, R4, RZ ;  /* 0x00000004000b7227 */ /* 0x000fc800078e00ff */
[----:B------:R-:W-:Y:S02]  /*c740*/  @!P0 IMAD.MOV R6, RZ, RZ, -R6 ;  /* 0x000000ffff068224 */ /* 0x000fe400078e0a06 */
[----:B------:R-:W-:Y:S02]  /*c750*/  IMAD.MOV R11, RZ, RZ, -R11 ;  /* 0x000000ffff0b7224 */ /* 0x000fe400078e0a0b */
[----:B------:R-:W-:Y:S01]  /*c760*/  @!P3 IMAD.IADD R10, R10, 0x1, -R25 ;  /* 0x000000010a0ab824 */ /* 0x000fe200078e0a19 */
[----:B------:R-:W-:Y:S01]  /*c770*/  ISETP.GE.AND P3, PT, R13, RZ, PT ;  /* 0x000000ff0d00720c */ /* 0x000fe20003f66270 */
[----:B------:R4:W-:Y:S01]  /*c780*/  STL [R1+0x754], R6 ;  /* 0x0007540601007387 */ /* 0x0009e20000100800 */
[----:B------:R-:W-:-:S03]  /*c790*/  IMAD R4, R25, R11, R4 ;  /* 0x0000000b19047224 */ /* 0x000fc600078e0204 */
[----:B------:R-:W2:Y:S04]  /*c7a0*/  LDL R13, [R1+0x184] ;  /* 0x00018400010d7983 */ /* 0x000ea80000100800 */
[----:B------:R-:W2:Y:S01]  /*c7b0*/  LDL.LU R11, [R1+0x174] ;  /* 0x00017400010b7983 */ /* 0x000ea20000300800 */
[----:B------:R-:W-:Y:S02]  /*c7c0*/  ISETP.GT.U32.AND P6, PT, R25, R7, PT ;  /* 0x000000071900720c */ /* 0x000fe40003fc4070 */
[----:B----4-:R-:W-:Y:S01]  /*c7d0*/  IABS R6, R14 ;  /* 0x0000000e00067213 */ /* 0x010fe20000000000 */
[----:B------:R0:W-:Y:S04]  /*c7e0*/  STL [R1+0x437c], R14 ;  /* 0x00437c0e01007387 */ /* 0x0001e80000100800 */
[----:B0-----:R-:W4:Y:S06]  /*c7f0*/  LDL.LU R14, [R1+0x178] ;  /* 0x00017800010e7983 */ /* 0x001f2c0000300800 */
[----:B------:R-:W-:Y:S01]  /*c800*/  @!P6 IMAD.IADD R7, R7, 0x1, -R25 ;  /* 0x000000010707e824 */ /* 0x000fe200078e0a19 */
[----:B------:R-:W-:-:S13]  /*c810*/  ISETP.GT.U32.AND P6, PT, R25, R9, PT ;  /* 0x000000091900720c */ /* 0x000fda0003fc4070 */
[----:B------:R-:W-:Y:S01]  /*c820*/  @!P6 IMAD.IADD R9, R9, 0x1, -R25 ;  /* 0x000000010909e824 */ /* 0x000fe200078e0a19 */
[----:B---3--:R-:W-:Y:S01]  /*c830*/  IABS R2, R2 ;  /* 0x0000000200027213 */ /* 0x008fe20000000000 */
[----:B----4-:R0:W-:Y:S02]  /*c840*/  STL [R1+0x4380], R14 ;  /* 0x0043800e01007387 */ /* 0x0101e40000100800 */
[----:B0-----:R-:W-:Y:S02]  /*c850*/  IMAD.MOV.U32 R14, RZ, RZ, R9 ;  /* 0x000000ffff0e7224 */ /* 0x001fe400078e0009 */
[----:B------:R-:W3:Y:S02]  /*c860*/  LDL R9, [R1+0x18c] ;  /* 0x00018c0001097983 */ /* 0x000ee40000100800 */
[----:B------:R-:W-:-:S05]  /*c870*/  @!P1 IMAD.MOV R14, RZ, RZ, -R14 ;  /* 0x000000ffff0e9224 */ /* 0x000fca00078e0a0e */
[----:B------:R0:W-:Y:S04]  /*c880*/  STL [R1+0x74c], R14 ;  /* 0x00074c0e01007387 */ /* 0x0001e80000100800 */
[----:B0-----:R-:W4:Y:S01]  /*c890*/  LDL.LU R14, [R1+0x4380] ;  /* 0x00438000010e7983 */ /* 0x001f220000300800 */
[----:B------:R-:W-:-:S04]  /*c8a0*/  IMAD.HI.U32 R8, R0, R2, RZ ;  /* 0x0000000200087227 */ /* 0x000fc800078e00ff */
[----:B------:R-:W-:-:S04]  /*c8b0*/  IMAD.MOV R8, RZ, RZ, -R8 ;  /* 0x000000ffff087224 */ /* 0x000fc800078e0a08 */
[----:B------:R-:W-:Y:S02]  /*c8c0*/  IMAD R2, R25, R8, R2 ;  /* 0x0000000819027224 */ /* 0x000fe400078e0202 */
[----:B------:R-:W-:Y:S01]  /*c8d0*/  IMAD.HI.U32 R8, R0, R12, RZ ;  /* 0x0000000c00087227 */ /* 0x000fe200078e00ff */
[----:B--2---:R-:W-:-:S03]  /*c8e0*/  IABS R5, R5 ;  /* 0x0000000500057213 */ /* 0x004fc60000000000 */
[----:B------:R-:W-:-:S04]  /*c8f0*/  IMAD.MOV R8, RZ, RZ, -R8 ;  /* 0x000000ffff087224 */ /* 0x000fc800078e0a08 */
[----:B------:R-:W-:Y:S01]  /*c900*/  IMAD R12, R25, R8, R12 ;  /* 0x00000008190c7224 */ /* 0x000fe200078e020c */
[----:B------:R-:W-:Y:S01]  /*c910*/  IABS R8, R13 ;  /* 0x0000000d00087213 */ /* 0x000fe20000000000 */
[----:B------:R-:W-:-:S04]  /*c920*/  IMAD.HI.U32 R13, R0, R5, RZ ;  /* 0x00000005000d7227 */ /* 0x000fc800078e00ff */
[----:B------:R-:W-:-:S04]  /*c930*/  IMAD.MOV R13, RZ, RZ, -R13 ;  /* 0x000000ffff0d7224 */ /* 0x000fc800078e0a0d */
[C---:B------:R-:W-:Y:S01]  /*c940*/  IMAD R5, R25.reuse, R13, R5 ;  /* 0x0000000d19057224 */ /* 0x040fe200078e0205 */
[----:B----4-:R-:W-:Y:S02]  /*c950*/  ISETP.GE.AND P1, PT, R14, RZ, PT ;  /* 0x000000ff0e00720c */ /* 0x010fe40003f26270 */
[----:B------:R-:W2:Y:S04]  /*c960*/  LDL.LU R14, [R1+0x437c] ;  /* 0x00437c00010e7983 */ /* 0x000ea80000300800 */
[----:B------:R-:W-:Y:S04]  /*c970*/  STL [R1+0x4378], R5 ;  /* 0x0043780501007387 */ /* 0x000fe80000100800 */
[----:B------:R-:W4:Y:S01]  /*c980*/  LDL.LU R13, [R1+0x190] ;  /* 0x00019000010d7983 */ /* 0x000f220000300800 */
[----:B------:R-:W-:-:S02]  /*c990*/  ISETP.GT.U32.AND P0, PT, R25, R10, PT ;  /* 0x0000000a1900720c */ /* 0x000fc40003f04070 */
[----:B------:R-:W-:-:S11]  /*c9a0*/  ISETP.GT.U32.AND P2, PT, R25, R7, PT ;  /* 0x000000071900720c */ /* 0x000fd60003f44070 */
[----:B------:R-:W-:Y:S01]  /*c9b0*/  @!P0 IMAD.IADD R10, R10, 0x1, -R25 ;  /* 0x000000010a0a8824 */ /* 0x000fe200078e0a19 */
[----:B------:R-:W-:Y:S01]  /*c9c0*/  ISETP.GE.AND P0, PT, R11, RZ, PT ;  /* 0x000000ff0b00720c */ /* 0x000fe20003f06270 */
[----:B------:R-:W-:-:S04]  /*c9d0*/  IMAD.HI.U32 R11, R0, R6, RZ ;  /* 0x00000006000b7227 */ /* 0x000fc800078e00ff */
[----:B------:R-:W-:Y:S02]  /*c9e0*/  IMAD.MOV R11, RZ, RZ, -R11 ;  /* 0x000000ffff0b7224 */ /* 0x000fe400078e0a0b */
[----:B------:R-:W-:Y:S02]  /*c9f0*/  @!P2 IMAD.IADD R7, R7, 0x1, -R25 ;  /* 0x000000010707a824 */ /* 0x000fe400078e0a19 */
[----:B------:R-:W-:Y:S02]  /*ca00*/  IMAD R6, R25, R11, R6 ;  /* 0x0000000b19067224 */ /* 0x000fe400078e0206 */
[----:B------:R-:W-:Y:S02]  /*ca10*/  IMAD.MOV.U32 R11, RZ, RZ, R7 ;  /* 0x000000ffff0b7224 */ /* 0x000fe400078e0007 */
[----:B------:R-:W-:-:S04]  /*ca20*/  IMAD.HI.U32 R7, R0, R8, RZ ;  /* 0x0000000800077227 */ /* 0x000fc800078e00ff */
[----:B------:R-:W-:Y:S02]  /*ca30*/  @!P5 IMAD.MOV R11, RZ, RZ, -R11 ;  /* 0x000000ffff0bd224 */ /* 0x000fe400078e0a0b */
[----:B------:R-:W-:Y:S02]  /*ca40*/  @!P4 IMAD.MOV R10, RZ, RZ, -R10 ;  /* 0x000000ffff0ac224 */ /* 0x000fe400078e0a0a */
[----:B------:R-:W-:-:S04]  /*ca50*/  IMAD.MOV R7, RZ, RZ, -R7 ;  /* 0x000000ffff077224 */ /* 0x000fc800078e0a07 */
[C---:B------:R-:W-:Y:S01]  /*ca60*/  IMAD R7, R25.reuse, R7, R8 ;  /* 0x0000000719077224 */ /* 0x040fe200078e0208 */
[----:B--2---:R-:W-:Y:S01]  /*ca70*/  ISETP.GE.AND P4, PT, R14, RZ, PT ;  /* 0x000000ff0e00720c */ /* 0x004fe20003f86270 */
[----:B----4-:R0:W-:Y:S04]  /*ca80*/  STL [R1+0x4374], R13 ;  /* 0x0043740d01007387 */ /* 0x0101e80000100800 */
[----:B------:R1:W-:Y:S04]  /*ca90*/  STL [R1+0x740], R11 ;  /* 0x0007400b01007387 */ /* 0x0003e80000100800 */
[----:B0-----:R-:W2:Y:S04]  /*caa0*/  LDL.LU R13, [R1+0x180] ;  /* 0x00018000010d7983 */ /* 0x001ea80000300800 */
[----:B-1----:R-:W4:Y:S04]  /*cab0*/  LDL.LU R11, [R1+0x184] ;  /* 0x00018400010b7983 */ /* 0x002f280000300800 */
[----:B------:R0:W-:Y:S04]  /*cac0*/  STL [R1+0x73c], R10 ;  /* 0x00073c0a01007387 */ /* 0x0001e80000100800 */
[----:B------:R-:W4:Y:S04]  /*cad0*/  LDL R8, [R1+0x194] ;  /* 0x0001940001087983 */ /* 0x000f280000100800 */
[----:B------:R-:W5:Y:S04]  /*cae0*/  LDL R14, [R1+0x19c] ;  /* 0x00019c00010e7983 */ /* 0x000f680000100800 */
[----:B0-----:R-:W5:Y:S01]  /*caf0*/  LDL R10, [R1+0x198] ;  /* 0x00019800010a7983 */ /* 0x001f620000100800 */
[----:B------:R-:W-:-:S02]  /*cb00*/  ISETP.GT.U32.AND P6, PT, R25, R4, PT ;  /* 0x000000041900720c */ /* 0x000fc40003fc4070 */
[----:B------:R-:W-:-:S11]  /*cb10*/  ISETP.GT.U32.AND P2, PT, R25, R2, PT ;  /* 0x000000021900720c */ /* 0x000fd60003f44070 */
[--C-:B------:R-:W-:Y:S02]  /*cb20*/  @!P6 IMAD.IADD R4, R4, 0x1, -R25.reuse ;  /* 0x000000010404e824 */ /* 0x100fe400078e0a19 */
[----:B------:R-:W-:-:S03]  /*cb30*/  @!P2 IMAD.IADD R2, R2, 0x1, -R25 ;  /* 0x000000010202a824 */ /* 0x000fc600078e0a19 */
[C---:B------:R-:W-:Y:S02]  /*cb40*/  ISETP.GT.U32.AND P2, PT, R25.reuse, R4, PT ;  /* 0x000000041900720c */ /* 0x040fe40003f44070 */
[----:B---3--:R-:W-:Y:S02]  /*cb50*/  IABS R9, R9 ;  /* 0x0000000900097213 */ /* 0x008fe40000000000 */
[----:B------:R-:W-:-:S09]  /*cb60*/  ISETP.GT.U32.AND P5, PT, R25, R2, PT ;  /* 0x000000021900720c */ /* 0x000fd20003fa4070 */
[----:B------:R-:W-:-:S04]  /*cb70*/  @!P2 IMAD.IADD R4, R4, 0x1, -R25 ;  /* 0x000000010404a824 */ /* 0x000fc800078e0a19 */
[----:B------:R-:W-:Y:S02]  /*cb80*/  IMAD.MOV.U32 R5, RZ, RZ, R4 ;  /* 0x000000ffff057224 */ /* 0x000fe400078e0004 */
[----:B------:R-:W-:-:S04]  /*cb90*/  IMAD.HI.U32 R4, R0, R9, RZ ;  /* 0x0000000900047227 */ /* 0x000fc800078e00ff */
[----:B------:R-:W-:Y:S02]  /*cba0*/  IMAD.MOV R4, RZ, RZ, -R4 ;  /* 0x000000ffff047224 */ /* 0x000fe400078e0a04 */
[----:B------:R-:W-:Y:S02]  /*cbb0*/  @!P5 IMAD.IADD R2, R2, 0x1, -R25 ;  /* 0x000000010202d824 */ /* 0x000fe400078e0a19 */
[----:B------:R-:W-:Y:S02]  /*cbc0*/  IMAD R9, R25, R4, R9 ;  /* 0x0000000419097224 */ /* 0x000fe400078e0209 */
[----:B------:R-:W-:-:S05]  /*cbd0*/  @!P3 IMAD.MOV R5, RZ, RZ, -R5 ;  /* 0x000000ffff05b224 */ /* 0x000fca00078e0a05 */
[----:B------:R0:W-:Y:S04]  /*cbe0*/  STL [R1+0x738], R5 ;  /* 0x0007380501007387 */ /* 0x0001e80000100800 */
[----:B0-----:R-:W3:Y:S01]  /*cbf0*/  LDL.LU R5, [R1+0x4378] ;  /* 0x0043780001057983 */ /* 0x001ee20000300800 */
[----:B--2---:R-:W-:-:S03]  /*cc00*/  ISETP.GE.AND P5, PT, R13, RZ, PT ;  /* 0x000000ff0d00720c */ /* 0x004fc60003fa6270 */
[----:B------:R-:W2:Y:S01]  /*cc10*/  LDL.LU R13, [R1+0x4374] ;  /* 0x00437400010d7983 */ /* 0x000ea20000300800 */
[----:B----4-:R-:W-:Y:S02]  /*cc20*/  IABS R4, R8 ;  /* 0x0000000800047213 */ /* 0x010fe40000000000 */
[----:B-----5:R-:W-:Y:S02]  /*cc30*/  IABS R8, R10 ;  /* 0x0000000a00087213 */ /* 0x020fe40000000000 */
[----:B------:R-:W-:Y:S01]  /*cc40*/  IABS R10, R14 ;  /* 0x0000000e000a7213 */ /* 0x000fe20000000000 */
[----:B------:R-:W-:-:S04]  /*cc50*/  IMAD.MOV.U32 R14, RZ, RZ, R2 ;  /* 0x000000ffff0e7224 */ /* 0x000fc800078e0002 */
[----:B------:R-:W-:-:S05]  /*cc60*/  @!P0 IMAD.MOV R14, RZ, RZ, -R14 ;  /* 0x000000ffff0e8224 */ /* 0x000fca00078e0a0e */
[----:B------:R0:W-:Y:S04]  /*cc70*/  STL [R1+0x734], R14 ;  /* 0x0007340e01007387 */ /* 0x0001e80000100800 */
[----:B0-----:R-:W4:Y:S01]  /*cc80*/  LDL.LU R14, [R1+0x1a4] ;  /* 0x0001a400010e7983 */ /* 0x001f220000300800 */
[----:B------:R-:W-:-:S13]  /*cc90*/  ISETP.GT.U32.AND P6, PT, R25, R12, PT ;  /* 0x0000000c1900720c */ /* 0x000fda0003fc4070 */
[----:B------:R-:W-:-:S05]  /*cca0*/  @!P6 IMAD.IADD R12, R12, 0x1, -R25 ;  /* 0x000000010c0ce824 */ /* 0x000fca00078e0a19 */
[----:B------:R-:W-:-:S13]  /*ccb0*/  ISETP.GT.U32.AND P6, PT, R25, R12, PT ;  /* 0x0000000c1900720c */ /* 0x000fda0003fc4070 */
[----:B------:R-:W-:Y:S01]  /*ccc0*/  @!P6 IMAD.IADD R12, R12, 0x1, -R25 ;  /* 0x000000010c0ce824 */ /* 0x000fe200078e0a19 */
[----:B----4-:R0:W-:Y:S03]  /*ccd0*/  STL [R1+0x4370], R14 ;  /* 0x0043700e01007387 */ /* 0x0101e60000100800 */
[----:B0-----:R-:W-:Y:S02]  /*cce0*/  IMAD.MOV.U32 R14, RZ, RZ, R12 ;  /* 0x000000ffff0e7224 */ /* 0x001fe400078e000c */
[----:B------:R-:W4:Y:S02]  /*ccf0*/  LDL.LU R12, [R1+0x18c] ;  /* 0x00018c00010c7983 */ /* 0x000f240000300800 */
[----:B------:R-:W-:-:S05]  /*cd00*/  @!P1 IMAD.MOV R14, RZ, RZ, -R14 ;  /* 0x000000ffff0e9224 */ /* 0x000fca00078e0a0e */
[----:B------:R0:W-:Y:S04]  /*cd10*/  STL [R1+0x730], R14 ;  /* 0x0007300e01007387 */ /* 0x0001e80000100800 */
[----:B0-----:R-:W5:Y:S01]  /*cd20*/  LDL.LU R14, [R1+0x194] ;  /* 0x00019400010e7983 */ /* 0x001f620000300800 */
[----:B------:R-:W-:-:S13]  /*cd30*/  ISETP.GT.U32.AND P1, PT, R25, R9, PT ;  /* 0x000000091900720c */ /* 0x000fda0003f24070 */
[----:B------:R-:W-:Y:S01]  /*cd40*/  @!P1 IMAD.IADD R9, R9, 0x1, -R25 ;  /* 0x0000000109099824 */ /* 0x000fe200078e0a19 */
[C---:B------:R-:W-:Y:S02]  /*cd50*/  ISETP.GT.U32.AND P2, PT, R25.reuse, R6, PT ;  /* 0x000000061900720c */ /* 0x040fe40003f44070 */
[C---:B---3--:R-:W-:Y:S02]  /*cd60*/  ISETP.GT.U32.AND P3, PT, R25.reuse, R5, PT ;  /* 0x000000051900720c */ /* 0x048fe40003f64070 */
[----:B------:R-:W-:-:S09]  /*cd70*/  ISETP.GT.U32.AND P6, PT, R25, R7, PT ;  /* 0x000000071900720c */ /* 0x000fd20003fc4070 */
[--C-:B------:R-:W-:Y:S01]  /*cd80*/  @!P2 IMAD.IADD R6, R6, 0x1, -R25.reuse ;  /* 0x000000010606a824 */ /* 0x100fe200078e0a19 */
[----:B------:R-:W-:Y:S01]  /*cd90*/  ISETP.GE.AND P2, PT, R11, RZ, PT ;  /* 0x000000ff0b00720c */ /* 0x000fe20003f46270 */
[--C-:B------:R-:W-:Y:S01]  /*cda0*/  @!P3 IMAD.IADD R5, R5, 0x1, -R25.reuse ;  /* 0x000000010505b824 */ /* 0x100fe200078e0a19 */
[----:B--2---:R-:W-:Y:S01]  /*cdb0*/  IABS R11, R13 ;  /* 0x0000000d000b7213 */ /* 0x004fe20000000000 */
[----:B------:R-:W-:-:S03]  /*cdc0*/  @!P6 IMAD.IADD R7, R7, 0x1, -R25 ;  /* 0x000000010707e824 */ /* 0x000fc600078e0a19 */
[C---:B------:R-:W-:Y:S01]  /*cdd0*/  ISETP.GT.U32.AND P6, PT, R25.reuse, R5, PT ;  /* 0x000000051900720c */ /* 0x040fe20003fc4070 */
[----:B------:R-:W-:Y:S01]  /*cde0*/  IMAD.HI.U32 R2, R0, R11, RZ ;  /* 0x0000000b00027227 */ /* 0x000fe200078e00ff */
[----:B------:R-:W-:-:S03]  /*cdf0*/  ISETP.GT.U32.AND P3, PT, R25, R6, PT ;  /* 0x000000061900720c */ /* 0x000fc60003f64070 */
[----:B------:R-:W-:Y:S01]  /*ce00*/  IMAD.MOV R2, RZ, RZ, -R2 ;  /* 0x000000ffff027224 */ /* 0x000fe200078e0a02 */
[----:B-----5:R-:W-:Y:S02]  /*ce10*/  ISETP.GE.AND P1, PT, R14, RZ, PT ;  /* 0x000000ff0e00720c */ /* 0x020fe40003f26270 */
[----:B------:R-:W2:Y:S01]  /*ce20*/  LDL.LU R14, [R1+0x4370] ;  /* 0x00437000010e7983 */ /* 0x000ea20000300800 */
[----:B------:R-:W-:-:S04]  /*ce30*/  IMAD R2, R25, R2, R11 ;  /* 0x0000000219027224 */ /* 0x000fc800078e020b */
[--C-:B------:R-:W-:Y:S01]  /*ce40*/  @!P6 IMAD.IADD R5, R5, 0x1, -R25.reuse ;  /* 0x000000010505e824 */ /* 0x100fe200078e0a19 */
[C---:B------:R-:W-:Y:S01]  /*ce50*/  ISETP.GT.U32.AND P6, PT, R25.reuse, R2, PT ;  /* 0x000000021900720c */ /* 0x040fe20003fc4070 */
[----:B------:R-:W-:Y:S01]  /*ce60*/  @!P3 IMAD.IADD R6, R6, 0x1, -R25 ;  /* 0x000000010606b824 */ /* 0x000fe200078e0a19 */
[----:B----4-:R-:W-:Y:S01]  /*ce70*/  ISETP.GE.AND P3, PT, R12, RZ, PT ;  /* 0x000000ff0c00720c */ /* 0x010fe20003f66270 */
[----:B------:R-:W-:Y:S01]  /*ce80*/  IMAD.HI.U32 R12, R0, R4, RZ ;  /* 0x00000004000c7227 */ /* 0x000fe200078e00ff */
[----:B------:R-:W-:-:S03]  /*ce90*/  ISETP.GT.U32.AND P0, PT, R25, R7, PT ;  /* 0x000000071900720c */ /* 0x000fc60003f04070 */
[----:B------:R-:W-:-:S04]  /*cea0*/  IMAD.MOV R12, RZ, RZ, -R12 ;  /* 0x000000ffff0c7224 */ /* 0x000fc800078e0a0c */
[C---:B------:R-:W-:Y:S02]  /*ceb0*/  IMAD R4, R25.reuse, R12, R4 ;  /* 0x0000000c19047224 */ /* 0x040fe400078e0204 */
[----:B------:R-:W-:Y:S02]  /*cec0*/  IMAD.MOV.U32 R12, RZ, RZ, R5 ;  /* 0x000000ffff0c7224 */ /* 0x000fe400078e0005 */
[----:B------:R-:W-:Y:S01]  /*ced0*/  @!P6 IMAD.IADD R2, R2, 0x1, -R25 ;  /* 0x000000010202e824 */ /* 0x000fe200078e0a19 */
[----:B------:R-:W3:Y:S01]  /*cee0*/  LDL R5, [R1+0x1a8] ;  /* 0x0001a80001057983 */ /* 0x000ee20000100800 */
[----:B------:R-:W-:Y:S01]  /*cef0*/  @!P4 IMAD.MOV R6, RZ, RZ, -R6 ;  /* 0x000000ffff06c224 */ /* 0x000fe200078e0a06 */
[C---:B------:R-:W-:Y:S01]  /*cf00*/  ISETP.GT.U32.AND P4, PT, R25.reuse, R9, PT ;  /* 0x000000091900720c */ /* 0x040fe20003f84070 */
[----:B------:R-:W-:Y:S01]  /*cf10*/  @!P5 IMAD.MOV R12, RZ, RZ, -R12 ;  /* 0x000000ffff0cd224 */ /* 0x000fe200078e0a0c */
[----:B------:R-:W-:Y:S01]  /*cf20*/  ISETP.GT.U32.AND P5, PT, R25, R2, PT ;  /* 0x000000021900720c */ /* 0x000fe20003fa4070 */
[----:B------:R-:W-:-:S04]  /*cf30*/  IMAD.HI.U32 R11, R0, R8, RZ ;  /* 0x00000008000b7227 */ /* 0x000fc800078e00ff */
[----:B------:R-:W-:Y:S01]  /*cf40*/  @!P0 IMAD.IADD R7, R7, 0x1, -R25 ;  /* 0x0000000107078824 */ /* 0x000fe200078e0a19 */
[----:B------:R-:W-:Y:S01]  /*cf50*/  ISETP.GE.AND P0, PT, R13, RZ, PT ;  /* 0x000000ff0d00720c */ /* 0x000fe20003f06270 */
[----:B------:R-:W-:Y:S02]  /*cf60*/  IMAD.MOV R11, RZ, RZ, -R11 ;  /* 0x000000ffff0b7224 */ /* 0x000fe400078e0a0b */
[----:B------:R-:W-:-:S04]  /*cf70*/  IMAD.HI.U32 R13, R0, R10, RZ ;  /* 0x0000000a000d7227 */ /* 0x000fc800078e00ff */
[----:B------:R-:W-:Y:S02]  /*cf80*/  IMAD R8, R25, R11, R8 ;  /* 0x0000000b19087224 */ /* 0x000fe400078e0208 */
[----:B------:R-:W-:Y:S01]  /*cf90*/  IMAD.MOV R13, RZ, RZ, -R13 ;  /* 0x000000ffff0d7224 */ /* 0x000fe200078e0a0d */
[----:B------:R-:W4:Y:S01]  /*cfa0*/  LDL R11, [R1+0x1ac] ;  /* 0x0001ac00010b7983 */ /* 0x000f220000100800 */
[----:B------:R-:W-:Y:S02]  /*cfb0*/  @!P2 IMAD.MOV R7, RZ, RZ, -R7 ;  /* 0x000000ffff07a224 */ /* 0x000fe400078e0a07 */
[--C-:B------:R-:W-:Y:S01]  /*cfc0*/  @!P4 IMAD.IADD R9, R9, 0x1, -R25.reuse ;  /* 0x000000010909c824 */ /* 0x100fe200078e0a19 */
[----:B------:R-:W-:Y:S01]  /*cfd0*/  STL [R1+0x72c], R6 ;  /* 0x00072c0601007387 */ /* 0x000fe20000100800 */
[----:B------:R-:W-:-:S03]  /*cfe0*/  @!P5 IMAD.IADD R2, R2, 0x1, -R25 ;  /* 0x000000010202d824 */ /* 0x000fc600078e0a19 */
[----:B------:R0:W-:Y:S01]  /*cff0*/  STL [R1+0x728], R12 ;  /* 0x0007280c01007387 */ /* 0x0001e20000100800 */
[----:B------:R-:W-:-:S03]  /*d000*/  IMAD R10, R25, R13, R10 ;  /* 0x0000000d190a7224 */ /* 0x000fc600078e020a */
[----:B0-----:R-:W5:Y:S04]  /*d010*/  LDL.LU R12, [R1+0x198] ;  /* 0x00019800010c7983 */ /* 0x001f680000300800 */
[----:B--2---:R0:W-:Y:S01]  /*d020*/  STL [R1+0x436c], R14 ;  /* 0x00436c0e01007387 */ /* 0x0041e20000100800 */
[----:B------:R-:W-:-:S03]  /*d030*/  IABS R6, R14 ;  /* 0x0000000e00067213 */ /* 0x000fc60000000000 */
[----:B------:R-:W2:Y:S04]  /*d040*/  LDL.LU R13, [R1+0x19c] ;  /* 0x00019c00010d7983 */ /* 0x000ea80000300800 */
[----:B------:R-:W-:Y:S01]  /*d050*/  STL [R1+0x724], R7 ;  /* 0x0007240701007387 */ /* 0x000fe20000100800 */
[----:B0-----:R-:W-:-:S03]  /*d060*/  IMAD.MOV.U32 R14, RZ, RZ, R9 ;  /* 0x000000ffff0e7224 */ /* 0x001fc600078e0009 */
[----:B------:R0:W-:Y:S04]  /*d070*/  STL [R1+0x4368], R2 ;  /* 0x0043680201007387 */ /* 0x0001e80000100800 */
[----:B------:R-:W4:Y:S04]  /*d080*/  LDL R9, [R1+0x1b0] ;  /* 0x0001b00001097983 */ /* 0x000f280000100800 */
[----:B0-----:R-:W5:Y:S01]  /*d090*/  LDL R2, [R1+0x1b4] ;  /* 0x0001b40001027983 */ /* 0x001f620000100800 */
[----:B---3--:R-:W-:Y:S01]  /*d0a0*/  IABS R5, R5 ;  /* 0x0000000500057213 */ /* 0x008fe20000000000 */
[----:B------:R-:W-:Y:S01]  /*d0b0*/  @!P3 IMAD.MOV R14, RZ, RZ, -R14 ;  /* 0x000000ffff0eb224 */ /* 0x000fe200078e0a0e */
[----:B------:R-:W-:-:S03]  /*d0c0*/  ISETP.GT.U32.AND P4, PT, R25, R10, PT ;  /* 0x0000000a1900720c */ /* 0x000fc60003f84070 */
[----:B------:R-:W-:Y:S01]  /*d0d0*/  IMAD.HI.U32 R7, R0, R5, RZ ;  /* 0x0000000500077227 */ /* 0x000fe200078e00ff */
[----:B------:R0:W-:Y:S03]  /*d0e0*/  STL [R1+0x720], R14 ;  /* 0x0007200e01007387 */ /* 0x0001e60000100800 */
[----:B------:R-:W-:Y:S01]  /*d0f0*/  IMAD.MOV R7, RZ, RZ, -R7 ;  /* 0x000000ffff077224 */ /* 0x000fe200078e0a07 */
[----:B0-----:R-:W3:Y:S05]  /*d100*/  LDL.LU R14, [R1+0x436c] ;  /* 0x00436c00010e7983 */ /* 0x001eea0000300800 */
[----:B------:R-:W-:-:S02]  /*d110*/  @!P4 IMAD.IADD R10, R10, 0x1, -R25 ;  /* 0x000000010a0ac824 */ /* 0x000fc400078e0a19 */
[C---:B------:R-:W-:Y:S01]  /*d120*/  IMAD R5, R25.reuse, R7, R5 ;  /* 0x0000000719057224 */ /* 0x040fe200078e0205 */
[----:B------:R-:W-:Y:S02]  /*d130*/  ISETP.GT.U32.AND P2, PT, R25, R8, PT ;  /* 0x000000081900720c */ /* 0x000fe40003f44070 */
[----:B--2---:R-:W-:Y:S02]  /*d140*/  ISETP.GE.AND P4, PT, R13, RZ, PT ;  /* 0x000000ff0d00720c */ /* 0x004fe40003f86270 */
[----:B------:R-:W2:Y:S01]  /*d150*/  LDL R13, [R1+0x1b8] ;  /* 0x0001b800010d7983 */ /* 0x000ea20000100800 */
[----:B----4-:R-:W-:Y:S02]  /*d160*/  IABS R7, R9 ;  /* 0x0000000900077213 */ /* 0x010fe40000000000 */
[----:B-----5:R-:W-:Y:S02]  /*d170*/  IABS R9, R2 ;  /* 0x0000000200097213 */ /* 0x020fe40000000000 */
[----:B------:R-:W4:Y:S04]  /*d180*/  LDL.LU R2, [R1+0x1a8] ;  /* 0x0001a80001027983 */ /* 0x000f280000300800 */
[----:B------:R-:W-:-:S05]  /*d190*/  @!P2 IMAD.IADD R8, R8, 0x1, -R25 ;  /* 0x000000010808a824 */ /* 0x000fca00078e0a19 */
[C---:B------:R-:W-:Y:S02]  /*d1a0*/  ISETP.GT.U32.AND P2, PT, R25.reuse, R8, PT ;  /* 0x000000081900720c */ /* 0x040fe40003f44070 */
[----:B------:R-:W-:-:S11]  /*d1b0*/  ISETP.GT.U32.AND P3, PT, R25, R10, PT ;  /* 0x0000000a1900720c */ /* 0x000fd60003f64070 */
[--C-:B------:R-:W-:Y:S01]  /*d1c0*/  @!P2 IMAD.IADD R8, R8, 0x1, -R25.reuse ;  /* 0x000000010808a824 */ /* 0x100fe200078e0a19 */
[----:B------:R-:W-:Y:S01]  /*d1d0*/  ISETP.GT.U32.AND P2, PT, R25, R5, PT ;  /* 0x000000051900720c */ /* 0x000fe20003f44070 */
[----:B------:R-:W-:Y:S01]  /*d1e0*/  @!P3 IMAD.IADD R10, R10, 0x1, -R25 ;  /* 0x000000010a0ab824 */ /* 0x000fe200078e0a19 */
[----:B---3--:R-:W-:Y:S01]  /*d1f0*/  ISETP.GE.AND P3, PT, R14, RZ, PT ;  /* 0x000000ff0e00720c */ /* 0x008fe20003f66270 */
[----:B------:R-:W-:-:S04]  /*d200*/  IMAD.HI.U32 R14, R0, R7, RZ ;  /* 0x00000007000e7227 */ /* 0x000fc800078e00ff */
[----:B------:R-:W-:-:S04]  /*d210*/  IMAD.MOV R14, RZ, RZ, -R14 ;  /* 0x000000ffff0e7224 */ /* 0x000fc800078e0a0e */
[----:B------:R-:W-:Y:S02]  /*d220*/  IMAD R7, R25, R14, R7 ;  /* 0x0000000e19077224 */ /* 0x000fe400078e0207 */
[----:B------:R-:W-:Y:S01]  /*d230*/  @!P2 IMAD.IADD R5, R5, 0x1, -R25 ;  /* 0x000000010505a824 */ /* 0x000fe200078e0a19 */
[----:B----4-:R-:W-:Y:S02]  /*d240*/  ISETP.GE.AND P2, PT, R2, RZ, PT ;  /* 0x000000ff0200720c */ /* 0x010fe40003f46270 */
[----:B------:R-:W3:Y:S04]  /*d250*/  LDL.LU R2, [R1+0x4368] ;  /* 0x0043680001027983 */ /* 0x000ee80000300800 */
[----:B------:R-:W4:Y:S01]  /*d260*/  LDL R14, [R1+0x1bc] ;  /* 0x0001bc00010e7983 */ /* 0x000f220000100800 */
[----:B------:R-:W-:Y:S01]  /*d270*/  ISETP.GE.AND P5, PT, R12, RZ, PT ;  /* 0x000000ff0c00720c */ /* 0x000fe20003fa6270 */
[----:B------:R-:W-:Y:S01]  /*d280*/  IMAD.HI.U32 R12, R0, R6, RZ ;  /* 0x00000006000c7227 */ /* 0x000fe200078e00ff */
[----:B------:R-:W-:-:S03]  /*d290*/  IABS R11, R11 ;  /* 0x0000000b000b7213 */ /* 0x000fc60000000000 */
[----:B------:R-:W-:-:S04]  /*d2a0*/  IMAD.MOV R12, RZ, RZ, -R12 ;  /* 0x000000ffff0c7224 */ /* 0x000fc800078e0a0c */
[----:B------:R-:W-:Y:S02]  /*d2b0*/  IMAD R6, R25, R12, R6 ;  /* 0x0000000c19067224 */ /* 0x000fe400078e0206 */
[----:B------:R-:W-:-:S04]  /*d2c0*/  IMAD.HI.U32 R12, R0, R11, RZ ;  /* 0x0000000b000c7227 */ /* 0x000fc800078e00ff */
[----:B------:R-:W-:-:S04]  /*d2d0*/  IMAD.MOV R12, RZ, RZ, -R12 ;  /* 0x000000ffff0c7224 */ /* 0x000fc800078e0a0c */
[----:B------:R-:W-:Y:S02]  /*d2e0*/  IMAD R11, R25, R12, R11 ;  /* 0x0000000c190b7224 */ /* 0x000fe400078e020b */
[----:B------:R-:W-:-:S04]  /*d2f0*/  IMAD.HI.U32 R12, R0, R9, RZ ;  /* 0x00000009000c7227 */ /* 0x000fc800078e00ff */
[----:B------:R-:W-:Y:S01]  /*d300*/  IMAD.MOV R12, RZ, RZ, -R12 ;  /* 0x000000ffff0c7224 */ /* 0x000fe200078e0a0c */
[----:B------:R3:W-:Y:S03]  /*d310*/  STL [R1+0x4364], R7 ;  /* 0x0043640701007387 */ /* 0x0007e60000100800 */
[C---:B------:R-:W-:Y:S01]  /*d320*/  IMAD R9, R25.reuse, R12, R9 ;  /* 0x0000000c19097224 */ /* 0x040fe200078e0209 */
[----:B------:R-:W-:-:S13]  /*d330*/  ISETP.GT.U32.AND P6, PT, R25, R4, PT ;  /* 0x000000041900720c */ /* 0x000fda0003fc4070 */
[----:B------:R-:W-:-:S05]  /*d340*/  @!P6 IMAD.IADD R4, R4, 0x1, -R25 ;  /* 0x000000010404e824 */ /* 0x000fca00078e0a19 */
[----:B------:R-:W-:Y:S02]  /*d350*/  ISETP.GT.U32.AND P6, PT, R25, R4, PT ;  /* 0x000000041900720c */ /* 0x000fe40003fc4070 */
[----:B----4-:R-:W-:Y:S02]  /*d360*/  IABS R12, R14 ;  /* 0x0000000e000c7213 */ /* 0x010fe40000000000 */
[----:B------:R-:W4:Y:S09]  /*d370*/  LDL.LU R14, [R1+0x1ac] ;  /* 0x0001ac00010e7983 */ /* 0x000f320000300800 */
[----:B------:R-:W-:-:S02]  /*d380*/  @!P6 IMAD.IADD R4, R4, 0x1, -R25 ;  /* 0x000000010404e824 */ /* 0x000fc400078e0a19 */
[----:B---3--:R-:W-:Y:S02]  /*d390*/  IMAD.MOV.U32 R7, RZ, RZ, R2 ;  /* 0x000000ffff077224 */ /* 0x008fe400078e0002 */
[----:B------:R-:W-:Y:S02]  /*d3a0*/  @!P1 IMAD.MOV R4, RZ, RZ, -R4 ;  /* 0x000000ffff049224 */ /* 0x000fe400078e0a04 */
[----:B------:R-:W-:-:S03]  /*d3b0*/  @!P0 IMAD.MOV R7, RZ, RZ, -R7 ;  /* 0x000000ffff078224 */ /* 0x000fc600078e0a07 */
[----:B------:R0:W-:Y:S04]  /*d3c0*/  STL [R1+0x718], R4 ;  /* 0x0007180401007387 */ /* 0x0001e80000100800 */
[----:B------:R1:W-:Y:S04]  /*d3d0*/  STL [R1+0x71c], R7 ;  /* 0x00071c0701007387 */ /* 0x0003e80000100800 */
[----:B0-----:R-:W3:Y:S01]  /*d3e0*/  LDL.LU R4, [R1+0x1b0] ;  /* 0x0001b00001047983 */ /* 0x001ee20000300800 */
[----:B-1----:R-:W-:-:S04]  /*d3f0*/  IMAD.MOV.U32 R7, RZ, RZ, R8 ;  /* 0x000000ffff077224 */ /* 0x002fc800078e0008 */
[----:B------:R-:W-:Y:S02]  /*d400*/  @!P5 IMAD.MOV R7, RZ, RZ, -R7 ;  /* 0x000000ffff07d224 */ /* 0x000fe400078e0a07 */
[----:B------:R-:W-:Y:S02]  /*d410*/  IMAD.MOV.U32 R8, RZ, RZ, R10 ;  /* 0x000000ffff087224 */ /* 0x000fe400078e000a */
[----:B------:R-:W5:Y:S04]  /*d420*/  LDL.LU R10, [R1+0x1c0] ;  /* 0x0001c000010a7983 */ /* 0x000f680000300800 */
[----:B------:R0:W-:Y:S04]  /*d430*/  STL [R1+0x710], R7 ;  /* 0x0007100701007387 */ /* 0x0001e80000100800 */
[----:B0-----:R-:W5:Y:S01]  /*d440*/  LDL.LU R7, [R1+0x4364] ;  /* 0x0043640001077983 */ /* 0x001f620000300800 */
[----:B------:R-:W-:Y:S01]  /*d450*/  @!P4 IMAD.MOV R8, RZ, RZ, -R8 ;  /* 0x000000ffff08c224 */ /* 0x000fe200078e0a08 */
[----:B--2---:R-:W-:-:S04]  /*d460*/  IABS R13, R13 ;  /* 0x0000000d000d7213 */ /* 0x004fc80000000000 */
[----:B------:R0:W-:Y:S01]  /*d470*/  STL [R1+0x70c], R8 ;  /* 0x00070c0801007387 */ /* 0x0001e20000100800 */
[----:B------:R-:W-:-:S04]  /*d480*/  IMAD.HI.U32 R2, R0, R13, RZ ;  /* 0x0000000d00027227 */ /* 0x000fc800078e00ff */
[----:B------:R-:W-:Y:S01]  /*d490*/  IMAD.MOV R2, RZ, RZ, -R2 ;  /* 0x000000ffff027224 */ /* 0x000fe200078e0a02 */
[----:B0-----:R-:W2:Y:S03]  /*d4a0*/  LDL.LU R8, [R1+0x1b4] ;  /* 0x0001b40001087983 */ /* 0x001ea60000300800 */
[C---:B------:R-:W-:Y:S01]  /*d4b0*/  IMAD R2, R25.reuse, R2, R13 ;  /* 0x0000000219027224 */ /* 0x040fe200078e020d */
[----:B----4-:R-:W-:Y:S02]  /*d4c0*/  ISETP.GE.AND P4, PT, R14, RZ, PT ;  /* 0x000000ff0e00720c */ /* 0x010fe40003f86270 */
[----:B------:R-:W4:Y:S04]  /*d4d0*/  LDL.LU R14, [R1+0x1b8] ;  /* 0x0001b800010e7983 */ /* 0x000f280000300800 */
[----:B------:R-:W4:Y:S01]  /*d4e0*/  LDL.LU R13, [R1+0x1c4] ;  /* 0x0001c400010d7983 */ /* 0x000f220000300800 */
[----:B------:R-:W-:-:S02]  /*d4f0*/  ISETP.GT.U32.AND P6, PT, R25, R6, PT ;  /* 0x000000061900720c */ /* 0x000fc40003fc4070 */
[----:B------:R-:W-:-:S11]  /*d500*/  ISETP.GT.U32.AND P1, PT, R25, R5, PT ;  /* 0x000000051900720c */ /* 0x000fd60003f24070 */
[----:B------:R-:W-:Y:S01]  /*d510*/  @!P6 IMAD.IADD R6, R6, 0x1, -R25 ;  /* 0x000000010606e824 */ /* 0x000fe200078e0a19 */
[----:B------:R-:W-:-:S04]  /*d520*/  ISETP.GT.U32.AND P6, PT, R25, R11, PT ;  /* 0x0000000b1900720c */ /* 0x000fc80003fc4070 */
[----:B------:R-:W-:Y:S01]  /*d530*/  ISETP.GT.U32.AND P0, PT, R25, R6, PT ;  /* 0x000000061900720c */ /* 0x000fe20003f04070 */
[----:B------:R-:W-:Y:S01]  /*d540*/  @!P1 IMAD.IADD R5, R5, 0x1, -R25 ;  /* 0x0000000105059824 */ /* 0x000fe200078e0a19 */
[----:B---3--:R-:W-:Y:S01]  /*d550*/  ISETP.GE.AND P1, PT, R4, RZ, PT ;  /* 0x000000ff0400720c */ /* 0x008fe20003f26270 */
[----:B------:R-:W-:-:S06]  /*d560*/  IMAD.HI.U32 R4, R0, R12, RZ ;  /* 0x0000000c00047227 */ /* 0x000fcc00078e00ff */
[----:B------:R-:W-:Y:S01]  /*d570*/  @!P6 IMAD.IADD R11, R11, 0x1, -R25 ;  /* 0x000000010b0be824 */ /* 0x000fe200078e0a19 */
[----:B-----5:R-:W-:-:S03]  /*d580*/  ISETP.GT.U32.AND P5, PT, R25, R7, PT ;  /* 0x000000071900720c */ /* 0x020fc60003fa4070 */
[----:B------:R-:W-:Y:S01]  /*d590*/  @!P0 IMAD.IADD R6, R6, 0x1, -R25 ;  /* 0x0000000106068824 */ /* 0x000fe200078e0a19 */
[C---:B------:R-:W-:Y:S02]  /*d5a0*/  ISETP.GT.U32.AND P0, PT, R25.reuse, R9, PT ;  /* 0x000000091900720c */ /* 0x040fe40003f04070 */
[----:B------:R-:W-:Y:S01]  /*d5b0*/  ISETP.GT.U32.AND P6, PT, R25, R11, PT ;  /* 0x0000000b1900720c */ /* 0x000fe20003fc4070 */
[----:B------:R-:W-:-:S06]  /*d5c0*/  @!P3 IMAD.MOV R6, RZ, RZ, -R6 ;  /* 0x000000ffff06b224 */ /* 0x000fcc00078e0a06 */
[----:B------:R-:W-:Y:S02]  /*d5d0*/  @!P5 IMAD.IADD R7, R7, 0x1, -R25 ;  /* 0x000000010707d824 */ /* 0x000fe400078e0a19 */
[----:B------:R-:W-:-:S03]  /*d5e0*/  IMAD.MOV R4, RZ, RZ, -R4 ;  /* 0x000000ffff047224 */ /* 0x000fc600078e0a04 */
[C---:B------:R-:W-:Y:S01]  /*d5f0*/  ISETP.GT.U32.AND P3, PT, R25.reuse, R7, PT ;  /* 0x000000071900720c */ /* 0x040fe20003f64070 */
[----:B------:R0:W-:Y:S01]  /*d600*/  STL [R1+0x708], R6 ;  /* 0x0007080601007387 */ /* 0x0001e20000100800 */
[----:B------:R-:W-:Y:S02]  /*d610*/  IMAD R4, R25, R4, R12 ;  /* 0x0000000419047224 */ /* 0x000fe400078e020c */
[----:B------:R-:W-:Y:S02]  /*d620*/  IMAD.MOV.U32 R12, RZ, RZ, R10 ;  /* 0x000000ffff0c7224 */ /* 0x000fe400078e000a */
[----:B------:R-:W-:Y:S01]  /*d630*/  @!P0 IMAD.IADD R9, R9, 0x1, -R25 ;  /* 0x0000000109098824 */ /* 0x000fe200078e0a19 */
[----:B0-----:R-:W-:Y:S01]  /*d640*/  IABS R6, R10 ;  /* 0x0000000a00067213 */ /* 0x001fe20000000000 */
[----:B------:R-:W-:Y:S02]  /*d650*/  IMAD.MOV.U32 R10, RZ, RZ, R5 ;  /* 0x000000ffff0a7224 */ /* 0x000fe400078e0005 */
[----:B------:R-:W-:-:S02]  /*d660*/  @!P6 IMAD.IADD R11, R11, 0x1, -R25 ;  /* 0x000000010b0be824 */ /* 0x000fc400078e0a19 */
[----:B------:R-:W-:Y:S01]  /*d670*/  @!P2 IMAD.MOV R10, RZ, RZ, -R10 ;  /* 0x000000ffff0aa224 */ /* 0x000fe200078e0a0a */
[----:B------:R-:W-:Y:S01]  /*d680*/  ISETP.GT.U32.AND P2, PT, R25, R9, PT ;  /* 0x000000091900720c */ /* 0x000fe20003f44070 */
[----:B------:R-:W-:Y:S01]  /*d690*/  @!P3 IMAD.IADD R7, R7, 0x1, -R25 ;  /* 0x000000010707b824 */ /* 0x000fe200078e0a19 */
[----:B------:R0:W-:Y:S02]  /*d6a0*/  STL [R1+0x4360], R15 ;  /* 0x0043600f01007387 */ /* 0x0001e40000100800 */
[----:B0-----:R-:W-:Y:S02]  /*d6b0*/  IMAD.MOV.U32 R15, RZ, RZ, R11 ;  /* 0x000000ffff0f7224 */ /* 0x001fe400078e000b */
[----:B------:R-:W-:Y:S02]  /*d6c0*/  IMAD.MOV.U32 R11, RZ, RZ, R12 ;  /* 0x000000ffff0b7224 */ /* 0x000fe400078e000c */
[----:B------:R-:W-:Y:S02]  /*d6d0*/  IMAD.MOV.U32 R12, RZ, RZ, R7 ;  /* 0x000000ffff0c7224 */ /* 0x000fe400078e0007 */
[----:B------:R-:W-:-:S02]  /*d6e0*/  @!P4 IMAD.MOV R15, RZ, RZ, -R15 ;  /* 0x000000ffff0fc224 */ /* 0x000fc400078e0a0f */
[----:B------:R-:W-:Y:S01]  /*d6f0*/  @!P1 IMAD.MOV R12, RZ, RZ, -R12 ;  /* 0x000000ffff0c9224 */ /* 0x000fe200078e0a0c */
[----:B--2---:R-:W-:Y:S01]  /*d700*/  ISETP.GE.AND P5, PT, R8, RZ, PT ;  /* 0x000000ff0800720c */ /* 0x004fe20003fa6270 */
[----:B------:R-:W-:Y:S01]  /*d710*/  @!P2 IMAD.IADD R9, R9, 0x1, -R25 ;  /* 0x000000010909a824 */ /* 0x000fe200078e0a19 */
[----:B----4-:R-:W-:Y:S02]  /*d720*/  ISETP.GE.AND P0, PT, R14, RZ, PT ;  /* 0x000000ff0e00720c */ /* 0x010fe40003f06270 */
[----:B------:R-:W2:Y:S04]  /*d730*/  LDL.LU R14, [R1+0x1c8] ;  /* 0x0001c800010e7983 */ /* 0x000ea80000300800 */
[----:B------:R0:W-:Y:S01]  /*d740*/  STL [R1+0x704], R10 ;  /* 0x0007040a01007387 */ /* 0x0001e20000100800 */
[----:B------:R-:W-:-:S02]  /*d750*/  IABS R8, R13 ;  /* 0x0000000d00087213 */ /* 0x000fc40000000000 */
[----:B------:R-:W-:Y:S01]  /*d760*/  ISETP.GE.AND P2, PT, R13, RZ, PT ;  /* 0x000000ff0d00720c */ /* 0x000fe20003f46270 */
[----:B0-----:R-:W3:Y:S04]  /*d770*/  LDL.LU R10, [R1+0x204] ;  /* 0x00020400010a7983 */ /* 0x001ee80000300800 */
[----:B------:R-:W4:Y:S04]  /*d780*/  LDL.LU R7, [R1+0x1bc] ;  /* 0x0001bc0001077983 */ /* 0x000f280000300800 */
[----:B------:R0:W-:Y:S04]  /*d790*/  STL [R1+0x700], R15 ;  /* 0x0007000f01007387 */ /* 0x0001e80000100800 */
[----:B0-----:R-:W5:Y:S04]  /*d7a0*/  LDL.LU R15, [R1+0x4360] ;  /* 0x00436000010f7983 */ /* 0x001f680000300800 */
[----:B------:R0:W-:Y:S04]  /*d7b0*/  STL [R1+0x6fc], R12 ;  /* 0x0006fc0c01007387 */ /* 0x0001e80000100800 */
[----:B0-----:R-:W2:Y:S04]  /*d7c0*/  LDL R12, [R1+0x1d0] ;  /* 0x0001d000010c7983 */ /* 0x001ea80000100800 */
[----:B------:R-:W2:Y:S01]  /*d7d0*/  LDL.LU R13, [R1+0x1d8] ;  /* 0x0001d800010d7983 */ /* 0x000ea20000300800 */
[----:B------:R-:W-:Y:S01]  /*d7e0*/  ISETP.GT.U32.AND P6, PT, R25, R2, PT ;  /* 0x000000021900720c */ /* 0x000fe20003fc4070 */
[----:B------:R-:W-:-:S12]  /*d7f0*/  IMAD.HI.U32 R5, R0, R6, RZ ;  /* 0x0000000600057227 */ /* 0x000fd800078e00ff */
[----:B------:R-:W-:-:S05]  /*d800*/  @!P6 IMAD.IADD R2, R2, 0x1, -R25 ;  /* 0x000000010202e824 */ /* 0x000fca00078e0a19 */
[----:B------:R-:W-:Y:S01]  /*d810*/  ISETP.GT.U32.AND P6, PT, R25, R2, PT ;  /* 0x000000021900720c */ /* 0x000fe20003fc4070 */
[----:B------:R-:W-:-:S04]  /*d820*/  IMAD.MOV R5, RZ, RZ, -R5 ;  /* 0x000000ffff057224 */ /* 0x000fc800078e0a05 */
[----:B------:R-:W-:Y:S01]  /*d830*/  IMAD R5, R25, R5, R6 ;  /* 0x0000000519057224 */ /* 0x000fe200078e0206 */
[----:B------:R-:W-:-:S07]  /*d840*/  ISETP.GE.AND P1, PT, R11, RZ, PT ;  /* 0x000000ff0b00720c */ /* 0x000fce0003f26270 */
[----:B------:R-:W-:Y:S01]  /*d850*/  @!P6 IMAD.IADD R2, R2, 0x1, -R25 ;  /* 0x000000010202e824 */ /* 0x000fe200078e0a19 */
[----:B---3--:R-:W-:Y:S01]  /*d860*/  IABS R6, R10 ;  /* 0x0000000a00067213 */ /* 0x008fe20000000000 */
[----:B--2---:R0:W-:Y:S02]  /*d870*/  STL [R1+0x435c], R13 ;  /* 0x00435c0d01007387 */ /* 0x0041e40000100800 */
[----:B0-----:R-:W-:-:S04]  /*d880*/  IMAD.MOV.U32 R13, RZ, RZ, R9 ;  /* 0x000000ffff0d7224 */ /* 0x001fc800078e0009 */
[----:B------:R-:W-:Y:S01]  /*d890*/  @!P5 IMAD.MOV R13, RZ, RZ, -R13 ;  /* 0x000000ffff0dd224 */ /* 0x000fe200078e0a0d */
[----:B------:R-:W-:Y:S01]  /*d8a0*/  IABS R11, R12 ;  /* 0x0000000c000b7213 */ /* 0x000fe20000000000 */
[----:B------:R-:W-:-:S03]  /*d8b0*/  IMAD.HI.U32 R12, R0, R6, RZ ;  /* 0x00000006000c7227 */ /* 0x000fc600078e00ff */
[----:B------:R0:W-:Y:S02]  /*d8c0*/  STL [R1+0x6f8], R13 ;  /* 0x0006f80d01007387 */ /* 0x0001e40000100800 */
[----:B0-----:R-:W-:-:S04]  /*d8d0*/  IMAD.MOV.U32 R13, RZ, RZ, R2 ;  /* 0x000000ffff0d7224 */ /* 0x001fc800078e0002 */
[----:B------:R-:W-:Y:S02]  /*d8e0*/  @!P0 IMAD.MOV R13, RZ, RZ, -R13 ;  /* 0x000000ffff0d8224 */ /* 0x000fe400078e0a0d */
[----:B------:R-:W-:Y:S02]  /*d8f0*/  IMAD.MOV R2, RZ, RZ, -R12 ;  /* 0x000000ffff027224 */ /* 0x000fe400078e0a0c */
[----:B------:R-:W2:Y:S04]  /*d900*/  LDL R12, [R1+0x1d4] ;  /* 0x0001d400010c7983 */ /* 0x000ea80000100800 */
[----:B------:R0:W-:Y:S04]  /*d910*/  STL [R1+0x6f4], R13 ;  /* 0x0006f40d01007387 */ /* 0x0001e80000100800 */
[----:B0-----:R-:W3:Y:S01]  /*d920*/  LDL.LU R13, [R1+0x435c] ;  /* 0x00435c00010d7983 */ /* 0x001ee20000300800 */
[----:B------:R-:W-:-:S02]  /*d930*/  ISETP.GT.U32.AND P3, PT, R25, R4, PT ;  /* 0x000000041900720c */ /* 0x000fc40003f64070 */
[----:B----4-:R-:W-:Y:S01]  /*d940*/  ISETP.GE.AND P4, PT, R7, RZ, PT ;  /* 0x000000ff0700720c */ /* 0x010fe20003f86270 */
[----:B------:R-:W-:Y:S01]  /*d950*/  IMAD.HI.U32 R7, R0, R8, RZ ;  /* 0x0000000800077227 */ /* 0x000fe200078e00ff */
[----:B------:R-:W-:-:S03]  /*d960*/  ISETP.GT.U32.AND P6, PT, R25, R5, PT ;  /* 0x000000051900720c */ /* 0x000fc60003fc4070 */
[----:B------:R-:W-:-:S04]  /*d970*/  IMAD.MOV R7, RZ, RZ, -R7 ;  /* 0x000000ffff077224 */ /* 0x000fc800078e0a07 */
[C---:B------:R-:W-:Y:S02]  /*d980*/  IMAD R8, R25.reuse, R7, R8 ;  /* 0x0000000719087224 */ /* 0x040fe400078e0208 */
[--C-:B------:R-:W-:Y:S01]  /*d990*/  @!P3 IMAD.IADD R4, R4, 0x1, -R25.reuse ;  /* 0x000000010404b824 */ /* 0x100fe200078e0a19 */
[----:B-----5:R-:W-:Y:S02]  /*d9a0*/  IABS R7, R15 ;  /* 0x0000000f00077213 */ /* 0x020fe40000000000 */
[----:B------:R-:W-:Y:S01]  /*d9b0*/  ISETP.GT.U32.AND P0, PT, R25, R8, PT ;  /* 0x000000081900720c */ /* 0x000fe20003f04070 */
[----:B------:R-:W-:Y:S01]  /*d9c0*/  @!P6 IMAD.IADD R5, R5, 0x1, -R25 ;  /* 0x000000010505e824 */ /* 0x000fe200078e0a19 */
[C---:B------:R-:W-:Y:S01]  /*d9d0*/  ISETP.GT.U32.AND P5, PT, R25.reuse, R4, PT ;  /* 0x000000041900720c */ /* 0x040fe20003fa4070 */
[----:B------:R-:W-:-:S03]  /*d9e0*/  IMAD R2, R25, R2, R6 ;  /* 0x0000000219027224 */ /* 0x000fc600078e0206 */
[----:B------:R-:W-:Y:S01]  /*d9f0*/  ISETP.GT.U32.AND P6, PT, R25, R5, PT ;  /* 0x000000051900720c */ /* 0x000fe20003fc4070 */
[----:B------:R-:W-:Y:S01]  /*da00*/  IMAD.HI.U32 R6, R0, R7, RZ ;  /* 0x0000000700067227 */ /* 0x000fe200078e00ff */
[----:B------:R-:W-:-:S03]  /*da10*/  ISETP.GE.AND P3, PT, R10, RZ, PT ;  /* 0x000000ff0a00720c */ /* 0x000fc60003f66270 */
[----:B------:R-:W-:Y:S01]  /*da20*/  IMAD.MOV R6, RZ, RZ, -R6 ;  /* 0x000000ffff067224 */ /* 0x000fe200078e0a06 */
[----:B------:R-:W-:Y:S01]  /*da30*/  IABS R10, R14 ;  /* 0x0000000e000a7213 */ /* 0x000fe20000000000 */
[--C-:B------:R-:W-:Y:S01]  /*da40*/  @!P0 IMAD.IADD R8, R8, 0x1, -R25.reuse ;  /* 0x0000000108088824 */ /* 0x100fe200078e0a19 */
[----:B------:R-:W-:Y:S01]  /*da50*/  ISETP.GE.AND P0, PT, R14, RZ, PT ;  /* 0x000000ff0e00720c */ /* 0x000fe20003f06270 */
[----:B------:R-:W-:Y:S01]  /*da60*/  @!P5 IMAD.IADD R4, R4, 0x1, -R25 ;  /* 0x000000010404d824 */ /* 0x000fe200078e0a19 */
[----:B------:R-:W4:Y:S01]  /*da70*/  LDL.LU R14, [R1+0x1e0] ;  /* 0x0001e000010e7983 */ /* 0x000f220000300800 */
[----:B------:R-:W-:Y:S02]  /*da80*/  IMAD R6, R25, R6, R7 ;  /* 0x0000000619067224 */ /* 0x000fe400078e0207 */
[----:B------:R-:W-:-:S04]  /*da90*/  @!P6 IMAD.IADD R5, R5, 0x1, -R25 ;  /* 0x000000010505e824 */ /* 0x000fc800078e0a19 */
[----:B------:R-:W-:Y:S01]  /*daa0*/  @!P1 IMAD.MOV R5, RZ, RZ, -R5 ;  /* 0x000000ffff059224 */ /* 0x000fe200078e0a05 */
[----:B---3--:R-:W-:Y:S01]  /*dab0*/  IABS R7, R13 ;  /* 0x0000000d00077213 */ /* 0x008fe20000000000 */
[----:B------:R0:W-:Y:S02]  /*dac0*/  STL [R1+0x4350], R13 ;  /* 0x0043500d01007387 */ /* 0x0001e40000100800 */
[----:B0-----:R-:W-:Y:S02]  /*dad0*/  IMAD.MOV.U32 R13, RZ, RZ, R4 ;  /* 0x000000ffff0d7224 */ /* 0x001fe400078e0004 */
[----:B------:R-:W3:Y:S02]  /*dae0*/  LDL R4, [R1+0x1dc] ;  /* 0x0001dc0001047983 */ /* 0x000ee40000100800 */
[----:B------:R-:W-:-:S05]  /*daf0*/  @!P4 IMAD.MOV R13, RZ, RZ, -R13 ;  /* 0x000000ffff0dc224 */ /* 0x000fca00078e0a0d */
[----:B------:R0:W-:Y:S04]  /*db00*/  STL [R1+0x6f0], R13 ;  /* 0x0006f00d01007387 */ /* 0x0001e80000100800 */
[----:B------:R-:W-:Y:S01]  /*db10*/  STL [R1+0x6ec], R5 ;  /* 0x0006ec0501007387 */ /* 0x000fe20000100800 */
[----:B0-----:R-:W-:-:S03]  /*db20*/  IMAD.MOV.U32 R13, RZ, RZ, R15 ;  /* 0x000000ffff0d7224 */ /* 0x001fc600078e000f */
[----:B------:R-:W5:Y:S01]  /*db30*/  LDL.LU R15, [R1+0x1e8] ;  /* 0x0001e800010f7983 */ /* 0x000f620000300800 */
[----:B------:R-:W-:-:S04]  /*db40*/  IMAD.HI.U32 R9, R0, R10, RZ ;  /* 0x0000000a00097227 */ /* 0x000fc800078e00ff */
[----:B------:R-:W-:-:S04]  /*db50*/  IMAD.MOV R9, RZ, RZ, -R9 ;  /* 0x000000ffff097224 */ /* 0x000fc800078e0a09 */
[----:B------:R-:W-:-:S05]  /*db60*/  IMAD R9, R25, R9, R10 ;  /* 0x0000000919097224 */ /* 0x000fca00078e020a */
[----:B------:R-:W-:-:S13]  /*db70*/  ISETP.GT.U32.AND P6, PT, R25, R9, PT ;  /* 0x000000091900720c */ /* 0x000fda0003fc4070 */
[----:B------:R-:W-:-:S05]  /*db80*/  @!P6 IMAD.IADD R9, R9, 0x1, -R25 ;  /* 0x000000010909e824 */ /* 0x000fca00078e0a19 */
[----:B------:R-:W-:-:S13]  /*db90*/  ISETP.GT.U32.AND P4, PT, R25, R9, PT ;  /* 0x000000091900720c */ /* 0x000fda0003f84070 */
[----:B------:R-:W-:Y:S01]  /*dba0*/  @!P4 IMAD.IADD R9, R9, 0x1, -R25 ;  /* 0x000000010909c824 */ /* 0x000fe200078e0a19 */
[----:B------:R-:W-:Y:S01]  /*dbb0*/  ISETP.GE.AND P4, PT, R13, RZ, PT ;  /* 0x000000ff0d00720c */ /* 0x000fe20003f86270 */
[----:B-----5:R0:W-:Y:S04]  /*dbc0*/  STL [R1+0x4354], R15 ;  /* 0x0043540f01007387 */ /* 0x0201e80000100800 */
[----:B0-----:R-:W5:Y:S04]  /*dbd0*/  LDL.LU R15, [R1+0x1d0] ;  /* 0x0001d000010f7983 */ /* 0x001f680000300800 */
[----:B------:R-:W2:Y:S01]  /*dbe0*/  LDL.LU R13, [R1+0x1d4] ;  /* 0x0001d400010d7983 */ /* 0x000ea20000300800 */
[----:B------:R-:W-:-:S13]  /*dbf0*/  ISETP.GT.U32.AND P5, PT, R25, R2, PT ;  /* 0x000000021900720c */ /* 0x000fda0003fa4070 */
[----:B------:R-:W-:Y:S01]  /*dc00*/  @!P5 IMAD.IADD R2, R2, 0x1, -R25 ;  /* 0x000000010202d824 */ /* 0x000fe200078e0a19 */
[----:B------:R-:W-:-:S13]  /*dc10*/  ISETP.GT.U32.AND P5, PT, R25, R8, PT ;  /* 0x000000081900720c */ /* 0x000fda0003fa4070 */
[----:B------:R-:W-:Y:S01]  /*dc20*/  @!P5 IMAD.IADD R8, R8, 0x1, -R25 ;  /* 0x000000010808d824 */ /* 0x000fe200078e0a19 */
[----:B--2---:R0:W-:Y:S03]  /*dc30*/  STL [R1+0x4358], R13 ;  /* 0x0043580d01007387 */ /* 0x0041e60000100800 */
[----:B0-----:R-:W-:Y:S02]  /*dc40*/  IMAD.MOV.U32 R13, RZ, RZ, R8 ;  /* 0x000000ffff0d7224 */ /* 0x001fe400078e0008 */
[----:B------:R-:W2:Y:S02]  /*dc50*/  LDL R8, [R1+0x1e4] ;  /* 0x0001e40001087983 */ /* 0x000ea40000100800 */
[----:B------:R-:W-:-:S05]  /*dc60*/  @!P2 IMAD.MOV R13, RZ, RZ, -R13 ;  /* 0x000000ffff0da224 */ /* 0x000fca00078e0a0d */
[----:B------:R0:W-:Y:S04]  /*dc70*/  STL [R1+0x6e8], R13 ;  /* 0x0006e80d01007387 */ /* 0x0001e80000100800 */
[----:B0-----:R-:W2:Y:S01]  /*dc80*/  LDL.LU R13, [R1+0x4358] ;  /* 0x00435800010d7983 */ /* 0x001ea20000300800 */
[C---:B------:R-:W-:Y:S02]  /*dc90*/  ISETP.GT.U32.AND P6, PT, R25.reuse, R2, PT ;  /* 0x000000021900720c */ /* 0x040fe40003fc4070 */
[----:B------:R-:W-:-:S11]  /*dca0*/  ISETP.GT.U32.AND P1, PT, R25, R6, PT ;  /* 0x000000061900720c */ /* 0x000fd60003f24070 */
[--C-:B------:R-:W-:Y:S02]  /*dcb0*/  @!P6 IMAD.IADD R2, R2, 0x1, -R25.reuse ;  /* 0x000000010202e824 */ /* 0x100fe400078e0a19 */
[----:B------:R-:W-:Y:S01]  /*dcc0*/  @!P1 IMAD.IADD R6, R6, 0x1, -R25 ;  /* 0x0000000106069824 */ /* 0x000fe200078e0a19 */
[----:B-----5:R-:W-:Y:S01]  /*dcd0*/  ISETP.GE.AND P1, PT, R15, RZ, PT ;  /* 0x000000ff0f00720c */ /* 0x020fe20003f26270 */
[----:B------:R-:W-:-:S04]  /*dce0*/  IMAD.MOV.U32 R15, RZ, RZ, R2 ;  /* 0x000000ffff0f7224 */ /* 0x000fc800078e0002 */
[----:B------:R-:W-:Y:S02]  /*dcf0*/  @!P3 IMAD.MOV R15, RZ, RZ, -R15 ;  /* 0x000000ffff0fb224 */ /* 0x000fe400078e0a0f */
[----:B------:R-:W-:Y:S02]  /*dd00*/  IMAD.MOV.U32 R2, RZ, RZ, R9 ;  /* 0x000000ffff027224 */ /* 0x000fe400078e0009 */
[----:B------:R-:W5:Y:S04]  /*dd10*/  LDL.LU R9, [R1+0x1dc] ;  /* 0x0001dc0001097983 */ /* 0x000f680000300800 */
[----:B------:R0:W-:Y:S04]  /*dd20*/  STL [R1+0x6e4], R15 ;  /* 0x0006e40f01007387 */ /* 0x0001e80000100800 */
[----:B0-----:R-:W3:Y:S01]  /*dd30*/  LDL.LU R15, [R1+0x4354] ;  /* 0x00435400010f7983 */ /* 0x001ee20000300800 */
[----:B------:R-:W-:-:S02]  /*dd40*/  IABS R10, R12 ;  /* 0x0000000c000a7213 */ /* 0x000fc40000000000 */
[----:B--2---:R-:W-:Y:S02]  /*dd50*/  ISETP.GE.AND P3, PT, R13, RZ, PT ;  /* 0x000000ff0d00720c */ /* 0x004fe40003f66270 */
[----:B------:R-:W2:Y:S01]  /*dd60*/  LDL.LU R13, [R1+0x4350] ;  /* 0x00435000010d7983 */ /* 0x000ea20000300800 */
[----:B------:R-:W-:-:S04]  /*dd70*/  IMAD.HI.U32 R12, R0, R11, RZ ;  /* 0x0000000b000c7227 */ /* 0x000fc800078e00ff */
[----:B------:R-:W-:-:S04]  /*dd80*/  IMAD.MOV R12, RZ, RZ, -R12 ;  /* 0x000000ffff0c7224 */ /* 0x000fc800078e0a0c */
[----:B------:R-:W-:Y:S02]  /*dd90*/  IMAD R11, R25, R12, R11 ;  /* 0x0000000c190b7224 */ /* 0x000fe400078e020b */
[----:B------:R-:W-:-:S03]  /*dda0*/  IMAD.HI.U32 R5, R0, R7, RZ ;  /* 0x0000000700057227 */ /* 0x000fc600078e00ff */
[----:B------:R-:W-:Y:S01]  /*ddb0*/  ISETP.GT.U32.AND P5, PT, R25, R11, PT ;  /* 0x0000000b1900720c */ /* 0x000fe20003fa4070 */
[----:B------:R-:W-:-:S04]  /*ddc0*/  IMAD.MOV R5, RZ, RZ, -R5 ;  /* 0x000000ffff057224 */ /* 0x000fc800078e0a05 */
[----:B------:R-:W-:Y:S02]  /*ddd0*/  IMAD R5, R25, R5, R7 ;  /* 0x0000000519057224 */ /* 0x000fe400078e0207 */
[----:B------:R-:W-:-:S03]  /*dde0*/  @!P0 IMAD.MOV R2, RZ, RZ, -R2 ;  /* 0x000000ffff028224 */ /* 0x000fc600078e0a02 */
[----:B------:R-:W-:-:S03]  /*ddf0*/  ISETP.GT.U32.AND P0, PT, R25, R5, PT ;  /* 0x000000051900720c */ /* 0x000fc60003f04070 */
[----:B------:R-:W-:Y:S01]  /*de00*/  @!P5 IMAD.IADD R11, R11, 0x1, -R25 ;  /* 0x000000010b0bd824 */ /* 0x000fe200078e0a19 */
[----:B------:R-:W-:Y:S01]  /*de10*/  ISETP.GT.U32.AND P5, PT, R25, R6, PT ;  /* 0x000000061900720c */ /* 0x000fe20003fa4070 */
[----:B------:R-:W-:Y:S01]  /*de20*/  STL [R1+0x6e0], R2 ;  /* 0x0006e00201007387 */ /* 0x000fe20000100800 */
[----:B----4-:R-:W-:-:S07]  /*de30*/  IABS R7, R14 ;  /* 0x0000000e00077213 */ /* 0x010fce0000000000 */
[----:B------:R-:W-:Y:S01]  /*de40*/  @!P0 IMAD.IADD R5, R5, 0x1, -R25 ;  /* 0x0000000105058824 */ /* 0x000fe200078e0a19 */
[----:B------:R-:W-:-:S03]  /*de50*/  ISETP.GE.AND P0, PT, R14, RZ, PT ;  /* 0x000000ff0e00720c */ /* 0x000fc60003f06270 */
[----:B------:R-:W-:Y:S02]  /*de60*/  @!P5 IMAD.IADD R6, R6, 0x1, -R25 ;  /* 0x000000010606d824 */ /* 0x000fe400078e0a19 */
[----:B------:R-:W-:Y:S01]  /*de70*/  IMAD.HI.U32 R12, R0, R10, RZ ;  /* 0x0000000a000c7227 */ /* 0x000fe200078e00ff */
[----:B--2---:R-:W-:Y:S02]  /*de80*/  ISETP.GE.AND P5, PT, R13, RZ, PT ;  /* 0x000000ff0d00720c */ /* 0x004fe40003fa6270 */
[----:B------:R-:W2:Y:S04]  /*de90*/  LDL R13, [R1+0x1ec] ;  /* 0x0001ec00010d7983 */ /* 0x000ea80000100800 */
[----:B---3--:R0:W-:Y:S04]  /*dea0*/  STL [R1+0x4348], R15 ;  /* 0x0043480f01007387 */ /* 0x0081e80000100800 */
[----:B------:R-:W3:Y:S01]  /*deb0*/  LDL.LU R14, [R1+0x1fc] ;  /* 0x0001fc00010e7983 */ /* 0x000ee20000300800 */
[----:B------:R-:W-:-:S04]  /*dec0*/  IMAD.MOV R12, RZ, RZ, -R12 ;  /* 0x000000ffff0c7224 */ /* 0x000fc800078e0a0c */
[----:B------:R-:W-:-:S05]  /*ded0*/  IMAD R10, R25, R12, R10 ;  /* 0x0000000c190a7224 */ /* 0x000fca00078e020a */
[----:B------:R-:W-:-:S13]  /*dee0*/  ISETP.GT.U32.AND P6, PT, R25, R10, PT ;  /* 0x0000000a1900720c */ /* 0x000fda0003fc4070 */
[----:B------:R-:W-:-:S05]  /*def0*/  @!P6 IMAD.IADD R10, R10, 0x1, -R25 ;  /* 0x000000010a0ae824 */ /* 0x000fca00078e0a19 */
[----:B------:R-:W-:-:S13]  /*df00*/  ISETP.GT.U32.AND P2, PT, R25, R10, PT ;  /* 0x0000000a1900720c */ /* 0x000fda0003f44070 */
[----:B------:R-:W-:Y:S01]  /*df10*/  @!P2 IMAD.IADD R10, R10, 0x1, -R25 ;  /* 0x000000010a0aa824 */ /* 0x000fe200078e0a19 */
[----:B-----5:R-:W-:Y:S02]  /*df20*/  ISETP.GE.AND P2, PT, R9, RZ, PT ;  /* 0x000000ff0900720c */ /* 0x020fe40003f46270 */
[----:B------:R-:W-:Y:S01]  /*df30*/  IABS R9, R15 ;  /* 0x0000000f00097213 */ /* 0x000fe20000000000 */
[----:B---3--:R1:W-:Y:S04]  /*df40*/  STL [R1+0x434c], R14 ;  /* 0x00434c0e01007387 */ /* 0x0083e80000100800 */
[----:B0-----:R-:W3:Y:S01]  /*df50*/  LDL.LU R15, [R1+0x1e4] ;  /* 0x0001e400010f7983 */ /* 0x001ee20000300800 */
[----:B------:R-:W-:Y:S02]  /*df60*/  IABS R4, R4 ;  /* 0x0000000400047213 */ /* 0x000fe40000000000 */
[----:B------:R-:W-:-:S03]  /*df70*/  ISETP.GT.U32.AND P6, PT, R25, R11, PT ;  /* 0x0000000b1900720c */ /* 0x000fc60003fc4070 */
[----:B------:R-:W-:-:S04]  /*df80*/  IMAD.HI.U32 R12, R0, R4, RZ ;  /* 0x00000004000c7227 */ /* 0x000fc800078e00ff */
[----:B------:R-:W-:-:S04]  /*df90*/  IMAD.MOV R12, RZ, RZ, -R12 ;  /* 0x000000ffff0c7224 */ /* 0x000fc800078e0a0c */
[----:B------:R-:W-:Y:S01]  /*dfa0*/  IMAD R4, R25, R12, R4 ;  /* 0x0000000c19047224 */ /* 0x000fe200078e0204 */
[----:B--2---:R-:W-:Y:S01]  /*dfb0*/  IABS R12, R13 ;  /* 0x0000000d000c7213 */ /* 0x004fe20000000000 */
[----:B------:R-:W-:Y:S02]  /*dfc0*/  IMAD.MOV.U32 R13, RZ, RZ, R6 ;  /* 0x000000ffff0d7224 */ /* 0x000fe400078e0006 */
[----:B------:R-:W-:Y:S02]  /*dfd0*/  @!P6 IMAD.IADD R11, R11, 0x1, -R25 ;  /* 0x000000010b0be824 */ /* 0x000fe400078e0a19 */
[----:B-1----:R-:W-:Y:S02]  /*dfe0*/  IMAD.MOV.U32 R14, RZ, RZ, R10 ;  /* 0x000000ffff0e7224 */ /* 0x002fe400078e000a */
[----:B------:R-:W-:Y:S02]  /*dff0*/  @!P4 IMAD.MOV R13, RZ, RZ, -R13 ;  /* 0x000000ffff0dc224 */ /* 0x000fe400078e0a0d */
[----:B------:R-:W-:-:S02]  /*e000*/  @!P1 IMAD.MOV R11, RZ, RZ, -R11 ;  /* 0x000000ffff0b9224 */ /* 0x000fc400078e0a0b */
[----:B------:R-:W-:Y:S01]  /*e010*/  @!P3 IMAD.MOV R14, RZ, RZ, -R14 ;  /* 0x000000ffff0eb224 */ /* 0x000fe200078e0a0e */
[----:B------:R0:W-:Y:S04]  /*e020*/  STL [R1+0x6d8], R13 ;  /* 0x0006d80d01007387 */ /* 0x0001e80000100800 */
[----:B------:R1:W-:Y:S04]  /*e030*/  STL [R1+0x6d4], R11 ;  /* 0x0006d40b01007387 */ /* 0x0003e80000100800 */
[----:B------:R-:W2:Y:S04]  /*e040*/  LDL R10, [R1+0x1f4] ;  /* 0x0001f400010a7983 */ /* 0x000ea80000100800 */
[----:B0-----:R-:W4:Y:S04]  /*e050*/  LDL R13, [R1+0x1f8] ;  /* 0x0001f800010d7983 */ /* 0x001f280000100800 */
[----:B-1----:R-:W5:Y:S04]  /*e060*/  LDL R11, [R1+0x1f0] ;  /* 0x0001f000010b7983 */ /* 0x002f680000100800 */
[----:B------:R0:W-:Y:S04]  /*e070*/  STL [R1+0x6c8], R14 ;  /* 0x0006c80e01007387 */ /* 0x0001e80000100800 */
[----:B0-----:R-:W2:Y:S01]  /*e080*/  LDL.LU R14, [R1+0x434c] ;  /* 0x00434c00010e7983 */ /* 0x001ea20000300800 */
[----:B---3--:R-:W-:-:S03]  /*e090*/  ISETP.GE.AND P3, PT, R15, RZ, PT ;  /* 0x000000ff0f00720c */ /* 0x008fc60003f66270 */
[----:B------:R-:W3:Y:S01]  /*e0a0*/  LDL.LU R15, [R1+0x4348] ;  /* 0x00434800010f7983 */ /* 0x000ee20000300800 */
[----:B------:R-:W-:-:S13]  /*e0b0*/  ISETP.GT.U32.AND P6, PT, R25, R4, PT ;  /* 0x000000041900720c */ /* 0x000fda0003fc4070 */
[----:B------:R-:W-:-:S05]  /*e0c0*/  @!P6 IMAD.IADD R4, R4, 0x1, -R25 ;  /* 0x000000010404e824 */ /* 0x000fca00078e0a19 */
[----:B------:R-:W-:-:S13]  /*e0d0*/  ISETP.GT.U32.AND P1, PT, R25, R4, PT ;  /* 0x000000041900720c */ /* 0x000fda0003f24070 */
[----:B------:R-:W-:Y:S01]  /*e0e0*/  @!P1 IMAD.IADD R4, R4, 0x1, -R25 ;  /* 0x0000000104049824 */ /* 0x000fe200078e0a19 */
[----:B---3--:R-:W-:Y:S02]  /*e0f0*/  ISETP.GE.AND P1, PT, R15, RZ, PT ;  /* 0x000000ff0f00720c */ /* 0x008fe40003f26270 */
[----:B------:R-:W3:Y:S01]  /*e100*/  LDL.LU R15, [R1+0x200] ;  /* 0x00020000010f7983 */ /* 0x000ee20000300800 */
[----:B------:R-:W-:Y:S01]  /*e110*/  IABS R2, R8 ;  /* 0x0000000800027213 */ /* 0x000fe20000000000 */
[----:B------:R-:W-:-:S04]  /*e120*/  IMAD.HI.U32 R8, R0, R7, RZ ;  /* 0x0000000700087227 */ /* 0x000fc800078e00ff */
[----:B------:R-:W-:Y:S01]  /*e130*/  IMAD.MOV R8, RZ, RZ, -R8 ;  /* 0x000000ffff087224 */ /* 0x000fe200078e0a08 */
[----:B------:R-:W-:-:S03]  /*e140*/  ISETP.GT.U32.AND P4, PT, R25, R5, PT ;  /* 0x000000051900720c */ /* 0x000fc60003f84070 */
[----:B------:R-:W-:Y:S02]  /*e150*/  IMAD R7, R25, R8, R7 ;  /* 0x0000000819077224 */ /* 0x000fe400078e0207 */
[----:B------:R-:W-:-:S04]  /*e160*/  IMAD.HI.U32 R8, R0, R2, RZ ;  /* 0x0000000200087227 */ /* 0x000fc800078e00ff */
[----:B------:R-:W-:-:S04]  /*e170*/  IMAD.MOV R8, RZ, RZ, -R8 ;  /* 0x000000ffff087224 */ /* 0x000fc800078e0a08 */
[----:B------:R-:W-:Y:S02]  /*e180*/  IMAD R2, R25, R8, R2 ;  /* 0x0000000819027224 */ /* 0x000fe400078e0202 */
[----:B------:R-:W-:-:S04]  /*e190*/  IMAD.HI.U32 R8, R0, R12, RZ ;  /* 0x0000000c00087227 */ /* 0x000fc800078e00ff */
[----:B------:R-:W-:Y:S02]  /*e1a0*/  IMAD.MOV R8, RZ, RZ, -R8 ;  /* 0x000000ffff087224 */ /* 0x000fe400078e0a08 */
[----:B------:R-:W-:Y:S02]  /*e1b0*/  @!P4 IMAD.IADD R5, R5, 0x1, -R25 ;  /* 0x000000010505c824 */ /* 0x000fe400078e0a19 */
[C---:B------:R-:W-:Y:S01]  /*e1c0*/  IMAD R12, R25.reuse, R8, R12 ;  /* 0x00000008190c7224 */ /* 0x040fe200078e020c */
[----:B--2---:R-:W-:Y:S01]  /*e1d0*/  IABS R8, R14 ;  /* 0x0000000e00087213 */ /* 0x004fe20000000000 */
[----:B------:R-:W-:Y:S01]  /*e1e0*/  @!P2 IMAD.MOV R4, RZ, RZ, -R4 ;  /* 0x000000ffff04a224 */ /* 0x000fe200078e0a04 */
[----:B------:R-:W-:Y:S01]  /*e1f0*/  ISETP.GT.U32.AND P6, PT, R25, R7, PT ;  /* 0x000000071900720c */ /* 0x000fe20003fc4070 */
[----:B------:R-:W-:Y:S01]  /*e200*/  IMAD.HI.U32 R6, R0, R9, RZ ;  /* 0x0000000900067227 */ /* 0x000fe200078e00ff */
[----:B---3--:R0:W-:Y:S04]  /*e210*/  STL [R1+0x4344], R15 ;  /* 0x0043440f01007387 */ /* 0x0081e80000100800 */
[----:B0-----:R-:W2:Y:S04]  /*e220*/  LDL.LU R15, [R1+0x1ec] ;  /* 0x0001ec00010f7983 */ /* 0x001ea80000300800 */
[----:B------:R0:W-:Y:S02]  /*e230*/  STL [R1+0x4340], R14 ;  /* 0x0043400e01007387 */ /* 0x0001e40000100800 */
[----:B0-----:R-:W-:-:S04]  /*e240*/  IMAD.MOV.U32 R14, RZ, RZ, R5 ;  /* 0x000000ffff0e7224 */ /* 0x001fc800078e0005 */
[----:B------:R-:W-:-:S05]  /*e250*/  @!P5 IMAD.MOV R14, RZ, RZ, -R14 ;  /* 0x000000ffff0ed224 */ /* 0x000fca00078e0a0e */
[----:B------:R0:W-:Y:S04]  /*e260*/  STL [R1+0x6c4], R14 ;  /* 0x0006c40e01007387 */ /* 0x0001e80000100800 */
[----:B------:R-:W-:Y:S04]  /*e270*/  STL [R1+0x6c0], R4 ;  /* 0x0006c00401007387 */ /* 0x000fe80000100800 */
[----:B0-----:R-:W3:Y:S01]  /*e280*/  LDL.LU R14, [R1+0x1f4] ;  /* 0x0001f400010e7983 */ /* 0x001ee20000300800 */
[----:B------:R-:W-:Y:S01]  /*e290*/  IMAD.MOV R6, RZ, RZ, -R6 ;  /* 0x000000ffff067224 */ /* 0x000fe200078e0a06 */
[----:B------:R-:W-:-:S03]  /*e2a0*/  ISETP.GT.U32.AND P4, PT, R25, R2, PT ;  /* 0x000000021900720c */ /* 0x000fc60003f84070 */
[----:B------:R-:W-:Y:S02]  /*e2b0*/  IMAD R6, R25, R6, R9 ;  /* 0x0000000619067224 */ /* 0x000fe400078e0209 */
[----:B------:R-:W-:-:S03]  /*e2c0*/  @!P6 IMAD.IADD R7, R7, 0x1, -R25 ;  /* 0x000000010707e824 */ /* 0x000fc600078e0a19 */
[----:B------:R-:W-:Y:S02]  /*e2d0*/  ISETP.GT.U32.AND P6, PT, R25, R6, PT ;  /* 0x000000061900720c */ /* 0x000fe40003fc4070 */
[----:B-----5:R-:W-:-:S03]  /*e2e0*/  IABS R11, R11 ;  /* 0x0000000b000b7213 */ /* 0x020fc60000000000 */
[----:B------:R-:W-:Y:S01]  /*e2f0*/  @!P4 IMAD.IADD R2, R2, 0x1, -R25 ;  /* 0x000000010202c824 */ /* 0x000fe200078e0a19 */
[----:B------:R-:W-:Y:S01]  /*e300*/  ISETP.GT.U32.AND P4, PT, R25, R7, PT ;  /* 0x000000071900720c */ /* 0x000fe20003f84070 */
[----:B------:R-:W-:-:S06]  /*e310*/  IMAD.HI.U32 R5, R0, R11, RZ ;  /* 0x0000000b00057227 */ /* 0x000fcc00078e00ff */
[----:B------:R-:W-:Y:S01]  /*e320*/  @!P6 IMAD.IADD R6, R6, 0x1, -R25 ;  /* 0x000000010606e824 */ /* 0x000fe200078e0a19 */
[----:B------:R-:W-:Y:S01]  /*e330*/  ISETP.GT.U32.AND P6, PT, R25, R2, PT ;  /* 0x000000021900720c */ /* 0x000fe20003fc4070 */
[----:B------:R-:W-:Y:S01]  /*e340*/  IMAD.MOV R5, RZ, RZ, -R5 ;  /* 0x000000ffff057224 */ /* 0x000fe200078e0a05 */
[----:B------:R-:W-:-:S03]  /*e350*/  IABS R10, R10 ;  /* 0x0000000a000a7213 */ /* 0x000fc60000000000 */
[----:B------:R-:W-:Y:S01]  /*e360*/  IMAD R5, R25, R5, R11 ;  /* 0x0000000519057224 */ /* 0x000fe200078e020b */
[----:B----4-:R-:W-:Y:S01]  /*e370*/  IABS R9, R13 ;  /* 0x0000000d00097213 */ /* 0x010fe20000000000 */
[----:B------:R-:W-:Y:S02]  /*e380*/  @!P4 IMAD.IADD R7, R7, 0x1, -R25 ;  /* 0x000000010707c824 */ /* 0x000fe400078e0a19 */
[----:B------:R-:W-:-:S04]  /*e390*/  IMAD.HI.U32 R13, R0, R10, RZ ;  /* 0x0000000a000d7227 */ /* 0x000fc800078e00ff */
[----:B------:R-:W-:Y:S01]  /*e3a0*/  @!P6 IMAD.IADD R2, R2, 0x1, -R25 ;  /* 0x000000010202e824 */ /* 0x000fe200078e0a19 */
[----:B------:R-:W-:Y:S01]  /*e3b0*/  ISETP.GT.U32.AND P6, PT, R25, R5, PT ;  /* 0x000000051900720c */ /* 0x000fe20003fc4070 */
[----:B------:R-:W-:-:S04]  /*e3c0*/  IMAD.MOV R13, RZ, RZ, -R13 ;  /* 0x000000ffff0d7224 */ /* 0x000fc800078e0a0d */
[----:B------:R-:W-:Y:S02]  /*e3d0*/  IMAD R10, R25, R13, R10 ;  /* 0x0000000d190a7224 */ /* 0x000fe400078e020a */
[----:B------:R-:W4:Y:S06]  /*e3e0*/  LDL.LU R13, [R1+0x208] ;  /* 0x00020800010d7983 */ /* 0x000f2c0000300800 */
[----:B------:R-:W-:Y:S01]  /*e3f0*/  @!P6 IMAD.IADD R5, R5, 0x1, -R25 ;  /* 0x000000010505e824 */ /* 0x000fe200078e0a19 */
[----:B--2---:R-:W-:Y:S01]  /*e400*/  ISETP.GE.AND P4, PT, R15, RZ, PT ;  /* 0x000000ff0f00720c */ /* 0x004fe20003f86270 */
[----:B------:R-:W-:-:S02]  /*e410*/  IMAD.MOV.U32 R15, RZ, RZ, R7 ;  /* 0x000000ffff0f7224 */ /* 0x000fc400078e0007 */
[----:B------:R-:W2:Y:S02]  /*e420*/  LDL.LU R7, [R1+0x1f0] ;  /* 0x0001f00001077983 */ /* 0x000ea40000300800 */
[----:B------:R-:W-:-:S05]  /*e430*/  @!P0 IMAD.MOV R15, RZ, RZ, -R15 ;  /* 0x000000ffff0f8224 */ /* 0x000fca00078e0a0f */
[----:B------:R0:W-:Y:S04]  /*e440*/  STL [R1+0x6bc], R15 ;  /* 0x0006bc0f01007387 */ /* 0x0001e80000100800 */
[----:B0-----:R-:W5:Y:S01]  /*e450*/  LDL.LU R15, [R1+0x4344] ;  /* 0x00434400010f7983 */ /* 0x001f620000300800 */
[----:B---3--:R-:W-:-:S03]  /*e460*/  ISETP.GE.AND P6, PT, R14, RZ, PT ;  /* 0x000000ff0e00720c */ /* 0x008fc60003fc6270 */
[----:B------:R-:W3:Y:S01]  /*e470*/  LDL.LU R14, [R1+0x4340] ;  /* 0x00434000010e7983 */ /* 0x000ee20000300800 */
[C---:B------:R-:W-:Y:S02]  /*e480*/  ISETP.GT.U32.AND P5, PT, R25.reuse, R6, PT ;  /* 0x000000061900720c */ /* 0x040fe40003fa4070 */
[----:B------:R-:W-:Y:S01]  /*e490*/  ISETP.GT.U32.AND P2, PT, R25, R12, PT ;  /* 0x0000000c1900720c */ /* 0x000fe20003f44070 */
[----:B------:R-:W-:-:S10]  /*e4a0*/  IMAD.HI.U32 R4, R0, R9, RZ ;  /* 0x0000000900047227 */ /* 0x000fd400078e00ff */
[--C-:B------:R-:W-:Y:S01]  /*e4b0*/  @!P5 IMAD.IADD R6, R6, 0x1, -R25.reuse ;  /* 0x000000010606d824 */ /* 0x100fe200078e0a19 */
[----:B------:R-:W-:Y:S01]  /*e4c0*/  ISETP.GT.U32.AND P5, PT, R25, R10, PT ;  /* 0x0000000a1900720c */ /* 0x000fe20003fa4070 */
[----:B------:R-:W-:Y:S02]  /*e4d0*/  @!P2 IMAD.IADD R12, R12, 0x1, -R25 ;  /* 0x000000010c0ca824 */ /* 0x000fe400078e0a19 */
[----:B------:R-:W-:-:S03]  /*e4e0*/  IMAD.MOV R4, RZ, RZ, -R4 ;  /* 0x000000ffff047224 */ /* 0x000fc600078e0a04 */
[C---:B------:R-:W-:Y:S01]  /*e4f0*/  ISETP.GT.U32.AND P2, PT, R25.reuse, R12, PT ;  /* 0x0000000c1900720c */ /* 0x040fe20003f44070 */
[----:B------:R-:W-:Y:S02]  /*e500*/  IMAD R4, R25, R4, R9 ;  /* 0x0000000419047224 */ /* 0x000fe400078e0209 */
[----:B------:R-:W-:Y:S02]  /*e510*/  IMAD.MOV.U32 R9, RZ, RZ, R2 ;  /* 0x000000ffff097224 */ /* 0x000fe400078e0002 */
[----:B------:R-:W4:Y:S02]  /*e520*/  LDL.LU R2, [R1+0x20c] ;  /* 0x00020c0001027983 */ /* 0x000f240000300800 */
[----:B------:R-:W-:Y:S02]  /*e530*/  @!P5 IMAD.IADD R10, R10, 0x1, -R25 ;  /* 0x000000010a0ad824 */ /* 0x000fe400078e0a19 */
[----:B------:R-:W-:-:S03]  /*e540*/  @!P3 IMAD.MOV R9, RZ, RZ, -R9 ;  /* 0x000000ffff09b224 */ /* 0x000fc600078e0a09 */
[----:B------:R-:W-:Y:S02]  /*e550*/  ISETP.GT.U32.AND P5, PT, R25, R10, PT ;  /* 0x0000000a1900720c */ /* 0x000fe40003fa4070 */
[----:B------:R0:W-:Y:S01]  /*e560*/  STL [R1+0x6b8], R9 ;  /* 0x0006b80901007387 */ /* 0x0001e20000100800 */
[----:B------:R-:W-:Y:S02]  /*e570*/  @!P2 IMAD.IADD R12, R12, 0x1, -R25 ;  /* 0x000000010c0ca824 */ /* 0x000fe400078e0a19 */
[----:B0-----:R-:W-:Y:S02]  /*e580*/  IMAD.MOV.U32 R9, RZ, RZ, R6 ;  /* 0x000000ffff097224 */ /* 0x001fe400078e0006 */
[----:B------:R-:W-:Y:S01]  /*e590*/  @!P4 IMAD.MOV R12, RZ, RZ, -R12 ;  /* 0x000000ffff0cc224 */ /* 0x000fe200078e0a0c */
[----:B------:R-:W4:Y:S01]  /*e5a0*/  LDL.LU R6, [R1+0x1f8] ;  /* 0x0001f80001067983 */ /* 0x000f220000300800 */
[----:B------:R-:W-:-:S04]  /*e5b0*/  @!P1 IMAD.MOV R9, RZ, RZ, -R9 ;  /* 0x000000ffff099224 */ /* 0x000fc800078e0a09 */
[----:B------:R-:W-:Y:S01]  /*e5c0*/  @!P5 IMAD.IADD R10, R10, 0x1, -R25 ;  /* 0x000000010a0ad824 */ /* 0x000fe200078e0a19 */
[----:B------:R0:W-:Y:S04]  /*e5d0*/  STL [R1+0x6b4], R9 ;  /* 0x0006b40901007387 */ /* 0x0001e80000100800 */
[----:B0-----:R-:W4:Y:S04]  /*e5e0*/  LDL R9, [R1+0x210] ;  /* 0x0002100001097983 */ /* 0x001f280000100800 */
[----:B------:R-:W-:Y:S01]  /*e5f0*/  STL [R1+0x6b0], R12 ;  /* 0x0006b00c01007387 */ /* 0x000fe20000100800 */
[----:B---3--:R-:W-:-:S03]  /*e600*/  ISETP.GE.AND P5, PT, R14, RZ, PT ;  /* 0x000000ff0e00720c */ /* 0x008fc60003fa6270 */
[----:B------:R-:W3:Y:S01]  /*e610*/  LDL.LU R14, [R1+0x218] ;  /* 0x00021800010e7983 */ /* 0x000ee20000300800 */
[----:B------:R-:W-:Y:S01]  /*e620*/  IMAD.HI.U32 R11, R0, R8, RZ ;  /* 0x00000008000b7227 */ /* 0x000fe200078e00ff */
[----:B------:R-:W-:-:S03]  /*e630*/  ISETP.GT.U32.AND P3, PT, R25, R5, PT ;  /* 0x000000051900720c */ /* 0x000fc60003f64070 */
[----:B------:R-:W-:Y:S01]  /*e640*/  IMAD.MOV R11, RZ, RZ, -R11 ;  /* 0x000000ffff0b7224 */ /* 0x000fe200078e0a0b */
[----:B------:R-:W-:-:S03]  /*e650*/  ISETP.GT.U32.AND P2, PT, R25, R4, PT ;  /* 0x000000041900720c */ /* 0x000fc60003f44070 */
[----:B------:R-:W-:Y:S01]  /*e660*/  IMAD R8, R25, R11, R8 ;  /* 0x0000000b19087224 */ /* 0x000fe200078e0208 */
[----:B--2---:R-:W-:-:S04]  /*e670*/  ISETP.GE.AND P0, PT, R7, RZ, PT ;  /* 0x000000ff0700720c */ /* 0x004fc80003f06270 */
[----:B------:R-:W-:Y:S02]  /*e680*/  ISETP.GT.U32.AND P4, PT, R25, R8, PT ;  /* 0x000000081900720c */ /* 0x000fe40003f84070 */
[----:B-----5:R-:W-:Y:S01]  /*e690*/  IABS R7, R15 ;  /* 0x0000000f00077213 */ /* 0x020fe20000000000 */
[--C-:B------:R-:W-:Y:S02]  /*e6a0*/  @!P3 IMAD.IADD R5, R5, 0x1, -R25.reuse ;  /* 0x000000010505b824 */ /* 0x100fe400078e0a19 */
[----:B------:R-:W-:Y:S02]  /*e6b0*/  @!P2 IMAD.IADD R4, R4, 0x1, -R25 ;  /* 0x000000010404a824 */ /* 0x000fe400078e0a19 */
[----:B----4-:R-:W-:Y:S02]  /*e6c0*/  IMAD.MOV.U32 R11, RZ, RZ, R2 ;  /* 0x000000ffff0b7224 */ /* 0x010fe400078e0002 */
[----:B------:R-:W-:Y:S01]  /*e6d0*/  IMAD.HI.U32 R2, R0, R7, RZ ;  /* 0x0000000700027227 */ /* 0x000fe200078e00ff */
[----:B------:R-:W-:-:S03]  /*e6e0*/  ISETP.GE.AND P2, PT, R15, RZ, PT ;  /* 0x000000ff0f00720c */ /* 0x000fc60003f46270 */
[----:B------:R-:W-:Y:S02]  /*e6f0*/  @!P0 IMAD.MOV R5, RZ, RZ, -R5 ;  /* 0x000000ffff058224 */ /* 0x000fe400078e0a05 */
[----:B------:R-:W-:Y:S02]  /*e700*/  IMAD.MOV R2, RZ, RZ, -R2 ;  /* 0x000000ffff027224 */ /* 0x000fe400078e0a02 */
[----:B------:R-:W-:Y:S01]  /*e710*/  @!P4 IMAD.IADD R8, R8, 0x1, -R25 ;  /* 0x000000010808c824 */ /* 0x000fe200078e0a19 */
[C---:B------:R-:W-:Y:S01]  /*e720*/  ISETP.GT.U32.AND P4, PT, R25.reuse, R4, PT ;  /* 0x000000041900720c */ /* 0x040fe20003f84070 */
[----:B------:R-:W-:Y:S01]  /*e730*/  IMAD R2, R25, R2, R7 ;  /* 0x0000000219027224 */ /* 0x000fe200078e0207 */
[----:B------:R-:W-:Y:S02]  /*e740*/  IABS R7, R11 ;  /* 0x0000000b00077213 */ /* 0x000fe40000000000 */
[----:B------:R-:W-:Y:S02]  /*e750*/  ISETP.GE.AND P1, PT, R6, RZ, PT ;  /* 0x000000ff0600720c */ /* 0x000fe40003f26270 */
[----:B------:R-:W-:-:S07]  /*e760*/  IABS R6, R13 ;  /* 0x0000000d00067213 */ /* 0x000fce0000000000 */
[----:B------:R-:W-:Y:S01]  /*e770*/  @!P4 IMAD.IADD R4, R4, 0x1, -R25 ;  /* 0x000000010404c824 */ /* 0x000fe200078e0a19 */
[----:B---3--:R0:W-:Y:S04]  /*e780*/  STL [R1+0x433c], R14 ;  /* 0x00433c0e01007387 */ /* 0x0081e80000100800 */
[----:B------:R-:W2:Y:S04]  /*e790*/  LDL.LU R15, [R1+0x21c] ;  /* 0x00021c00010f7983 */ /* 0x000ea80000300800 */
[----:B------:R1:W-:Y:S01]  /*e7a0*/  STL [R1+0x6ac], R5 ;  /* 0x0006ac0501007387 */ /* 0x0003e20000100800 */
[----:B0-----:R-:W-:-:S02]  /*e7b0*/  IMAD.MOV.U32 R14, RZ, RZ, R11 ;  /* 0x000000ffff0e7224 */ /* 0x001fc400078e000b */
[----:B------:R-:W-:Y:S01]  /*e7c0*/  IMAD.HI.U32 R11, R0, R6, RZ ;  /* 0x00000006000b7227 */ /* 0x000fe200078e00ff */
[----:B------:R-:W3:Y:S03]  /*e7d0*/  LDL R12, [R1+0x214] ;  /* 0x00021400010c7983 */ /* 0x000ee60000100800 */
[----:B-1----:R-:W-:Y:S02]  /*e7e0*/  IMAD.MOV.U32 R5, RZ, RZ, R10 ;  /* 0x000000ffff057224 */ /* 0x002fe400078e000a */
[----:B------:R-:W-:Y:S02]  /*e7f0*/  IMAD.MOV R11, RZ, RZ, -R11 ;  /* 0x000000ffff0b7224 */ /* 0x000fe400078e0a0b */
[----:B------:R-:W-:Y:S01]  /*e800*/  @!P6 IMAD.MOV R5, RZ, RZ, -R5 ;  /* 0x000000ffff05e224 */ /* 0x000fe200078e0a05 */
[----:B------:R-:W-:Y:S01]  /*e810*/  ISETP.GE.AND P6, PT, R13, RZ, PT ;  /* 0x000000ff0d00720c */ /* 0x000fe20003fc6270 */
[----:B------:R-:W-:Y:S01]  /*e820*/  IMAD R6, R25, R11, R6 ;  /* 0x0000000b19067224 */ /* 0x000fe200078e0206 */
[----:B------:R-:W-:-:S02]  /*e830*/  ISETP.GE.AND P4, PT, R14, RZ, PT ;  /* 0x000000ff0e00720c */ /* 0x000fc40003f86270 */
[----:B------:R-:W-:Y:S04]  /*e840*/  STL [R1+0x6a8], R5 ;  /* 0x0006a80501007387 */ /* 0x000fe80000100800 */
[----:B------:R-:W4:Y:S04]  /*e850*/  LDL R13, [R1+0x220] ;  /* 0x00022000010d7983 */ /* 0x000f280000100800 */
[----:B------:R-:W5:Y:S04]  /*e860*/  LDL.LU R11, [R1+0x210] ;  /* 0x00021000010b7983 */ /* 0x000f680000300800 */
[----:B------:R-:W2:Y:S01]  /*e870*/  LDL.LU R14, [R1+0x433c] ;  /* 0x00433c00010e7983 */ /* 0x000ea20000300800 */
[----:B------:R-:W-:-:S02]  /*e880*/  ISETP.GT.U32.AND P3, PT, R25, R2, PT ;  /* 0x000000021900720c */ /* 0x000fc40003f64070 */
[----:B------:R-:W-:-:S05]  /*e890*/  IABS R9, R9 ;  /* 0x0000000900097213 */ /* 0x000fca0000000000 */
[----:B------:R-:W-:-:S04]  /*e8a0*/  IMAD.HI.U32 R10, R0, R9, RZ ;  /* 0x00000009000a7227 */ /* 0x000fc800078e00ff */
[----:B------:R-:W-:Y:S02]  /*e8b0*/  IMAD.MOV R10, RZ, RZ, -R10 ;  /* 0x000000ffff0a7224 */ /* 0x000fe400078e0a0a */
[----:B------:R-:W-:Y:S01]  /*e8c0*/  @!P3 IMAD.IADD R2, R2, 0x1, -R25 ;  /* 0x000000010202b824 */ /* 0x000fe200078e0a19 */
[C---:B------:R-:W-:Y:S01]  /*e8d0*/  ISETP.GT.U32.AND P3, PT, R25.reuse, R8, PT ;  /* 0x000000081900720c */ /* 0x040fe20003f64070 */
[----:B------:R-:W-:-:S05]  /*e8e0*/  IMAD R10, R25, R10, R9 ;  /* 0x0000000a190a7224 */ /* 0x000fca00078e0209 */
[----:B------:R0:W-:Y:S02]  /*e8f0*/  STL [R1+0x4338], R10 ;  /* 0x0043380a01007387 */ /* 0x0001e40000100800 */
[----:B0-----:R-:W-:-:S05]  /*e900*/  IMAD.MOV.U32 R10, RZ, RZ, R4 ;  /* 0x000000ffff0a7224 */ /* 0x001fca00078e0004 */
[----:B------:R-:W-:Y:S02]  /*e910*/  @!P3 IMAD.IADD R8, R8, 0x1, -R25 ;  /* 0x000000010808b824 */ /* 0x000fe400078e0a19 */
[----:B------:R-:W-:-:S05]  /*e920*/  @!P1 IMAD.MOV R10, RZ, RZ, -R10 ;  /* 0x000000ffff0a9224 */ /* 0x000fca00078e0a0a */
[----:B------:R0:W-:Y:S02]  /*e930*/  STL [R1+0x6a0], R10 ;  /* 0x0006a00a01007387 */ /* 0x0001e40000100800 */
[----:B0-----:R-:W-:Y:S02]  /*e940*/  IMAD.MOV.U32 R10, RZ, RZ, R8 ;  /* 0x000000ffff0a7224 */ /* 0x001fe400078e0008 */
[----:B------:R-:W4:Y:S02]  /*e950*/  LDL.LU R8, [R1+0x214] ;  /* 0x0002140001087983 */ /* 0x000f240000300800 */
[----:B------:R-:W-:-:S05]  /*e960*/  @!P5 IMAD.MOV R10, RZ, RZ, -R10 ;  /* 0x000000ffff0ad224 */ /* 0x000fca00078e0a0a */
[----:B------:R0:W-:Y:S01]  /*e970*/  STL [R1+0x69c], R10 ;  /* 0x00069c0a01007387 */ /* 0x0001e20000100800 */
[----:B------:R-:W-:-:S03]  /*e980*/  ISETP.GT.U32.AND P0, PT, R25, R2, PT ;  /* 0x000000021900720c */ /* 0x000fc60003f04070 */
[----:B0-----:R-:W4:Y:S01]  /*e990*/  LDL.LU R10, [R1+0x4338] ;  /* 0x00433800010a7983 */ /* 0x001f220000300800 */
[----:B------:R-:W-:-:S09]  /*e9a0*/  IMAD.HI.U32 R5, R0, R7, RZ ;  /* 0x0000000700057227 */ /* 0x000fd200078e00ff */
[----:B------:R-:W-:Y:S02]  /*e9b0*/  @!P0 IMAD.IADD R2, R2, 0x1, -R25 ;  /* 0x0000000102028824 */ /* 0x000fe400078e0a19 */
[----:B------:R-:W-:-:S04]  /*e9c0*/  IMAD.MOV R5, RZ, RZ, -R5 ;  /* 0x000000ffff057224 */ /* 0x000fc800078e0a05 */
[----:B------:R-:W-:Y:S02]  /*e9d0*/  IMAD R7, R25, R5, R7 ;  /* 0x0000000519077224 */ /* 0x000fe400078e0207 */
[----:B------:R-:W-:-:S05]  /*e9e0*/  @!P2 IMAD.MOV R2, RZ, RZ, -R2 ;  /* 0x000000ffff02a224 */ /* 0x000fca00078e0a02 */
[----:B------:R0:W-:Y:S01]  /*e9f0*/  STL [R1+0x698], R2 ;  /* 0x0006980201007387 */ /* 0x0001e20000100800 */
[----:B---3--:R-:W-:-:S05]  /*ea00*/  IABS R12, R12 ;  /* 0x0000000c000c7213 */ /* 0x008fca0000000000 */
[----:B------:R-:W-:-:S04]  /*ea10*/  IMAD.HI.U32 R4, R0, R12, RZ ;  /* 0x0000000c00047227 */ /* 0x000fc800078e00ff */
[----:B------:R-:W-:Y:S01]  /*ea20*/  IMAD.MOV R4, RZ, RZ, -R4 ;  /* 0x000000ffff047224 */ /* 0x000fe200078e0a04 */
[----:B-----5:R-:W-:Y:S02]  /*ea30*/  ISETP.GE.AND P0, PT, R11, RZ, PT ;  /* 0x000000ff0b00720c */ /* 0x020fe40003f06270 */
[----:B--2---:R-:W-:Y:S02]  /*ea40*/  IABS R11, R14 ;  /* 0x0000000e000b7213 */ /* 0x004fe40000000000 */
[----:B----4-:R-:W-:-:S03]  /*ea50*/  IABS R5, R13 ;  /* 0x0000000d00057213 */ /* 0x010fc60000000000 */
[----:B------:R-:W-:-:S04]  /*ea60*/  IMAD.HI.U32 R13, R0, R11, RZ ;  /* 0x0000000b000d7227 */ /* 0x000fc800078e00ff */
[----:B------:R-:W-:Y:S02]  /*ea70*/  IMAD.MOV R13, RZ, RZ, -R13 ;  /* 0x000000ffff0d7224 */ /* 0x000fe400078e0a0d */
[C---:B------:R-:W-:Y:S02]  /*ea80*/  IMAD R4, R25.reuse, R4, R12 ;  /* 0x0000000419047224 */ /* 0x040fe400078e020c */
[----:B------:R-:W2:Y:S01]  /*ea90*/  LDL.LU R12, [R1+0x228] ;  /* 0x00022800010c7983 */ /* 0x000ea20000300800 */
[----:B------:R-:W-:-:S03]  /*eaa0*/  IMAD R11, R25, R13, R11 ;  /* 0x0000000d190b7224 */ /* 0x000fc600078e020b */
[----:B------:R-:W3:Y:S01]  /*eab0*/  LDL.LU R13, [R1+0x220] ;  /* 0x00022000010d7983 */ /* 0x000ee20000300800 */
[C---:B------:R-:W-:Y:S02]  /*eac0*/  ISETP.GT.U32.AND P3, PT, R25.reuse, R6, PT ;  /* 0x000000061900720c */ /* 0x040fe40003f64070 */
[----:B------:R-:W-:-:S11]  /*ead0*/  ISETP.GT.U32.AND P1, PT, R25, R7, PT ;  /* 0x000000071900720c */ /* 0x000fd60003f24070 */
[----:B------:R-:W-:-:S05]  /*eae0*/  @!P3 IMAD.IADD R6, R6, 0x1, -R25 ;  /* 0x000000010606b824 */ /* 0x000fca00078e0a19 */
[----:B------:R-:W-:Y:S01]  /*eaf0*/  ISETP.GT.U32.AND P3, PT, R25, R6, PT ;  /* 0x000000061900720c */ /* 0x000fe20003f64070 */
[----:B------:R-:W-:Y:S01]  /*eb00*/  @!P1 IMAD.IADD R7, R7, 0x1, -R25 ;  /* 0x0000000107079824 */ /* 0x000fe200078e0a19 */
[----:B------:R-:W-:-:S04]  /*eb10*/  IABS R9, R15 ;  /* 0x0000000f00097213 */ /* 0x000fc80000000000 */
[----:B------:R-:W-:-:S07]  /*eb20*/  ISETP.GT.U32.AND P1, PT, R25, R7, PT ;  /* 0x000000071900720c */ /* 0x000fce0003f24070 */
[----:B------:R-:W-:Y:S01]  /*eb30*/  @!P3 IMAD.IADD R6, R6, 0x1, -R25 ;  /* 0x000000010606b824 */ /* 0x000fe200078e0a19 */
[----:B------:R-:W-:Y:S01]  /*eb40*/  ISETP.GT.U32.AND P3, PT, R25, R4, PT ;  /* 0x000000041900720c */ /* 0x000fe20003f64070 */
[----:B0-----:R-:W-:-:S04]  /*eb50*/  IMAD.HI.U32 R2, R0, R9, RZ ;  /* 0x0000000900027227 */ /* 0x001fc800078e00ff */
[----:B------:R-:W-:Y:S01]  /*eb60*/  IMAD.MOV R2, RZ, RZ, -R2 ;  /* 0x000000ffff027224 */ /* 0x000fe200078e0a02 */
[----:B------:R-:W-:-:S07]  /*eb70*/  ISETP.GT.U32.AND P5, PT, R25, R10, PT ;  /* 0x0000000a1900720c */ /* 0x000fce0003fa4070 */
[----:B------:R-:W-:Y:S02]  /*eb80*/  @!P3 IMAD.IADD R4, R4, 0x1, -R25 ;  /* 0x000000010404b824 */ /* 0x000fe400078e0a19 */
[C---:B------:R-:W-:Y:S02]  /*eb90*/  IMAD R2, R25.reuse, R2, R9 ;  /* 0x0000000219027224 */ /* 0x040fe400078e0209 */
[----:B------:R-:W-:Y:S01]  /*eba0*/  @!P6 IMAD.MOV R6, RZ, RZ, -R6 ;  /* 0x000000ffff06e224 */ /* 0x000fe200078e0a06 */
[----:B------:R-:W-:Y:S01]  /*ebb0*/  ISETP.GT.U32.AND P6, PT, R25, R11, PT ;  /* 0x0000000b1900720c */ /* 0x000fe20003fc4070 */
[--C-:B------:R-:W-:Y:S01]  /*ebc0*/  @!P1 IMAD.IADD R7, R7, 0x1, -R25.reuse ;  /* 0x0000000107079824 */ /* 0x100fe200078e0a19 */
[C---:B------:R-:W-:Y:S01]  /*ebd0*/  ISETP.GT.U32.AND P3, PT, R25.reuse, R4, PT ;  /* 0x000000041900720c */ /* 0x040fe20003f64070 */
[----:B------:R-:W-:Y:S01]  /*ebe0*/  @!P5 IMAD.IADD R10, R10, 0x1, -R25 ;  /* 0x000000010a0ad824 */ /* 0x000fe200078e0a19 */
[----:B------:R-:W-:Y:S01]  /*ebf0*/  ISETP.GT.U32.AND P1, PT, R25, R2, PT ;  /* 0x000000021900720c */ /* 0x000fe20003f24070 */
[----:B------:R-:W-:-:S03]  /*ec00*/  IMAD.MOV.U32 R9, RZ, RZ, R7 ;  /* 0x000000ffff097224 */ /* 0x000fc600078e0007 */
[----:B------:R-:W-:Y:S01]  /*ec10*/  ISETP.GT.U32.AND P5, PT, R25, R10, PT ;  /* 0x0000000a1900720c */ /* 0x000fe20003fa4070 */
[----:B------:R-:W-:Y:S01]  /*ec20*/  @!P4 IMAD.MOV R9, RZ, RZ, -R9 ;  /* 0x000000ffff09c224 */ /* 0x000fe200078e0a09 */
[----:B------:R0:W-:Y:S03]  /*ec30*/  STL [R1+0x694], R6 ;  /* 0x0006940601007387 */ /* 0x0001e60000100800 */
[--C-:B------:R-:W-:Y:S01]  /*ec40*/  @!P6 IMAD.IADD R11, R11, 0x1, -R25.reuse ;  /* 0x000000010b0be824 */ /* 0x100fe200078e0a19 */
[----:B------:R-:W-:Y:S01]  /*ec50*/  ISETP.GE.AND P6, PT, R14, RZ, PT ;  /* 0x000000ff0e00720c */ /* 0x000fe20003fc6270 */
[----:B------:R-:W-:Y:S01]  /*ec60*/  @!P3 IMAD.IADD R4, R4, 0x1, -R25 ;  /* 0x000000010404b824 */ /* 0x000fe200078e0a19 */
[----:B------:R-:W-:Y:S01]  /*ec70*/  STL [R1+0x690], R9 ;  /* 0x0006900901007387 */ /* 0x000fe20000100800 */
[----:B------:R-:W-:-:S03]  /*ec80*/  ISETP.GE.AND P3, PT, R15, RZ, PT ;  /* 0x000000ff0f00720c */ /* 0x000fc60003f66270 */
[----:B------:R-:W4:Y:S01]  /*ec90*/  LDL.LU R14, [R1+0x22c] ;  /* 0x00022c00010e7983 */ /* 0x000f220000300800 */
[--C-:B------:R-:W-:Y:S02]  /*eca0*/  @!P1 IMAD.IADD R2, R2, 0x1, -R25.reuse ;  /* 0x0000000102029824 */ /* 0x100fe400078e0a19 */
[----:B------:R-:W-:Y:S01]  /*ecb0*/  @!P5 IMAD.IADD R10, R10, 0x1, -R25 ;  /* 0x000000010a0ad824 */ /* 0x000fe200078e0a19 */
[----:B------:R-:W5:Y:S01]  /*ecc0*/  LDL.LU R15, [R1+0x230] ;  /* 0x00023000010f7983 */ /* 0x000f620000300800 */
[----:B0-----:R-:W-:Y:S02]  /*ecd0*/  IABS R6, R19 ;  /* 0x0000001300067213 */ /* 0x001fe40000000000 */
[----:B---3--:R-:W-:Y:S01]  /*ece0*/  ISETP.GE.AND P1, PT, R13, RZ, PT ;  /* 0x000000ff0d00720c */ /* 0x008fe20003f26270 */
[----:B------:R-:W-:-:S04]  /*ecf0*/  IMAD.MOV.U32 R13, RZ, RZ, R10 ;  /* 0x000000ffff0d7224 */ /* 0x000fc800078e000a */
[----:B------:R-:W-:Y:S02]  /*ed00*/  @!P0 IMAD.MOV R13, RZ, RZ, -R13 ;  /* 0x000000ffff0d8224 */ /* 0x000fe400078e0a0d */
[----:B------:R-:W-:-:S03]  /*ed10*/  IMAD.MOV.U32 R10, RZ, RZ, R19 ;  /* 0x000000ffff0a7224 */ /* 0x000fc600078e0013 */
[----:B------:R0:W-:Y:S04]  /*ed20*/  STL [R1+0x68c], R13 ;  /* 0x00068c0d01007387 */ /* 0x0001e80000100800 */
[----:B0-----:R-:W3:Y:S04]  /*ed30*/  LDL.LU R13, [R1+0x270] ;  /* 0x00027000010d7983 */ /* 0x001ee80000300800 */
[----:B------:R-:W3:Y:S01]  /*ed40*/  LDL.LU R19, [R1+0x234] ;  /* 0x0002340001137983 */ /* 0x000ee20000300800 */
[----:B------:R-:W-:Y:S01]  /*ed50*/  ISETP.GE.AND P2, PT, R8, RZ, PT ;  /* 0x000000ff0800720c */ /* 0x000fe20003f46270 */
[----:B------:R-:W-:Y:S01]  /*ed60*/  IMAD.HI.U32 R8, R0, R5, RZ ;  /* 0x0000000500087227 */ /* 0x000fe200078e00ff */
[----:B------:R-:W-:-:S03]  /*ed70*/  ISETP.GT.U32.AND P4, PT, R25, R11, PT ;  /* 0x0000000b1900720c */ /* 0x000fc60003f84070 */
[----:B------:R-:W-:-:S04]  /*ed80*/  IMAD.MOV R8, RZ, RZ, -R8 ;  /* 0x000000ffff087224 */ /* 0x000fc800078e0a08 */
[----:B------:R-:W-:Y:S01]  /*ed90*/  IMAD R5, R25, R8, R5 ;  /* 0x0000000819057224 */ /* 0x000fe200078e0205 */
[----:B--2---:R-:W-:Y:S01]  /*eda0*/  IABS R8, R12 ;  /* 0x0000000c00087213 */ /* 0x004fe20000000000 */
[----:B------:R-:W-:-:S04]  /*edb0*/  IMAD.HI.U32 R7, R0, R6, RZ ;  /* 0x0000000600077227 */ /* 0x000fc800078e00ff */
[----:B------:R-:W-:Y:S01]  /*edc0*/  IMAD.HI.U32 R9, R0, R8, RZ ;  /* 0x0000000800097227 */ /* 0x000fe200078e00ff */
[----:B------:R-:W-:-:S03]  /*edd0*/  ISETP.GT.U32.AND P5, PT, R25, R5, PT ;  /* 0x000000051900720c */ /* 0x000fc60003fa4070 */
[----:B------:R-:W-:Y:S02]  /*ede0*/  IMAD.MOV R7, RZ, RZ, -R7 ;  /* 0x000000ffff077224 */ /* 0x000fe400078e0a07 */
[----:B------:R-:W-:Y:S02]  /*edf0*/  IMAD.MOV R9, RZ, RZ, -R9 ;  /* 0x000000ffff097224 */ /* 0x000fe400078e0a09 */
[----:B------:R-:W-:Y:S02]  /*ee00*/  IMAD R6, R25, R7, R6 ;  /* 0x0000000719067224 */ /* 0x000fe400078e0206 */
[----:B------:R-:W-:Y:S02]  /*ee10*/  @!P4 IMAD.IADD R11, R11, 0x1, -R25 ;  /* 0x000000010b0bc824 */ /* 0x000fe400078e0a19 */
[C---:B------:R-:W-:Y:S01]  /*ee20*/  IMAD R8, R25.reuse, R9, R8 ;  /* 0x0000000919087224 */ /* 0x040fe200078e0208 */
[----:B------:R-:W-:Y:S01]  /*ee30*/  ISETP.GT.U32.AND P4, PT, R25, R6, PT ;  /* 0x000000061900720c */ /* 0x000fe20003f84070 */
[----:B------:R-:W-:-:S04]  /*ee40*/  IMAD.MOV.U32 R9, RZ, RZ, R11 ;  /* 0x000000ffff097224 */ /* 0x000fc800078e000b */
[----:B------:R-:W-:Y:S01]  /*ee50*/  @!P6 IMAD.MOV R9, RZ, RZ, -R9 ;  /* 0x000000ffff09e224 */ /* 0x000fe200078e0a09 */
[----:B------:R-:W-:Y:S01]  /*ee60*/  ISETP.GT.U32.AND P6, PT, R25, R8, PT ;  /* 0x000000081900720c */ /* 0x000fe20003fc4070 */
[----:B------:R-:W-:Y:S01]  /*ee70*/  @!P5 IMAD.IADD R5, R5, 0x1, -R25 ;  /* 0x000000010505d824 */ /* 0x000fe200078e0a19 */
[----:B------:R-:W-:Y:S01]  /*ee80*/  ISETP.GT.U32.AND P0, PT, R25, R2, PT ;  /* 0x000000021900720c */ /* 0x000fe20003f04070 */
[----:B------:R-:W-:-:S03]  /*ee90*/  IMAD.MOV.U32 R7, RZ, RZ, R4 ;  /* 0x000000ffff077224 */ /* 0x000fc600078e0004 */
[----:B------:R-:W-:Y:S01]  /*eea0*/  ISETP.GT.U32.AND P5, PT, R25, R5, PT ;  /* 0x000000051900720c */ /* 0x000fe20003fa4070 */
[----:B------:R-:W-:Y:S02]  /*eeb0*/  @!P4 IMAD.IADD R6, R6, 0x1, -R25 ;  /* 0x000000010606c824 */ /* 0x000fe400078e0a19 */
[----:B------:R-:W-:-:S04]  /*eec0*/  @!P2 IMAD.MOV R7, RZ, RZ, -R7 ;  /* 0x000000ffff07a224 */ /* 0x000fc800078e0a07 */
[--C-:B------:R-:W-:Y:S01]  /*eed0*/  @!P6 IMAD.IADD R8, R8, 0x1, -R25.reuse ;  /* 0x000000010808e824 */ /* 0x100fe200078e0a19 */
[----:B------:R-:W-:Y:S01]  /*eee0*/  ISETP.GT.U32.AND P6, PT, R25, R6, PT ;  /* 0x000000061900720c */ /* 0x000fe20003fc4070 */
[----:B------:R5:W-:Y:S01]  /*eef0*/  STL [R1+0x684], R7 ;  /* 0x0006840701007387 */ /* 0x000be20000100800 */
[--C-:B------:R-:W-:Y:S01]  /*ef00*/  @!P0 IMAD.IADD R2, R2, 0x1, -R25.reuse ;  /* 0x0000000102028824 */ /* 0x100fe200078e0a19 */
[----:B------:R-:W-:Y:S02]  /*ef10*/  ISETP.GE.AND P2, PT, R10, RZ, PT ;  /* 0x000000ff0a00720c */ /* 0x000fe40003f46270 */
[----:B----4-:R-:W-:Y:S02]  /*ef20*/  IABS R4, R14 ;  /* 0x0000000e00047213 */ /* 0x010fe40000000000 */
[----:B-----5:R-:W-:Y:S01]  /*ef30*/  IABS R7, R15 ;  /* 0x0000000f00077213 */ /* 0x020fe20000000000 */
[----:B------:R-:W-:Y:S02]  /*ef40*/  @!P5 IMAD.IADD R5, R5, 0x1, -R25 ;  /* 0x000000010505d824 */ /* 0x000fe400078e0a19 */
[----:B------:R-:W-:-:S04]  /*ef50*/  IMAD.HI.U32 R10, R0, R4, RZ ;  /* 0x00000004000a7227 */ /* 0x000fc800078e00ff */
[----:B------:R-:W-:Y:S01]  /*ef60*/  IMAD.HI.U32 R11, R0, R7, RZ ;  /* 0x00000007000b7227 */ /* 0x000fe200078e00ff */
[----:B------:R-:W-:-:S03]  /*ef70*/  ISETP.GE.AND P0, PT, R12, RZ, PT ;  /* 0x000000ff0c00720c */ /* 0x000fc60003f06270 */
[----:B------:R-:W-:Y:S01]  /*ef80*/  @!P3 IMAD.MOV R2, RZ, RZ, -R2 ;  /* 0x000000ffff02b224 */ /* 0x000fe200078e0a02 */
[----:B------:R-:W-:Y:S01]  /*ef90*/  STL [R1+0x680], R9 ;  /* 0x0006800901007387 */ /* 0x000fe20000100800 */
[----:B------:R-:W-:Y:S01]  /*efa0*/  IMAD.MOV R10, RZ, RZ, -R10 ;  /* 0x000000ffff0a7224 */ /* 0x000fe200078e0a0a */
[----:B------:R-:W-:Y:S01]  /*efb0*/  ISETP.GE.AND P5, PT, R14, RZ, PT ;  /* 0x000000ff0e00720c */ /* 0x000fe20003fa6270 */
[----:B------:R-:W-:Y:S01]  /*efc0*/  @!P1 IMAD.MOV R5, RZ, RZ, -R5 ;  /* 0x000000ffff059224 */ /* 0x000fe200078e0a05 */
[----:B------:R-:W-:Y:S01]  /*efd0*/  ISETP.GE.AND P4, PT, R15, RZ, PT ;  /* 0x000000ff0f00720c */ /* 0x000fe20003f86270 */
[----:B------:R-:W-:Y:S01]  /*efe0*/  IMAD.MOV R11, RZ, RZ, -R11 ;  /* 0x000000ffff0b7224 */ /* 0x000fe200078e0a0b */
[----:B------:R-:W2:Y:S01]  /*eff0*/  LDL R12, [R1+0x238] ;  /* 0x00023800010c7983 */ /* 0x000ea20000100800 */
[----:B------:R-:W-:-:S03]  /*f000*/  @!P6 IMAD.IADD R6, R6, 0x1, -R25 ;  /* 0x000000010606e824 */ /* 0x000fc600078e0a19 */
[----:B------:R-:W4:Y:S04]  /*f010*/  LDL R14, [R1+0x23c] ;  /* 0x00023c00010e7983 */ /* 0x000f280000100800 */
[----:B------:R-:W5:Y:S04]  /*f020*/  LDL R15, [R1+0x240] ;  /* 0x00024000010f7983 */ /* 0x000f680000100800 */
[----:B------:R0:W-:Y:S04]  /*f030*/  STL [R1+0x678], R2 ;  /* 0x0006780201007387 */ /* 0x0001e80000100800 */
[----:B------:R-:W-:Y:S01]  /*f040*/  STL [R1+0x674], R5 ;  /* 0x0006740501007387 */ /* 0x000fe20000100800 */
[----:B0-----:R-:W-:-:S02]  /*f050*/  IMAD R2, R25, R10, R4 ;  /* 0x0000000a19027224 */ /* 0x001fc400078e0204 */
[----:B------:R-:W-:Y:S01]  /*f060*/  IMAD R4, R25, R11, R7 ;  /* 0x0000000b19047224 */ /* 0x000fe200078e0207 */
[----:B---3--:R-:W-:Y:S01]  /*f070*/  IABS R7, R19 ;  /* 0x0000001300077213 */ /* 0x008fe20000000000 */
[----:B------:R0:W-:Y:S02]  /*f080*/  STL [R1+0x4334], R19 ;  /* 0x0043341301007387 */ /* 0x0001e40000100800 */
[----:B0-----:R-:W-:Y:S02]  /*f090*/  IMAD.MOV.U32 R19, RZ, RZ, R6 ;  /* 0x000000ffff137224 */ /* 0x001fe400078e0006 */
[----:B------:R-:W3:Y:S02]  /*f0a0*/  LDL.LU R6, [R1+0x250] ;  /* 0x0002500001067983 */ /* 0x000ee40000300800 */
[----:B------:R-:W-:-:S05]  /*f0b0*/  @!P2 IMAD.MOV R19, RZ, RZ, -R19 ;  /* 0x000000ffff13a224 */ /* 0x000fca00078e0a13 */
[----:B------:R0:W-:Y:S04]  /*f0c0*/  STL [R1+0x670], R19 ;  /* 0x0006701301007387 */ /* 0x0001e80000100800 */
[----:B0-----:R-:W3:Y:S01]  /*f0d0*/  LDL.LU R19, [R1+0x4334] ;  /* 0x0043340001137983 */ /* 0x001ee20000300800 */
[----:B------:R-:W-:Y:S02]  /*f0e0*/  ISETP.GT.U32.AND P3, PT, R25, R8, PT ;  /* 0x000000081900720c */ /* 0x000fe40003f64070 */
[----:B------:R-:W-:-:S05]  /*f0f0*/  IABS R9, R13 ;  /* 0x0000000d00097213 */ /* 0x000fca0000000000 */
[----:B------:R-:W-:Y:S01]  /*f100*/  IMAD.MOV.U32 R5, RZ, RZ, R9 ;  /* 0x000000ffff057224 */ /* 0x000fe200078e0009 */
[----:B------:R-:W-:-:S05]  /*f110*/  ISETP.GE.AND P1, PT, R13, RZ, PT ;  /* 0x000000ff0d00720c */ /* 0x000fca0003f26270 */
[----:B------:R-:W-:-:S04]  /*f120*/  @!P3 IMAD.IADD R8, R8, 0x1, -R25 ;  /* 0x000000010808b824 */ /* 0x000fc800078e0a19 */
[----:B------:R-:W-:-:S05]  /*f130*/  @!P0 IMAD.MOV R8, RZ, RZ, -R8 ;  /* 0x000000ffff088224 */ /* 0x000fca00078e0a08 */
[----:B------:R0:W-:Y:S04]  /*f140*/  STL [R1+0x66c], R8 ;  /* 0x00066c0801007387 */ /* 0x0001e80000100800 */
[----:B0-----:R-:W4:Y:S01]  /*f150*/  LDL R8, [R1+0x248] ;  /* 0x0002480001087983 */ /* 0x001f220000100800 */
[----:B--2---:R-:W-:Y:S02]  /*f160*/  IABS R9, R12 ;  /* 0x0000000c00097213 */ /* 0x004fe40000000000 */
[----:B-----5:R-:W-:-:S03]  /*f170*/  IABS R11, R15 ;  /* 0x0000000f000b7213 */ /* 0x020fc60000000000 */
[----:B------:R-:W-:-:S04]  /*f180*/  IMAD.HI.U32 R13, R0, R9, RZ ;  /* 0x00000009000d7227 */ /* 0x000fc800078e00ff */
[----:B------:R-:W-:-:S04]  /*f190*/  IMAD.HI.U32 R15, R0, R11, RZ ;  /* 0x0000000b000f7227 */ /* 0x000fc800078e00ff */
[----:B------:R-:W-:Y:S02]  /*f1a0*/  IMAD.MOV R13, RZ, RZ, -R13 ;  /* 0x000000ffff0d7224 */ /* 0x000fe400078e0a0d */
[----:B------:R-:W-:Y:S02]  /*f1b0*/  IMAD.MOV R15, RZ, RZ, -R15 ;  /* 0x000000ffff0f7224 */ /* 0x000fe400078e0a0f */
[C---:B------:R-:W-:Y:S02]  /*f1c0*/  IMAD R9, R25.reuse, R13, R9 ;  /* 0x0000000d19097224 */ /* 0x040fe400078e0209 */
[----:B------:R-:W-:Y:S01]  /*f1d0*/  IMAD R11, R25, R15, R11 ;  /* 0x0000000f190b7224 */ /* 0x000fe200078e020b */
[----:B---3--:R-:W-:Y:S01]  /*f1e0*/  ISETP.GE.AND P0, PT, R19, RZ, PT ;  /* 0x000000ff1300720c */ /* 0x008fe20003f06270 */
[----:B------:R-:W-:Y:S02]  /*f1f0*/  IMAD.MOV.U32 R19, RZ, RZ, R17 ;  /* 0x000000ffff137224 */ /* 0x000fe400078e0011 */
[----:B------:R-:W2:Y:S04]  /*f200*/  LDL.LU R17, [R1+0x24c] ;  /* 0x00024c0001117983 */ /* 0x000ea80000300800 */
[----:B------:R-:W3:Y:S04]  /*f210*/  LDL.LU R13, [R1+0x244] ;  /* 0x00024400010d7983 */ /* 0x000ee80000300800 */
[----:B------:R-:W5:Y:S01]  /*f220*/  LDL.LU R15, [R1+0x23c] ;  /* 0x00023c00010f7983 */ /* 0x000f620000300800 */
[----:B------:R-:W-:-:S02]  /*f230*/  ISETP.GT.U32.AND P6, PT, R25, R2, PT ;  /* 0x000000021900720c */ /* 0x000fc40003fc4070 */
[----:B----4-:R-:W-:-:S11]  /*f240*/  IABS R10, R14 ;  /* 0x0000000e000a7213 */ /* 0x010fd60000000000 */
[----:B------:R-:W-:-:S05]  /*f250*/  @!P6 IMAD.IADD R2, R2, 0x1, -R25 ;  /* 0x000000010202e824 */ /* 0x000fca00078e0a19 */
[C---:B------:R-:W-:Y:S01]  /*f260*/  ISETP.GT.U32.AND P2, PT, R25.reuse, R2, PT ;  /* 0x000000021900720c */ /* 0x040fe20003f44070 */
[----:B------:R-:W-:Y:S01]  /*f270*/  IMAD.HI.U32 R14, R0, R10, RZ ;  /* 0x0000000a000e7227 */ /* 0x000fe200078e00ff */
[----:B------:R-:W-:-:S03]  /*f280*/  ISETP.GT.U32.AND P3, PT, R25, R4, PT ;  /* 0x000000041900720c */ /* 0x000fc60003f64070 */
[----:B------:R-:W-:-:S04]  /*f290*/  IMAD.HI.U32 R12, R0, R5, RZ ;  /* 0x00000005000c7227 */ /* 0x000fc800078e00ff */
[----:B------:R-:W-:Y:S02]  /*f2a0*/  IMAD.MOV R14, RZ, RZ, -R14 ;  /* 0x000000ffff0e7224 */ /* 0x000fe400078e0a0e */
[----:B------:R-:W-:Y:S02]  /*f2b0*/  IMAD.MOV R12, RZ, RZ, -R12 ;  /* 0x000000ffff0c7224 */ /* 0x000fe400078e0a0c */
[----:B------:R-:W-:Y:S02]  /*f2c0*/  @!P2 IMAD.IADD R2, R2, 0x1, -R25 ;  /* 0x000000010202a824 */ /* 0x000fe400078e0a19 */
[C---:B------:R-:W-:Y:S02]  /*f2d0*/  IMAD R10, R25.reuse, R14, R10 ;  /* 0x0000000e190a7224 */ /* 0x040fe400078e020a */
[----:B------:R-:W-:Y:S02]  /*f2e0*/  IMAD.MOV.U32 R14, RZ, RZ, R2 ;  /* 0x000000ffff0e7224 */ /* 0x000fe400078e0002 */
[----:B------:R-:W-:Y:S01]  /*f2f0*/  IMAD R5, R25, R12, R5 ;  /* 0x0000000c19057224 */ /* 0x000fe200078e0205 */
[----:B------:R-:W4:Y:S01]  /*f300*/  LDL.LU R2, [R1+0x238] ;  /* 0x0002380001027983 */ /* 0x000f220000300800 */
[----:B------:R-:W-:-:S04]  /*f310*/  IMAD.HI.U32 R12, R0, R7, RZ ;  /* 0x00000007000c7227 */ /* 0x000fc800078e00ff */
[----:B------:R-:W-:Y:S02]  /*f320*/  @!P3 IMAD.IADD R4, R4, 0x1, -R25 ;  /* 0x000000010404b824 */ /* 0x000fe400078e0a19 */
[----:B------:R-:W-:-:S03]  /*f330*/  IMAD.MOV R12, RZ, RZ, -R12 ;  /* 0x000000ffff0c7224 */ /* 0x000fc600078e0a0c */
[C---:B------:R-:W-:Y:S01]  /*f340*/  ISETP.GT.U32.AND P3, PT, R25.reuse, R4, PT ;  /* 0x000000041900720c */ /* 0x040fe20003f64070 */
[----:B------:R-:W-:-:S05]  /*f350*/  IMAD R7, R25, R12, R7 ;  /* 0x0000000c19077224 */ /* 0x000fca00078e0207 */
[----:B------:R-:W-:Y:S01]  /*f360*/  ISETP.GT.U32.AND P2, PT, R25, R7, PT ;  /* 0x000000071900720c */ /* 0x000fe20003f44070 */
[----:B------:R-:W-:Y:S02]  /*f370*/  @!P5 IMAD.MOV R14, RZ, RZ, -R14 ;  /* 0x000000ffff0ed224 */ /* 0x000fe400078e0a0e */
[----:B------:R-:W-:-:S04]  /*f380*/  IMAD.MOV.U32 R12, RZ, RZ, R6 ;  /* 0x000000ffff0c7224 */ /* 0x000fc800078e0006 */
[--C-:B------:R-:W-:Y:S01]  /*f390*/  @!P3 IMAD.IADD R4, R4, 0x1, -R25.reuse ;  /* 0x000000010404b824 */ /* 0x100fe200078e0a19 */
[----:B------:R0:W-:Y:S03]  /*f3a0*/  STL [R1+0x668], R14 ;  /* 0x0006680e01007387 */ /* 0x0001e60000100800 */
[----:B------:R-:W-:Y:S02]  /*f3b0*/  @!P4 IMAD.MOV R4, RZ, RZ, -R4 ;  /* 0x000000ffff04c224 */ /* 0x000fe400078e0a04 */
[----:B------:R-:W-:Y:S01]  /*f3c0*/  @!P2 IMAD.IADD R7, R7, 0x1, -R25 ;  /* 0x000000010707a824 */ /* 0x000fe200078e0a19 */
[----:B0-----:R-:W2:Y:S04]  /*f3d0*/  LDL.LU R14, [R1+0x254] ;  /* 0x00025400010e7983 */ /* 0x001ea80000300800 */
[----:B------:R-:W-:Y:S01]  /*f3e0*/  STL [R1+0x664], R4 ;  /* 0x0006640401007387 */ /* 0x000fe20000100800 */
[----:B-----5:R-:W-:Y:S01]  /*f3f0*/  ISETP.GE.AND P2, PT, R15, RZ, PT ;  /* 0x000000ff0f00720c */ /* 0x020fe20003f46270 */
[----:B------:R-:W-:-:S02]  /*f400*/  IMAD.MOV.U32 R15, RZ, RZ, R12 ;  /* 0x000000ffff0f7224 */ /* 0x000fc400078e000c */
[----:B------:R-:W5:Y:S04]  /*f410*/  LDL.LU R12, [R1+0x240] ;  /* 0x00024000010c7983 */ /* 0x000f680000300800 */
[----:B------:R0:W-:Y:S04]  /*f420*/  STL [R1+0x4330], R18 ;  /* 0x0043301201007387 */ /* 0x0001e80000100800 */
[----:B0-----:R-:W5:Y:S01]  /*f430*/  LDL.LU R18, [R1+0x248] ;  /* 0x0002480001127983 */ /* 0x001f620000300800 */
[C---:B------:R-:W-:Y:S02]  /*f440*/  ISETP.GT.U32.AND P6, PT, R25.reuse, R5, PT ;  /* 0x000000051900720c */ /* 0x040fe40003fc4070 */
[----:B------:R-:W-:-:S11]  /*f450*/  ISETP.GT.U32.AND P3, PT, R25, R9, PT ;  /* 0x000000091900720c */ /* 0x000fd60003f64070 */
[----:B------:R-:W-:-:S05]  /*f460*/  @!P6 IMAD.IADD R5, R5, 0x1, -R25 ;  /* 0x000000010505e824 */ /* 0x000fca00078e0a19 */
[C---:B------:R-:W-:Y:S02]  /*f470*/  ISETP.GT.U32.AND P6, PT, R25.reuse, R5, PT ;  /* 0x000000051900720c */ /* 0x040fe40003fc4070 */
[----:B---3--:R-:W-:Y:S02]  /*f480*/  IABS R6, R13 ;  /* 0x0000000d00067213 */ /* 0x008fe40000000000 */
[----:B------:R-:W-:Y:S02]  /*f490*/  ISETP.GT.U32.AND P5, PT, R25, R10, PT ;  /* 0x0000000a1900720c */ /* 0x000fe40003fa4070 */
[----:B----4-:R-:W-:Y:S01]  /*f4a0*/  ISETP.GE.AND P4, PT, R2, RZ, PT ;  /* 0x000000ff0200720c */ /* 0x010fe20003f86270 */
[----:B------:R-:W-:Y:S01]  /*f4b0*/  IMAD.HI.U32 R2, R0, R6, RZ ;  /* 0x0000000600027227 */ /* 0x000fe200078e00ff */
[----:B------:R-:W-:-:S03]  /*f4c0*/  IABS R4, R8 ;  /* 0x0000000800047213 */ /* 0x000fc60000000000 */
[----:B------:R-:W-:Y:S02]  /*f4d0*/  IMAD.MOV R8, RZ, RZ, -R2 ;  /* 0x000000ffff087224 */ /* 0x000fe400078e0a02 */
[--C-:B------:R-:W-:Y:S02]  /*f4e0*/  @!P6 IMAD.IADD R5, R5, 0x1, -R25.reuse ;  /* 0x000000010505e824 */ /* 0x100fe400078e0a19 */
[----:B------:R-:W-:Y:S02]  /*f4f0*/  @!P3 IMAD.IADD R9, R9, 0x1, -R25 ;  /* 0x000000010909b824 */ /* 0x000fe400078e0a19 */
[----:B------:R-:W-:Y:S02]  /*f500*/  IMAD.MOV.U32 R2, RZ, RZ, R4 ;  /* 0x000000ffff027224 */ /* 0x000fe400078e0004 */
[----:B------:R-:W-:Y:S01]  /*f510*/  IMAD.MOV.U32 R4, RZ, RZ, R5 ;  /* 0x000000ffff047224 */ /* 0x000fe200078e0005 */
[C---:B------:R-:W-:Y:S01]  /*f520*/  ISETP.GT.U32.AND P6, PT, R25.reuse, R11, PT ;  /* 0x0000000b1900720c */ /* 0x040fe20003fc4070 */
[----:B------:R-:W-:Y:S01]  /*f530*/  @!P5 IMAD.IADD R10, R10, 0x1, -R25 ;  /* 0x000000010a0ad824 */ /* 0x000fe200078e0a19 */
[C---:B------:R-:W-:Y:S01]  /*f540*/  ISETP.GT.U32.AND P5, PT, R25.reuse, R9, PT ;  /* 0x000000091900720c */ /* 0x040fe20003fa4070 */
[----:B------:R-:W-:Y:S01]  /*f550*/  @!P1 IMAD.MOV R4, RZ, RZ, -R4 ;  /* 0x000000ffff049224 */ /* 0x000fe200078e0a04 */
[----:B------:R-:W-:-:S04]  /*f560*/  ISETP.GT.U32.AND P3, PT, R25, R7, PT ;  /* 0x000000071900720c */ /* 0x000fc80003f64070 */
[----:B------:R2:W-:Y:S01]  /*f570*/  STL [R1+0x660], R4 ;  /* 0x0006600401007387 */ /* 0x0005e20000100800 */
[----:B------:R-:W-:Y:S01]  /*f580*/  IMAD R6, R25, R8, R6 ;  /* 0x0000000819067224 */ /* 0x000fe200078e0206 */
[----:B--2---:R-:W-:-:S03]  /*f590*/  IABS R4, R17 ;  /* 0x0000001100047213 */ /* 0x004fc60000000000 */
[--C-:B------:R-:W-:Y:S01]  /*f5a0*/  @!P6 IMAD.IADD R11, R11, 0x1, -R25.reuse ;  /* 0x000000010b0be824 */ /* 0x100fe200078e0a19 */
[----:B------:R-:W-:Y:S01]  /*f5b0*/  ISETP.GT.U32.AND P6, PT, R25, R10, PT ;  /* 0x0000000a1900720c */ /* 0x000fe20003fc4070 */
[----:B------:R-:W-:Y:S02]  /*f5c0*/  @!P5 IMAD.IADD R9, R9, 0x1, -R25 ;  /* 0x000000010909d824 */ /* 0x000fe400078e0a19 */
[----:B------:R-:W-:Y:S01]  /*f5d0*/  IMAD.HI.U32 R8, R0, R4, RZ ;  /* 0x0000000400087227 */ /* 0x000fe200078e00ff */
[----:B------:R-:W-:-:S03]  /*f5e0*/  ISETP.GT.U32.AND P5, PT, R25, R6, PT ;  /* 0x000000061900720c */ /* 0x000fc60003fa4070 */
[----:B------:R-:W-:Y:S02]  /*f5f0*/  IMAD.MOV R8, RZ, RZ, -R8 ;  /* 0x000000ffff087224 */ /* 0x000fe400078e0a08 */
[----:B------:R-:W-:Y:S02]  /*f600*/  @!P3 IMAD.IADD R7, R7, 0x1, -R25 ;  /* 0x000000010707b824 */ /* 0x000fe400078e0a19 */
[----:B------:R-:W-:Y:S02]  /*f610*/  IMAD R4, R25, R8, R4 ;  /* 0x0000000819047224 */ /* 0x000fe400078e0204 */
[----:B------:R-:W-:Y:S02]  /*f620*/  IMAD.MOV.U32 R8, RZ, RZ, R15 ;  /* 0x000000ffff087224 */ /* 0x000fe400078e000f */
[--C-:B------:R-:W-:Y:S02]  /*f630*/  @!P6 IMAD.IADD R10, R10, 0x1, -R25.reuse ;  /* 0x000000010a0ae824 */ /* 0x100fe400078e0a19 */
[----:B------:R-:W-:-:S02]  /*f640*/  @!P5 IMAD.IADD R6, R6, 0x1, -R25 ;  /* 0x000000010606d824 */ /* 0x000fc400078e0a19 */
[----:B------:R-:W-:Y:S02]  /*f650*/  @!P4 IMAD.MOV R9, RZ, RZ, -R9 ;  /* 0x000000ffff09c224 */ /* 0x000fe400078e0a09 */
[----:B------:R-:W-:Y:S01]  /*f660*/  @!P2 IMAD.MOV R10, RZ, RZ, -R10 ;  /* 0x000000ffff0aa224 */ /* 0x000fe200078e0a0a */
[----:B------:R-:W-:Y:S02]  /*f670*/  ISETP.GE.AND P2, PT, R17, RZ, PT ;  /* 0x000000ff1100720c */ /* 0x000fe40003f46270 */
[----:B-----5:R-:W-:Y:S02]  /*f680*/  ISETP.GE.AND P3, PT, R12, RZ, PT ;  /* 0x000000ff0c00720c */ /* 0x020fe40003f66270 */
[----:B------:R-:W-:Y:S01]  /*f690*/  IABS R12, R15 ;  /* 0x0000000f000c7213 */ /* 0x000fe20000000000 */
[----:B------:R-:W-:-:S04]  /*f6a0*/  IMAD.MOV.U32 R15, RZ, RZ, R7 ;  /* 0x000000ffff0f7224 */ /* 0x000fc800078e0007 */
[----:B------:R-:W-:Y:S01]  /*f6b0*/  @!P0 IMAD.MOV R15, RZ, RZ, -R15 ;  /* 0x000000ffff0f8224 */ /* 0x000fe200078e0a0f */
[----:B------:R-:W-:Y:S02]  /*f6c0*/  ISETP.GE.AND P5, PT, R18, RZ, PT ;  /* 0x000000ff1200720c */ /* 0x000fe40003fa6270 */
[----:B------:R-:W2:Y:S04]  /*f6d0*/  LDL.LU R18, [R1+0x4330] ;  /* 0x0043300001127983 */ /* 0x000ea80000300800 */
[----:B------:R0:W-:Y:S04]  /*f6e0*/  STL [R1+0x65c], R15 ;  /* 0x00065c0f01007387 */ /* 0x0001e80000100800 */
[----:B0-----:R-:W3:Y:S04]  /*f6f0*/  LDL.LU R15, [R1+0x28c] ;  /* 0x00028c00010f7983 */ /* 0x001ee80000300800 */
[----:B------:R0:W-:Y:S04]  /*f700*/  STL [R1+0x658], R9 ;  /* 0x0006580901007387 */ /* 0x0001e80000100800 */
[----:B------:R-:W4:Y:S01]  /*f710*/  LDL.LU R17, [R1+0x290] ;  /* 0x0002900001117983 */ /* 0x000f220000300800 */
[----:B------:R-:W-:-:S04]  /*f720*/  IMAD.HI.U32 R5, R0, R2, RZ ;  /* 0x0000000200057227 */ /* 0x000fc800078e00ff */
[----:B------:R-:W-:-:S04]  /*f730*/  IMAD.MOV R5, RZ, RZ, -R5 ;  /* 0x000000ffff057224 */ /* 0x000fc800078e0a05 */
[----:B------:R-:W-:-:S05]  /*f740*/  IMAD R2, R25, R5, R2 ;  /* 0x0000000519027224 */ /* 0x000fca00078e0202 */
[C---:B------:R-:W-:Y:S02]  /*f750*/  ISETP.GT.U32.AND P6, PT, R25.reuse, R2, PT ;  /* 0x000000021900720c */ /* 0x040fe40003fc4070 */
[C---:B------:R-:W-:Y:S02]  /*f760*/  ISETP.GT.U32.AND P1, PT, R25.reuse, R11, PT ;  /* 0x0000000b1900720c */ /* 0x040fe40003f24070 */
[----:B------:R-:W-:-:S09]  /*f770*/  ISETP.GT.U32.AND P0, PT, R25, R6, PT ;  /* 0x000000061900720c */ /* 0x000fd20003f04070 */
[----:B------:R-:W-:-:S05]  /*f780*/  @!P6 IMAD.IADD R2, R2, 0x1, -R25 ;  /* 0x000000010202e824 */ /* 0x000fca00078e0a19 */
[----:B------:R-:W-:Y:S01]  /*f790*/  ISETP.GT.U32.AND P6, PT, R25, R2, PT ;  /* 0x000000021900720c */ /* 0x000fe20003fc4070 */
[--C-:B------:R-:W-:Y:S01]  /*f7a0*/  @!P1 IMAD.IADD R11, R11, 0x1, -R25.reuse ;  /* 0x000000010b0b9824 */ /* 0x100fe200078e0a19 */
[----:B------:R-:W-:Y:S01]  /*f7b0*/  ISETP.GE.AND P1, PT, R13, RZ, PT ;  /* 0x000000ff0d00720c */ /* 0x000fe20003f26270 */
[----:B------:R-:W-:Y:S02]  /*f7c0*/  @!P0 IMAD.IADD R6, R6, 0x1, -R25 ;  /* 0x0000000106068824 */ /* 0x000fe400078e0a19 */
[----:B------:R-:W-:Y:S01]  /*f7d0*/  @!P3 IMAD.MOV R11, RZ, RZ, -R11 ;  /* 0x000000ffff0bb224 */ /* 0x000fe200078e0a0b */
[----:B------:R-:W-:-:S07]  /*f7e0*/  ISETP.GE.AND P3, PT, R8, RZ, PT ;  /* 0x000000ff0800720c */ /* 0x000fce0003f66270 */
[----:B------:R-:W-:-:S04]  /*f7f0*/  @!P6 IMAD.IADD R2, R2, 0x1, -R25 ;  /* 0x000000010202e824 */ /* 0x000fc800078e0a19 */
[----:B------:R-:W-:Y:S02]  /*f800*/  IMAD.MOV.U32 R8, RZ, RZ, R2 ;  /* 0x000000ffff087224 */ /* 0x000fe400078e0002 */
[----:B------:R-:W-:Y:S01]  /*f810*/  @!P1 IMAD.MOV R6, RZ, RZ, -R6 ;  /* 0x000000ffff069224 */ /* 0x000fe200078e0a06 */
[----:B------:R-:W-:Y:S01]  /*f820*/  STL [R1+0x654], R10 ;  /* 0x0006540a01007387 */ /* 0x000fe20000100800 */
[----:B------:R-:W-:Y:S01]  /*f830*/  @!P5 IMAD.MOV R8, RZ, RZ, -R8 ;  /* 0x000000ffff08d224 */ /* 0x000fe200078e0a08 */
[----:B------:R-:W-:Y:S02]  /*f840*/  IABS R5, R14 ;  /* 0x0000000e00057213 */ /* 0x000fe40000000000 */
[----:B------:R-:W-:Y:S01]  /*f850*/  STL [R1+0x64c], R11 ;  /* 0x00064c0b01007387 */ /* 0x000fe20000100800 */
[----:B------:R-:W-:-:S03]  /*f860*/  ISETP.GE.AND P0, PT, R14, RZ, PT ;  /* 0x000000ff0e00720c */ /* 0x000fc60003f06270 */
[----:B------:R-:W5:Y:S04]  /*f870*/  LDL R14, [R1+0x25c] ;  /* 0x00025c00010e7983 */ /* 0x000f680000100800 */
[----:B------:R-:W-:Y:S04]  /*f880*/  STL [R1+0x648], R6 ;  /* 0x0006480601007387 */ /* 0x000fe80000100800 */
[----:B------:R-:W-:Y:S01]  /*f890*/  STL [R1+0x644], R8 ;  /* 0x0006440801007387 */ /* 0x000fe20000100800 */
[----:B----4-:R-:W-:Y:S02]  /*f8a0*/  ISETP.GE.AND P5, PT, R17, RZ, PT ;  /* 0x000000ff1100720c */ /* 0x010fe40003fa6270 */
[----:B0-----:R-:W-:-:S02]  /*f8b0*/  IABS R9, R17 ;  /* 0x0000001100097213 */ /* 0x001fc40000000000 */
[----:B------:R-:W4:Y:S01]  /*f8c0*/  LDL.LU R17, [R1+0x274] ;  /* 0x0002740001117983 */ /* 0x000f220000300800 */
[----:B------:R-:W-:Y:S01]  /*f8d0*/  ISETP.GT.U32.AND P4, PT, R25, R4, PT ;  /* 0x000000041900720c */ /* 0x000fe20003f84070 */
[----:B------:R-:W-:-:S12]  /*f8e0*/  IMAD.HI.U32 R7, R0, R5, RZ ;  /* 0x0000000500077227 */ /* 0x000fd800078e00ff */
[----:B------:R-:W-:-:S05]  /*f8f0*/  @!P4 IMAD.IADD R4, R4, 0x1, -R25 ;  /* 0x000000010404c824 */ /* 0x000fca00078e0a19 */
[C---:B------:R-:W-:Y:S01]  /*f900*/  ISETP.GT.U32.AND P4, PT, R25.reuse, R4, PT ;  /* 0x000000041900720c */ /* 0x040fe20003f84070 */
[----:B------:R-:W-:Y:S01]  /*f910*/  IMAD.MOV R7, RZ, RZ, -R7 ;  /* 0x000000ffff077224 */ /* 0x000fe200078e0a07 */
[----:B----4-:R0:W-:Y:S04]  /*f920*/  STL [R1+0x432c], R17 ;  /* 0x00432c1101007387 */ /* 0x0101e80000100800 */
[----:B0-----:R-:W4:Y:S01]  /*f930*/  LDL.LU R17, [R1+0x258] ;  /* 0x0002580001117983 */ /* 0x001f220000300800 */
[----:B------:R-:W-:-:S06]  /*f940*/  IMAD R5, R25, R7, R5 ;  /* 0x0000000719057224 */ /* 0x000fcc00078e0205 */
[----:B------:R-:W-:Y:S01]  /*f950*/  @!P4 IMAD.IADD R4, R4, 0x1, -R25 ;  /* 0x000000010404c824 */ /* 0x000fe200078e0a19 */
[----:B------:R-:W-:Y:S01]  /*f960*/  ISETP.GT.U32.AND P4, PT, R25, R5, PT ;  /* 0x000000051900720c */ /* 0x000fe20003f84070 */
[----:B------:R-:W-:Y:S01]  /*f970*/  IMAD.HI.U32 R11, R0, R9, RZ ;  /* 0x00000009000b7227 */ /* 0x000fe200078e00ff */
[----:B---3--:R-:W-:-:S03]  /*f980*/  ISETP.GE.AND P1, PT, R15, RZ, PT ;  /* 0x000000ff0f00720c */ /* 0x008fc60003f26270 */
[----:B------:R-:W-:Y:S01]  /*f990*/  IMAD.MOV R11, RZ, RZ, -R11 ;  /* 0x000000ffff0b7224 */ /* 0x000fe200078e0a0b */
[----:B------:R-:W-:Y:S02]  /*f9a0*/  IABS R7, R15 ;  /* 0x0000000f00077213 */ /* 0x000fe40000000000 */
[----:B------:R-:W3:Y:S01]  /*f9b0*/  LDL R15, [R1+0x26c] ;  /* 0x00026c00010f7983 */ /* 0x000ee20000100800 */
[----:B------:R-:W-:-:S04]  /*f9c0*/  IMAD R9, R25, R11, R9 ;  /* 0x0000000b19097224 */ /* 0x000fc800078e0209 */
[----:B------:R-:W-:Y:S02]  /*f9d0*/  @!P4 IMAD.IADD R5, R5, 0x1, -R25 ;  /* 0x000000010505c824 */ /* 0x000fe400078e0a19 */
[----:B------:R-:W-:-:S04]  /*f9e0*/  IMAD.HI.U32 R13, R0, R12, RZ ;  /* 0x0000000c000d7227 */ /* 0x000fc800078e00ff */
[----:B------:R-:W-:-:S04]  /*f9f0*/  IMAD.MOV R13, RZ, RZ, -R13 ;  /* 0x000000ffff0d7224 */ /* 0x000fc800078e0a0d */
[----:B------:R-:W-:-:S05]  /*fa00*/  IMAD R12, R25, R13, R12 ;  /* 0x0000000d190c7224 */ /* 0x000fca00078e020c */
[----:B------:R-:W-:Y:S02]  /*fa10*/  ISETP.GT.U32.AND P6, PT, R25, R12, PT ;  /* 0x0000000c1900720c */ /* 0x000fe40003fc4070 */
[----:B----4-:R-:W-:Y:S02]  /*fa20*/  IABS R8, R17 ;  /* 0x0000001100087213 */ /* 0x010fe40000000000 */
[----:B------:R-:W-:Y:S02]  /*fa30*/  ISETP.GE.AND P4, PT, R17, RZ, PT ;  /* 0x000000ff1100720c */ /* 0x000fe40003f86270 */
[----:B------:R-:W4:Y:S04]  /*fa40*/  LDL.LU R17, [R1+0x432c] ;  /* 0x00432c0001117983 */ /* 0x000f280000300800 */
[----:B------:R-:W2:Y:S01]  /*fa50*/  LDL R11, [R1+0x268] ;  /* 0x00026800010b7983 */ /* 0x000ea20000100800 */
[----:B------:R-:W-:-:S04]  /*fa60*/  IMAD.HI.U32 R10, R0, R7, RZ ;  /* 0x00000007000a7227 */ /* 0x000fc800078e00ff */
[----:B------:R-:W-:Y:S02]  /*fa70*/  IMAD.MOV R10, RZ, RZ, -R10 ;  /* 0x000000ffff0a7224 */ /* 0x000fe400078e0a0a */
[----:B------:R-:W-:Y:S02]  /*fa80*/  @!P6 IMAD.IADD R12, R12, 0x1, -R25 ;  /* 0x000000010c0ce824 */ /* 0x000fe400078e0a19 */
[C---:B------:R-:W-:Y:S02]  /*fa90*/  IMAD R7, R25.reuse, R10, R7 ;  /* 0x0000000a19077224 */ /* 0x040fe400078e0207 */
[----:B------:R-:W-:Y:S01]  /*faa0*/  IMAD.HI.U32 R10, R0, R8, RZ ;  /* 0x00000008000a7227 */ /* 0x000fe200078e00ff */
[----:B------:R-:W-:-:S03]  /*fab0*/  ISETP.GT.U32.AND P6, PT, R25, R12, PT ;  /* 0x0000000c1900720c */ /* 0x000fc60003fc4070 */
[----:B------:R-:W-:-:S04]  /*fac0*/  IMAD.MOV R10, RZ, RZ, -R10 ;  /* 0x000000ffff0a7224 */ /* 0x000fc800078e0a0a */
[----:B------:R-:W-:Y:S02]  /*fad0*/  IMAD R8, R25, R10, R8 ;  /* 0x0000000a19087224 */ /* 0x000fe400078e0208 */
[----:B------:R-:W3:Y:S01]  /*fae0*/  LDL R10, [R1+0x264] ;  /* 0x00026400010a7983 */ /* 0x000ee20000100800 */
[----:B------:R-:W-:-:S03]  /*faf0*/  @!P2 IMAD.MOV R4, RZ, RZ, -R4 ;  /* 0x000000ffff04a224 */ /* 0x000fc600078e0a04 */
[----:B------:R-:W-:Y:S02]  /*fb00*/  @!P6 IMAD.IADD R12, R12, 0x1, -R25 ;  /* 0x000000010c0ce824 */ /* 0x000fe400078e0a19 */
[----:B------:R2:W-:Y:S02]  /*fb10*/  STL [R1+0x640], R4 ;  /* 0x0006400401007387 */ /* 0x0005e40000100800 */
[----:B------:R-:W-:Y:S01]  /*fb20*/  @!P3 IMAD.MOV R12, RZ, RZ, -R12 ;  /* 0x000000ffff0cb224 */ /* 0x000fe200078e0a0c */
[----:B------:R-:W-:Y:S02]  /*fb30*/  IABS R2, R19 ;  /* 0x0000001300027213 */ /* 0x000fe40000000000 */
[----:B------:R-:W-:Y:S01]  /*fb40*/  ISETP.GT.U32.AND P6, PT, R25, R7, PT ;  /* 0x000000071900720c */ /* 0x000fe20003fc4070 */
[----:B----4-:R0:W-:Y:S01]  /*fb50*/  STL [R1+0x4320], R17 ;  /* 0x0043201101007387 */ /* 0x0101e20000100800 */
[----:B--2---:R-:W-:-:S03]  /*fb60*/  IABS R4, R11 ;  /* 0x0000000b00047213 */ /* 0x004fc60000000000 */
[----:B------:R1:W-:Y:S01]  /*fb70*/  STL [R1+0x63c], R12 ;  /* 0x00063c0c01007387 */ /* 0x0003e20000100800 */
[----:B------:R-:W-:Y:S01]  /*fb80*/  IABS R11, R17 ;  /* 0x00000011000b7213 */ /* 0x000fe20000000000 */
[----:B0-----:R-:W-:Y:S02]  /*fb90*/  IMAD.MOV.U32 R17, RZ, RZ, R19 ;  /* 0x000000ffff117224 */ /* 0x001fe400078e0013 */
[----:B------:R-:W2:Y:S01]  /*fba0*/  LDL.LU R19, [R1+0x278] ;  /* 0x0002780001137983 */ /* 0x000ea20000300800 */
[----:B-----5:R-:W-:-:S03]  /*fbb0*/  IABS R6, R14 ;  /* 0x0000000e00067213 */ /* 0x020fc60000000000 */
[----:B------:R-:W-:Y:S02]  /*fbc0*/  @!P6 IMAD.IADD R7, R7, 0x1, -R25 ;  /* 0x000000010707e824 */ /* 0x000fe400078e0a19 */
[----:B------:R-:W-:Y:S01]  /*fbd0*/  IMAD.HI.U32 R14, R0, R6, RZ ;  /* 0x00000006000e7227 */ /* 0x000fe200078e00ff */
[----:B------:R-:W-:-:S03]  /*fbe0*/  ISETP.GT.U32.AND P6, PT, R25, R5, PT ;  /* 0x000000051900720c */ /* 0x000fc60003fc4070 */
[----:B------:R-:W-:Y:S01]  /*fbf0*/  IMAD.MOV R14, RZ, RZ, -R14 ;  /* 0x000000ffff0e7224 */ /* 0x000fe200078e0a0e */
[----:B------:R-:W-:Y:S01]  /*fc00*/  ISETP.GT.U32.AND P2, PT, R25, R7, PT ;  /* 0x000000071900720c */ /* 0x000fe20003f44070 */
[----:B------:R-:W-:-:S04]  /*fc10*/  IMAD.HI.U32 R13, R0, R2, RZ ;  /* 0x00000002000d7227 */ /* 0x000fc800078e00ff */
[----:B------:R-:W-:Y:S01]  /*fc20*/  IMAD R6, R25, R14, R6 ;  /* 0x0000000e19067224 */ /* 0x000fe200078e0206 */
[----:B---3--:R-:W-:Y:S01]  /*fc30*/  IABS R14, R10 ;  /* 0x0000000a000e7213 */ /* 0x008fe20000000000 */
[----:B------:R-:W-:Y:S01]  /*fc40*/  IMAD.MOV R13, RZ, RZ, -R13 ;  /* 0x000000ffff0d7224 */ /* 0x000fe200078e0a0d */
[----:B------:R-:W-:-:S03]  /*fc50*/  IABS R10, R15 ;  /* 0x0000000f000a7213 */ /* 0x000fc60000000000 */
[----:B------:R-:W-:Y:S02]  /*fc60*/  IMAD R2, R25, R13, R2 ;  /* 0x0000000d19027224 */ /* 0x000fe400078e0202 */
[----:B------:R-:W-:-:S04]  /*fc70*/  IMAD.HI.U32 R13, R0, R4, RZ ;  /* 0x00000004000d7227 */ /* 0x000fc800078e00ff */
[----:B-1----:R-:W-:-:S04]  /*fc80*/  IMAD.HI.U32 R12, R0, R10, RZ ;  /* 0x0000000a000c7227 */ /* 0x002fc800078e00ff */
[----:B------:R-:W-:Y:S02]  /*fc90*/  @!P6 IMAD.IADD R5, R5, 0x1, -R25 ;  /* 0x000000010505e824 */ /* 0x000fe400078e0a19 */
[----:B------:R-:W-:Y:S02]  /*fca0*/  IMAD.MOV R13, RZ, RZ, -R13 ;  /* 0x000000ffff0d7224 */ /* 0x000fe400078e0a0d */
[----:B------:R-:W-:Y:S02]  /*fcb0*/  @!P2 IMAD.IADD R7, R7, 0x1, -R25 ;  /* 0x000000010707a824 */ /* 0x000fe400078e0a19 */
[----:B------:R-:W-:Y:S02]  /*fcc0*/  IMAD.MOV R12, RZ, RZ, -R12 ;  /* 0x000000ffff0c7224 */ /* 0x000fe400078e0a0c */
[----:B------:R-:W-:Y:S02]  /*fcd0*/  @!P0 IMAD.MOV R5, RZ, RZ, -R5 ;  /* 0x000000ffff058224 */ /* 0x000fe400078e0a05 */
[----:B------:R-:W-:-:S02]  /*fce0*/  IMAD R4, R25, R13, R4 ;  /* 0x0000000d19047224 */ /* 0x000fc400078e0204 */
[----:B------:R-:W-:Y:S01]  /*fcf0*/  @!P1 IMAD.MOV R7, RZ, RZ, -R7 ;  /* 0x000000ffff079224 */ /* 0x000fe200078e0a07 */
[----:B------:R-:W3:Y:S01]  /*fd00*/  LDL.LU R13, [R1+0x25c] ;  /* 0x00025c00010d7983 */ /* 0x000ee20000300800 */
[----:B------:R-:W-:-:S03]  /*fd10*/  IMAD R10, R25, R12, R10 ;  /* 0x0000000c190a7224 */ /* 0x000fc600078e020a */
[----:B------:R-:W4:Y:S04]  /*fd20*/  LDL R12, [R1+0x27c] ;  /* 0x00027c00010c7983 */ /* 0x000f280000100800 */
[----:B------:R0:W-:Y:S04]  /*fd30*/  STL [R1+0x634], R5 ;  /* 0x0006340501007387 */ /* 0x0001e80000100800 */
[----:B--2---:R1:W-:Y:S01]  /*fd40*/  STL [R1+0x4324], R19 ;  /* 0x0043241301007387 */ /* 0x0043e20000100800 */
[----:B0-----:R-:W-:-:S03]  /*fd50*/  IABS R5, R19 ;  /* 0x0000001300057213 */ /* 0x001fc60000000000 */
[----:B------:R-:W-:Y:S04]  /*fd60*/  STL [R1+0x630], R7 ;  /* 0x0006300701007387 */ /* 0x000fe80000100800 */
[----:B-1----:R-:W2:Y:S01]  /*fd70*/  LDL.LU R19, [R1+0x264] ;  /* 0x0002640001137983 */ /* 0x002ea20000300800 */
[----:B------:R-:W-:Y:S01]  /*fd80*/  ISETP.GT.U32.AND P6, PT, R25, R8, PT ;  /* 0x000000081900720c */ /* 0x000fe20003fc4070 */
[----:B------:R-:W-:-:S04]  /*fd90*/  IMAD.HI.U32 R15, R0, R14, RZ ;  /* 0x0000000e000f7227 */ /* 0x000fc800078e00ff */
[----:B------:R-:W-:-:S04]  /*fda0*/  IMAD.MOV R15, RZ, RZ, -R15 ;  /* 0x000000ffff0f7224 */ /* 0x000fc800078e0a0f */
[----:B------:R-:W-:-:S04]  /*fdb0*/  IMAD R14, R25, R15, R14 ;  /* 0x0000000f190e7224 */ /* 0x000fc800078e020e */
[----:B------:R-:W-:Y:S01]  /*fdc0*/  @!P6 IMAD.IADD R8, R8, 0x1, -R25 ;  /* 0x000000010808e824 */ /* 0x000fe200078e0a19 */
[----:B------:R-:W-:Y:S01]  /*fdd0*/  ISETP.GT.U32.AND P6, PT, R25, R14, PT ;  /* 0x0000000e1900720c */ /* 0x000fe20003fc4070 */
[----:B------:R-:W-:-:S12]  /*fde0*/  IMAD.HI.U32 R15, R0, R11, RZ ;  /* 0x0000000b000f7227 */ /* 0x000fd800078e00ff */
[----:B------:R-:W-:-:S05]  /*fdf0*/  @!P6 IMAD.IADD R14, R14, 0x1, -R25 ;  /* 0x000000010e0ee824 */ /* 0x000fca00078e0a19 */
[----:B------:R-:W-:Y:S01]  /*fe00*/  ISETP.GT.U32.AND P1, PT, R25, R14, PT ;  /* 0x0000000e1900720c */ /* 0x000fe20003f24070 */
[----:B------:R-:W-:-:S04]  /*fe10*/  IMAD.MOV R15, RZ, RZ, -R15 ;  /* 0x000000ffff0f7224 */ /* 0x000fc800078e0a0f */
[----:B------:R-:W-:-:S08]  /*fe20*/  IMAD R11, R25, R15, R11 ;  /* 0x0000000f190b7224 */ /* 0x000fd000078e020b */
[----:B------:R-:W-:Y:S01]  /*fe30*/  @!P1 IMAD.IADD R14, R14, 0x1, -R25 ;  /* 0x000000010e0e9824 */ /* 0x000fe200078e0a19 */
[----:B--2---:R0:W-:Y:S04]  /*fe40*/  STL [R1+0x4328], R19 ;  /* 0x0043281301007387 */ /* 0x0041e80000100800 */
[----:B------:R-:W2:Y:S01]  /*fe50*/  LDL.LU R15, [R1+0x268] ;  /* 0x00026800010f7983 */ /* 0x000ea20000300800 */
[----:B0-----:R-:W-:-:S03]  /*fe60*/  IMAD.MOV.U32 R19, RZ, RZ, R17 ;  /* 0x000000ffff137224 */ /* 0x001fc600078e0011 */
[----:B------:R-:W5:Y:S02]  /*fe70*/  LDL.LU R17, [R1+0x280] ;  /* 0x0002800001117983 */ /* 0x000f640000300800 */
[----:B------:R-:W-:Y:S02]  /*fe80*/  ISETP.GE.AND P1, PT, R19, RZ, PT ;  /* 0x000000ff1300720c */ /* 0x000fe40003f26270 */
[----:B------:R-:W5:Y:S01]  /*fe90*/  LDL.LU R19, [R1+0x4328] ;  /* 0x0043280001137983 */ /* 0x000f620000300800 */
[C---:B------:R-:W-:Y:S02]  /*fea0*/  ISETP.GT.U32.AND P3, PT, R25.reuse, R9, PT ;  /* 0x000000091900720c */ /* 0x040fe40003f64070 */
[----:B------:R-:W-:-:S11]  /*feb0*/  ISETP.GT.U32.AND P2, PT, R25, R6, PT ;  /* 0x000000061900720c */ /* 0x000fd60003f44070 */
[--C-:B------:R-:W-:Y:S01]  /*fec0*/  @!P3 IMAD.IADD R9, R9, 0x1, -R25.reuse ;  /* 0x000000010909b824 */ /* 0x100fe200078e0a19 */
[C---:B------:R-:W-:Y:S01]  /*fed0*/  ISETP.GT.U32.AND P3, PT, R25.reuse, R2, PT ;  /* 0x000000021900720c */ /* 0x040fe20003f64070 */
[----:B------:R-:W-:Y:S01]  /*fee0*/  @!P2 IMAD.IADD R6, R6, 0x1, -R25 ;  /* 0x000000010606a824 */ /* 0x000fe200078e0a19 */
[C---:B------:R-:W-:Y:S02]  /*fef0*/  ISETP.GT.U32.AND P0, PT, R25.reuse, R8, PT ;  /* 0x000000081900720c */ /* 0x040fe40003f04070 */
[----:B------:R-:W-:-:S09]  /*ff00*/  ISETP.GT.U32.AND P2, PT, R25, R9, PT ;  /* 0x000000091900720c */ /* 0x000fd20003f44070 */
[--C-:B------:R-:W-:Y:S01]  /*ff10*/  @!P3 IMAD.IADD R2, R2, 0x1, -R25.reuse ;  /* 0x000000010202b824 */ /* 0x100fe200078e0a19 */
[----:B------:R-:W-:Y:S01]  /*ff20*/  ISETP.GT.U32.AND P3, PT, R25, R6, PT ;  /* 0x000000061900720c */ /* 0x000fe20003f64070 */
[--C-:B------:R-:W-:Y:S02]  /*ff30*/  @!P0 IMAD.IADD R8, R8, 0x1, -R25.reuse ;  /* 0x0000000108088824 */ /* 0x100fe400078e0a19 */
[----:B------:R-:W-:Y:S01]  /*ff40*/  @!P2 IMAD.IADD R9, R9, 0x1, -R25 ;  /* 0x000000010909a824 */ /* 0x000fe200078e0a19 */
[C---:B------:R-:W-:Y:S02]  /*ff50*/  ISETP.GT.U32.AND P2, PT, R25.reuse, R4, PT ;  /* 0x000000041900720c */ /* 0x040fe40003f44070 */
[----:B------:R-:W-:Y:S02]  /*ff60*/  ISETP.GT.U32.AND P0, PT, R25, R10, PT ;  /* 0x0000000a1900720c */ /* 0x000fe40003f04070 */
[----:B----4-:R-:W-:Y:S01]  /*ff70*/  IABS R7, R12 ;  /* 0x0000000c00077213 */ /* 0x010fe20000000000 */
[----:B------:R-:W-:-:S04]  /*ff80*/  IMAD.HI.U32 R12, R0, R5, RZ ;  /* 0x00000005000c7227 */ /* 0x000fc800078e00ff */
[----:B------:R-:W-:Y:S01]  /*ff90*/  @!P3 IMAD.IADD R6, R6, 0x1, -R25 ;  /* 0x000000010606b824 */ /* 0x000fe200078e0a19 */
[----:B---3--:R-:W-:Y:S01]  /*ffa0*/  ISETP.GE.AND P3, PT, R13, RZ, PT ;  /* 0x000000ff0d00720c */ /* 0x008fe20003f66270 */
[----:B------:R-:W-:-:S04]  /*ffb0*/  IMAD.HI.U32 R13, R0, R7, RZ ;  /* 0x00000007000d7227 */ /* 0x000fc800078e00ff */
[----:B------:R-:W-:Y:S02]  /*ffc0*/  IMAD.MOV R12, RZ, RZ, -R12 ;  /* 0x000000ffff0c7224 */ /* 0x000fe400078e0a0c */
[----:B------:R-:W-:Y:S02]  /*ffd0*/  IMAD.MOV R13, RZ, RZ, -R13 ;  /* 0x000000ffff0d7224 */ /* 0x000fe400078e0a0d */
[--C-:B------:R-:W-:Y:S02]  /*ffe0*/  @!P2 IMAD.IADD R4, R4, 0x1, -R25.reuse ;  /* 0x000000010404a824 */ /* 0x100fe400078e0a19 */
[----:B------:R-:W-:Y:S02]  /*fff0*/  @!P0 IMAD.IADD R10, R10, 0x1, -R25 ;  /* 0x000000010a0a8824 */ /* 0x000fe400078e0a19 */
[C---:B------:R-:W-:Y:S02]  /*10000*/  IMAD R5, R25.reuse, R12, R5 ;  /* 0x0000000c19057224 */ /* 0x040fe400078e0205 */
[----:B------:R-:W-:Y:S01]  /*10010*/  IMAD R7, R25, R13, R7 ;  /* 0x0000000d19077224 */ /* 0x000fe200078e0207 */
[----:B--2---:R-:W-:-:S02]  /*10020*/  ISETP.GE.AND P0, PT, R15, RZ, PT ;  /* 0x000000ff0f00720c */ /* 0x004fc40003f06270 */
[----:B-----5:R-:W-:Y:S01]  /*10030*/  IABS R15, R17 ;  /* 0x00000011000f7213 */ /* 0x020fe20000000000 */
[----:B------:R-:W-:Y:S01]  /*10040*/  IMAD.MOV.U32 R13, RZ, RZ, R17 ;  /* 0x000000ffff0d7224 */ /* 0x000fe200078e0011 */
[----:B------:R-:W-:Y:S02]  /*10050*/  ISETP.GE.AND P2, PT, R19, RZ, PT ;  /* 0x000000ff1300720c */ /* 0x000fe40003f46270 */
[----:B------:R-:W2:Y:S04]  /*10060*/  LDL.LU R19, [R1+0x4324] ;  /* 0x0043240001137983 */ /* 0x000ea80000300800 */
[----:B------:R-:W3:Y:S04]  /*10070*/  LDL.LU R12, [R1+0x26c] ;  /* 0x00026c00010c7983 */ /* 0x000ee80000300800 */
[----:B------:R-:W4:Y:S01]  /*10080*/  LDL.LU R17, [R1+0x4320] ;  /* 0x0043200001117983 */ /* 0x000f220000300800 */
[----:B------:R-:W-:Y:S01]  /*10090*/  ISETP.GT.U32.AND P6, PT, R25, R2, PT ;  /* 0x000000021900720c */ /* 0x000fe20003fc4070 */
[----:B------:R-:W-:-:S12]  /*100a0*/  @!P5 IMAD.MOV R9, RZ, RZ, -R9 ;  /* 0x000000ffff09d224 */ /* 0x000fd800078e0a09 */
[--C-:B------:R-:W-:Y:S01]  /*100b0*/  @!P6 IMAD.IADD R2, R2, 0x1, -R25.reuse ;  /* 0x000000010202e824 */ /* 0x100fe200078e0a19 */
[----:B------:R-:W-:Y:S01]  /*100c0*/  ISETP.GT.U32.AND P6, PT, R25, R11, PT ;  /* 0x0000000b1900720c */ /* 0x000fe20003fc4070 */
[----:B------:R-:W-:Y:S02]  /*100d0*/  @!P4 IMAD.MOV R8, RZ, RZ, -R8 ;  /* 0x000000ffff08c224 */ /* 0x000fe400078e0a08 */
[----:B------:R-:W-:Y:S01]  /*100e0*/  @!P3 IMAD.MOV R6, RZ, RZ, -R6 ;  /* 0x000000ffff06b224 */ /* 0x000fe200078e0a06 */
[----:B------:R-:W-:Y:S04]  /*100f0*/  STL [R1+0x62c], R9 ;  /* 0x00062c0901007387 */ /* 0x000fe80000100800 */
[----:B------:R0:W-:Y:S05]  /*10100*/  STL [R1+0x628], R8 ;  /* 0x0006280801007387 */ /* 0x0001ea0000100800 */
[----:B------:R-:W-:Y:S01]  /*10110*/  @!P6 IMAD.IADD R11, R11, 0x1, -R25 ;  /* 0x000000010b0be824 */ /* 0x000fe200078e0a19 */
[----:B------:R-:W-:Y:S01]  /*10120*/  ISETP.GT.U32.AND P6, PT, R25, R4, PT ;  /* 0x000000041900720c */ /* 0x000fe20003fc4070 */
[----:B0-----:R-:W5:Y:S04]  /*10130*/  LDL.LU R8, [R1+0x27c] ;  /* 0x00027c0001087983 */ /* 0x001f680000300800 */
[----:B------:R0:W-:Y:S01]  /*10140*/  STL [R1+0x620], R6 ;  /* 0x0006200601007387 */ /* 0x0001e20000100800 */
[----:B------:R-:W-:-:S02]  /*10150*/  @!P1 IMAD.MOV R2, RZ, RZ, -R2 ;  /* 0x000000ffff029224 */ /* 0x000fc400078e0a02 */
[----:B0-----:R-:W-:-:S04]  /*10160*/  IMAD.MOV.U32 R6, RZ, RZ, R14 ;  /* 0x000000ffff067224 */ /* 0x001fc800078e000e */
[----:B------:R-:W-:Y:S01]  /*10170*/  @!P2 IMAD.MOV R6, RZ, RZ, -R6 ;  /* 0x000000ffff06a224 */ /* 0x000fe200078e0a06 */
[----:B------:R-:W-:Y:S01]  /*10180*/  STL [R1+0x60c], R2 ;  /* 0x00060c0201007387 */ /* 0x000fe20000100800 */
[----:B------:R-:W-:-:S03]  /*10190*/  @!P6 IMAD.IADD R4, R4, 0x1, -R25 ;  /* 0x000000010404e824 */ /* 0x000fc600078e0a19 */
[----:B------:R0:W-:Y:S01]  /*101a0*/  STL [R1+0x5f4], R6 ;  /* 0x0005f40601007387 */ /* 0x0001e20000100800 */
[----:B---3--:R-:W-:-:S03]  /*101b0*/  ISETP.GE.AND P1, PT, R12, RZ, PT ;  /* 0x000000ff0c00720c */ /* 0x008fc60003f26270 */
[----:B------:R-:W3:Y:S01]  /*101c0*/  LDL.LU R12, [R1+0x2cc] ;  /* 0x0002cc00010c7983 */ /* 0x000ee20000300800 */
[----:B----4-:R-:W-:-:S03]  /*101d0*/  ISETP.GE.AND P6, PT, R17, RZ, PT ;  /* 0x000000ff1100720c */ /* 0x010fc60003fc6270 */
[----:B------:R-:W4:Y:S01]  /*101e0*/  LDL.LU R17, [R1+0x284] ;  /* 0x0002840001117983 */ /* 0x000f220000300800 */
[C---:B------:R-:W-:Y:S02]  /*101f0*/  ISETP.GT.U32.AND P3, PT, R25.reuse, R5, PT ;  /* 0x000000051900720c */ /* 0x040fe40003f64070 */
[C---:B------:R-:W-:Y:S02]  /*10200*/  ISETP.GT.U32.AND P5, PT, R25.reuse, R10, PT ;  /* 0x0000000a1900720c */ /* 0x040fe40003fa4070 */
[----:B------:R-:W-:Y:S01]  /*10210*/  ISETP.GT.U32.AND P4, PT, R25, R11, PT ;  /* 0x0000000b1900720c */ /* 0x000fe20003f84070 */
[----:B------:R-:W-:Y:S02]  /*10220*/  @!P0 IMAD.MOV R4, RZ, RZ, -R4 ;  /* 0x000000ffff048224 */ /* 0x000fe400078e0a04 */
[----:B------:R-:W-:-:S06]  /*10230*/  IMAD.MOV.U32 R9, RZ, RZ, R13 ;  /* 0x000000ffff097224 */ /* 0x000fcc00078e000d */
[--C-:B------:R-:W-:Y:S02]  /*10240*/  @!P3 IMAD.IADD R5, R5, 0x1, -R25.reuse ;  /* 0x000000010505b824 */ /* 0x100fe400078e0a19 */
[--C-:B------:R-:W-:Y:S01]  /*10250*/  @!P5 IMAD.IADD R10, R10, 0x1, -R25.reuse ;  /* 0x000000010a0ad824 */ /* 0x100fe200078e0a19 */
[----:B--2---:R-:W-:Y:S01]  /*10260*/  ISETP.GE.AND P5, PT, R19, RZ, PT ;  /* 0x000000ff1300720c */ /* 0x004fe20003fa6270 */
[----:B------:R-:W-:Y:S01]  /*10270*/  @!P4 IMAD.IADD R11, R11, 0x1, -R25 ;  /* 0x000000010b0bc824 */ /* 0x000fe200078e0a19 */
[----:B------:R-:W2:Y:S01]  /*10280*/  LDL.LU R19, [R1+0x288] ;  /* 0x0002880001137983 */ /* 0x000ea20000300800 */
[----:B------:R-:W-:Y:S01]  /*10290*/  ISETP.GT.U32.AND P0, PT, R25, R5, PT ;  /* 0x000000051900720c */ /* 0x000fe20003f04070 */
[----:B0-----:R-:W-:Y:S02]  /*102a0*/  IMAD.MOV.U32 R6, RZ, RZ, R10 ;  /* 0x000000ffff067224 */ /* 0x001fe400078e000a */
[----:B------:R-:W2:Y:S01]  /*102b0*/  LDL.LU R13, [R1+0x294] ;  /* 0x00029400010d7983 */ /* 0x000ea20000300800 */
[----:B------:R-:W-:Y:S01]  /*102c0*/  IMAD.HI.U32 R2, R0, R15, RZ ;  /* 0x0000000f00027227 */ /* 0x000fe200078e00ff */
[----:B------:R-:W-:-:S02]  /*102d0*/  ISETP.GE.AND P3, PT, R9, RZ, PT ;  /* 0x000000ff0900720c */ /* 0x000fc40003f66270 */
[----:B------:R4:W-:Y:S01]  /*102e0*/  STL [R1+0x5e8], R4 ;  /* 0x0005e80401007387 */ /* 0x0009e20000100800 */
[----:B------:R-:W-:Y:S02]  /*102f0*/  IMAD.MOV.U32 R9, RZ, RZ, R11 ;  /* 0x000000ffff097224 */ /* 0x000fe400078e000b */
[----:B------:R-:W-:Y:S02]  /*10300*/  @!P1 IMAD.MOV R6, RZ, RZ, -R6 ;  /* 0x000000ffff069224 */ /* 0x000fe400078e0a06 */
[----:B------:R-:W-:Y:S02]  /*10310*/  IMAD.MOV R2, RZ, RZ, -R2 ;  /* 0x000000ffff027224 */ /* 0x000fe400078e0a02 */
[----:B------:R-:W-:Y:S01]  /*10320*/  @!P6 IMAD.MOV R9, RZ, RZ, -R9 ;  /* 0x000000ffff09e224 */ /* 0x000fe200078e0a09 */
[----:B------:R3:W-:Y:S01]  /*10330*/  STL [R1+0x5e4], R6 ;  /* 0x0005e40601007387 */ /* 0x0007e20000100800 */
[----:B------:R-:W-:Y:S02]  /*10340*/  IMAD R2, R25, R2, R15 ;  /* 0x0000000219027224 */ /* 0x000fe400078e020f */
[----:B------:R-:W-:Y:S01]  /*10350*/  @!P0 IMAD.IADD R5, R5, 0x1, -R25 ;  /* 0x0000000105058824 */ /* 0x000fe200078e0a19 */
[----:B------:R-:W2:Y:S04]  /*10360*/  LDL.LU R15, [R1+0x29c] ;  /* 0x00029c00010f7983 */ /* 0x000ea80000300800 */
[----:B------:R-:W-:Y:S01]  /*10370*/  STL [R1+0x5d4], R9 ;  /* 0x0005d40901007387 */ /* 0x000fe20000100800 */
[----:B----4-:R-:W-:-:S05]  /*10380*/  IABS R4, R17 ;  /* 0x0000001100047213 */ /* 0x010fca0000000000 */
[----:B------:R-:W-:Y:S01]  /*10390*/  IMAD.HI.U32 R10, R0, R4, RZ ;  /* 0x00000004000a7227 */ /* 0x000fe200078e00ff */
[----:B------:R-:W-:Y:S02]  /*103a0*/  ISETP.GE.AND P0, PT, R17, RZ, PT ;  /* 0x000000ff1100720c */ /* 0x000fe40003f06270 */
[----:B------:R-:W4:Y:S01]  /*103b0*/  LDL R17, [R1+0x298] ;  /* 0x0002980001117983 */ /* 0x000f220000100800 */
[----:B------:R-:W-:-:S04]  /*103c0*/  IMAD.MOV R10, RZ, RZ, -R10 ;  /* 0x000000ffff0a7224 */ /* 0x000fc800078e0a0a */
[C---:B------:R-:W-:Y:S02]  /*103d0*/  IMAD R4, R25.reuse, R10, R4 ;  /* 0x0000000a19047224 */ /* 0x040fe400078e0204 */
[----:B------:R-:W4:Y:S04]  /*103e0*/  LDL R10, [R1+0x2a0] ;  /* 0x0002a000010a7983 */ /* 0x000f280000100800 */
[----:B------:R-:W4:Y:S01]  /*103f0*/  LDL.LU R14, [R1+0x2a4] ;  /* 0x0002a400010e7983 */ /* 0x000f220000300800 */
[C---:B------:R-:W-:Y:S02]  /*10400*/  ISETP.GT.U32.AND P2, PT, R25.reuse, R7, PT ;  /* 0x000000071900720c */ /* 0x040fe40003f44070 */
[----:B------:R-:W-:Y:S02]  /*10410*/  ISETP.GT.U32.AND P6, PT, R25, R2, PT ;  /* 0x000000021900720c */ /* 0x000fe40003fc4070 */
[----:B-----5:R-:W-:-:S09]  /*10420*/  ISETP.GE.AND P4, PT, R8, RZ, PT ;  /* 0x000000ff0800720c */ /* 0x020fd20003f86270 */
[--C-:B------:R-:W-:Y:S02]  /*10430*/  @!P2 IMAD.IADD R7, R7, 0x1, -R25.reuse ;  /* 0x000000010707a824 */ /* 0x100fe400078e0a19 */
[----:B------:R-:W-:-:S03]  /*10440*/  @!P6 IMAD.IADD R2, R2, 0x1, -R25 ;  /* 0x000000010202e824 */ /* 0x000fc600078e0a19 */
[C---:B------:R-:W-:Y:S02]  /*10450*/  ISETP.GT.U32.AND P2, PT, R25.reuse, R7, PT ;  /* 0x000000071900720c */ /* 0x040fe40003f44070 */
[----:B------:R-:W-:Y:S01]  /*10460*/  ISETP.GT.U32.AND P6, PT, R25, R2, PT ;  /* 0x000000021900720c */ /* 0x000fe20003fc4070 */
[----:B------:R-:W-:-:S10]  /*10470*/  @!P5 IMAD.MOV R5, RZ, RZ, -R5 ;  /* 0x000000ffff05d224 */ /* 0x000fd400078e0a05 */
[--C-:B------:R-:W-:Y:S02]  /*10480*/  @!P2 IMAD.IADD R7, R7, 0x1, -R25.reuse ;  /* 0x000000010707a824 */ /* 0x100fe400078e0a19 */
[----:B------:R-:W-:Y:S02]  /*10490*/  @!P6 IMAD.IADD R2, R2, 0x1, -R25 ;  /* 0x000000010202e824 */ /* 0x000fe400078e0a19 */
[----:B------:R-:W-:Y:S01]  /*104a0*/  @!P4 IMAD.MOV R7, RZ, RZ, -R7 ;  /* 0x000000ffff07c224 */ /* 0x000fe200078e0a07 */
[----:B------:R4:W-:Y:S01]  /*104b0*/  STL [R1+0x5c8], R5 ;  /* 0x0005c80501007387 */ /* 0x0009e20000100800 */
[----:B------:R-:W-:Y:S01]  /*104c0*/  @!P3 IMAD.MOV R2, RZ, RZ, -R2 ;  /* 0x000000ffff02b224 */ /* 0x000fe200078e0a02 */
[----:B--2---:R-:W-:Y:S02]  /*104d0*/  IABS R8, R19 ;  /* 0x0000001300087213 */ /* 0x004fe40000000000 */
[----:B------:R-:W-:Y:S01]  /*104e0*/  STL [R1+0x5b8], R7 ;  /* 0x0005b80701007387 */ /* 0x000fe20000100800 */
[----:B------:R-:W-:-:S02]  /*104f0*/  ISETP.GE.AND P2, PT, R19, RZ, PT ;  /* 0x000000ff1300720c */ /* 0x000fc40003f46270 */
[----:B---3--:R-:W-:Y:S02]  /*10500*/  IABS R6, R12 ;  /* 0x0000000c00067213 */ /* 0x008fe40000000000 */
[----:B----4-:R-:W-:Y:S02]  /*10510*/  IABS R5, R17 ;  /* 0x0000001100057213 */ /* 0x010fe40000000000 */
[----:B------:R-:W2:Y:S04]  /*10520*/  LDL.LU R17, [R1+0x2a8] ;  /* 0x0002a80001117983 */ /* 0x000ea80000300800 */
[----:B------:R-:W3:Y:S04]  /*10530*/  LDL.LU R19, [R1+0x2ac] ;  /* 0x0002ac0001137983 */ /* 0x000ee80000300800 */
[----:B------:R0:W-:Y:S04]  /*10540*/  STL [R1+0x5b4], R2 ;  /* 0x0005b40201007387 */ /* 0x0001e80000100800 */
[----:B------:R1:W-:Y:S01]  /*10550*/  STL [R1+0x431c], R14 ;  /* 0x00431c0e01007387 */ /* 0x0003e20000100800 */
[----:B0-----:R-:W-:-:S03]  /*10560*/  IABS R2, R14 ;  /* 0x0000000e00027213 */ /* 0x001fc60000000000 */
[----:B-1----:R-:W4:Y:S01]  /*10570*/  LDL.LU R14, [R1+0x298] ;  /* 0x00029800010e7983 */ /* 0x002f220000300800 */
[----:B------:R-:W-:-:S04]  /*10580*/  IMAD.HI.U32 R9, R0, R6, RZ ;  /* 0x0000000600097227 */ /* 0x000fc800078e00ff */
[----:B------:R-:W-:-:S04]  /*10590*/  IMAD.MOV R9, RZ, RZ, -R9 ;  /* 0x000000ffff097224 */ /* 0x000fc800078e0a09 */
[C---:B------:R-:W-:Y:S01]  /*105a0*/  IMAD R6, R25.reuse, R9, R6 ;  /* 0x0000000919067224 */ /* 0x040fe200078e0206 */
[----:B------:R-:W-:-:S04]  /*105b0*/  ISETP.GT.U32.AND P4, PT, R25, R4, PT ;  /* 0x000000041900720c */ /* 0x000fc80003f84070 */
[----:B------:R-:W-:Y:S01]  /*105c0*/  ISETP.GT.U32.AND P5, PT, R25, R6, PT ;  /* 0x000000061900720c */ /* 0x000fe20003fa4070 */
[----:B------:R-:W-:Y:S01]  /*105d0*/  IMAD.HI.U32 R11, R0, R8, RZ ;  /* 0x00000008000b7227 */ /* 0x000fe200078e00ff */
[----:B------:R-:W-:Y:S02]  /*105e0*/  ISETP.GE.AND P1, PT, R12, RZ, PT ;  /* 0x000000ff0c00720c */ /* 0x000fe40003f26270 */
[----:B------:R-:W-:Y:S01]  /*105f0*/  IABS R12, R13 ;  /* 0x0000000d000c7213 */ /* 0x000fe20000000000 */
[----:B------:R-:W-:-:S04]  /*10600*/  IMAD.MOV R11, RZ, RZ, -R11 ;  /* 0x000000ffff0b7224 */ /* 0x000fc800078e0a0b */
[----:B------:R-:W-:-:S04]  /*10610*/  IMAD.HI.U32 R9, R0, R12, RZ ;  /* 0x0000000c00097227 */ /* 0x000fc800078e00ff */
[--C-:B------:R-:W-:Y:S02]  /*10620*/  @!P5 IMAD.IADD R6, R6, 0x1, -R25.reuse ;  /* 0x000000010606d824 */ /* 0x100fe400078e0a19 */
[C---:B------:R-:W-:Y:S02]  /*10630*/  IMAD R8, R25.reuse, R11, R8 ;  /* 0x0000000b19087224 */ /* 0x040fe400078e0208 */
[----:B------:R-:W-:Y:S01]  /*10640*/  @!P4 IMAD.IADD R4, R4, 0x1, -R25 ;  /* 0x000000010404c824 */ /* 0x000fe200078e0a19 */
[C---:B------:R-:W-:Y:S01]  /*10650*/  ISETP.GT.U32.AND P4, PT, R25.reuse, R6, PT ;  /* 0x000000061900720c */ /* 0x040fe20003f84070 */
[----:B------:R-:W-:Y:S02]  /*10660*/  IMAD.MOV R9, RZ, RZ, -R9 ;  /* 0x000000ffff097224 */ /* 0x000fe400078e0a09 */
[----:B------:R-:W-:Y:S01]  /*10670*/  IMAD.HI.U32 R11, R0, R5, RZ ;  /* 0x00000005000b7227 */ /* 0x000fe200078e00ff */
[----:B------:R-:W-:Y:S02]  /*10680*/  IABS R7, R15 ;  /* 0x0000000f00077213 */ /* 0x000fe40000000000 */
[C---:B------:R-:W-:Y:S01]  /*10690*/  ISETP.GT.U32.AND P6, PT, R25.reuse, R8, PT ;  /* 0x000000081900720c */ /* 0x040fe20003fc4070 */
[----:B------:R-:W-:-:S02]  /*106a0*/  IMAD R12, R25, R9, R12 ;  /* 0x00000009190c7224 */ /* 0x000fc400078e020c */
[----:B------:R-:W-:Y:S01]  /*106b0*/  IMAD.MOV R11, RZ, RZ, -R11 ;  /* 0x000000ffff0b7224 */ /* 0x000fe200078e0a0b */
[----:B------:R-:W-:Y:S01]  /*106c0*/  IABS R9, R10 ;  /* 0x0000000a00097213 */ /* 0x000fe20000000000 */
[----:B------:R-:W-:Y:S01]  /*106d0*/  IMAD.HI.U32 R10, R0, R7, RZ ;  /* 0x00000007000a7227 */ /* 0x000fe200078e00ff */
[C---:B------:R-:W-:Y:S02]  /*106e0*/  ISETP.GT.U32.AND P3, PT, R25.reuse, R4, PT ;  /* 0x000000041900720c */ /* 0x040fe40003f64070 */
[C---:B------:R-:W-:Y:S01]  /*106f0*/  ISETP.GT.U32.AND P5, PT, R25.reuse, R12, PT ;  /* 0x0000000c1900720c */ /* 0x040fe20003fa4070 */
[C---:B------:R-:W-:Y:S02]  /*10700*/  IMAD R5, R25.reuse, R11, R5 ;  /* 0x0000000b19057224 */ /* 0x040fe400078e0205 */
[----:B------:R-:W-:Y:S02]  /*10710*/  IMAD.MOV R10, RZ, RZ, -R10 ;  /* 0x000000ffff0a7224 */ /* 0x000fe400078e0a0a */
[--C-:B------:R-:W-:Y:S01]  /*10720*/  @!P4 IMAD.IADD R6, R6, 0x1, -R25.reuse ;  /* 0x000000010606c824 */ /* 0x100fe200078e0a19 */
[----:B------:R-:W-:Y:S01]  /*10730*/  ISETP.GT.U32.AND P4, PT, R25, R5, PT ;  /* 0x000000051900720c */ /* 0x000fe20003f84070 */
[----:B------:R-:W-:-:S02]  /*10740*/  @!P6 IMAD.IADD R8, R8, 0x1, -R25 ;  /* 0x000000010808e824 */ /* 0x000fc400078e0a19 */
[C---:B------:R-:W-:Y:S02]  /*10750*/  IMAD R7, R25.reuse, R10, R7 ;  /* 0x0000000a19077224 */ /* 0x040fe400078e0207 */
[--C-:B------:R-:W-:Y:S01]  /*10760*/  @!P3 IMAD.IADD R4, R4, 0x1, -R25.reuse ;  /* 0x000000010404b824 */ /* 0x100fe200078e0a19 */
[C---:B------:R-:W-:Y:S01]  /*10770*/  ISETP.GT.U32.AND P6, PT, R25.reuse, R8, PT ;  /* 0x000000081900720c */ /* 0x040fe20003fc4070 */
[----:B------:R-:W-:Y:S01]  /*10780*/  @!P5 IMAD.IADD R12, R12, 0x1, -R25 ;  /* 0x000000010c0cd824 */ /* 0x000fe200078e0a19 */
[----:B------:R-:W-:-:S04]  /*10790*/  ISETP.GT.U32.AND P3, PT, R25, R7, PT ;  /* 0x000000071900720c */ /* 0x000fc80003f64070 */
[----:B------:R-:W-:Y:S01]  /*107a0*/  ISETP.GT.U32.AND P5, PT, R25, R12, PT ;  /* 0x0000000c1900720c */ /* 0x000fe20003fa4070 */
[----:B------:R-:W-:-:S06]  /*107b0*/  @!P4 IMAD.IADD R5, R5, 0x1, -R25 ;  /* 0x000000010505c824 */ /* 0x000fcc00078e0a19 */
[--C-:B------:R-:W-:Y:S02]  /*107c0*/  @!P6 IMAD.IADD R8, R8, 0x1, -R25.reuse ;  /* 0x000000010808e824 */ /* 0x100fe400078e0a19 */
[--C-:B------:R-:W-:Y:S01]  /*107d0*/  @!P3 IMAD.IADD R7, R7, 0x1, -R25.reuse ;  /* 0x000000010707b824 */ /* 0x100fe200078e0a19 */
[----:B------:R-:W-:Y:S02]  /*107e0*/  ISETP.GE.AND P3, PT, R15, RZ, PT ;  /* 0x000000ff0f00720c */ /* 0x000fe40003f66270 */
[----:B------:R-:W5:Y:S01]  /*107f0*/  LDL.LU R15, [R1+0x2b8] ;  /* 0x0002b800010f7983 */ /* 0x000f620000300800 */
[----:B------:R-:W-:Y:S02]  /*10800*/  @!P0 IMAD.MOV R4, RZ, RZ, -R4 ;  /* 0x000000ffff048224 */ /* 0x000fe400078e0a04 */
[----:B------:R-:W-:Y:S01]  /*10810*/  @!P5 IMAD.IADD R12, R12, 0x1, -R25 ;  /* 0x000000010c0cd824 */ /* 0x000fe200078e0a19 */
[----:B----4-:R-:W-:Y:S01]  /*10820*/  ISETP.GE.AND P4, PT, R14, RZ, PT ;  /* 0x000000ff0e00720c */ /* 0x010fe20003f86270 */
[----:B------:R-:W-:-:S04]  /*10830*/  IMAD.MOV.U32 R14, RZ, RZ, R6 ;  /* 0x000000ffff0e7224 */ /* 0x000fc800078e0006 */
[----:B------:R-:W-:-:S05]  /*10840*/  @!P1 IMAD.MOV R14, RZ, RZ, -R14 ;  /* 0x000000ffff0e9224 */ /* 0x000fca00078e0a0e */
[----:B------:R0:W-:Y:S04]  /*10850*/  STL [R1+0x5a8], R14 ;  /* 0x0005a80e01007387 */ /* 0x0001e80000100800 */
[----:B------:R1:W-:Y:S01]  /*10860*/  STL [R1+0x594], R4 ;  /* 0x0005940401007387 */ /* 0x0003e20000100800 */
[----:B0-----:R-:W-:-:S03]  /*10870*/  IMAD.MOV.U32 R14, RZ, RZ, R8 ;  /* 0x000000ffff0e7224 */ /* 0x001fc600078e0008 */
[----:B------:R-:W4:Y:S01]  /*10880*/  LDL.LU R8, [R1+0x2a0] ;  /* 0x0002a00001087983 */ /* 0x000f220000300800 */
[----:B------:R-:W-:Y:S02]  /*10890*/  @!P2 IMAD.MOV R14, RZ, RZ, -R14 ;  /* 0x000000ffff0ea224 */ /* 0x000fe400078e0a0e */
[----:B-1----:R-:W-:Y:S02]  /*108a0*/  IMAD.MOV.U32 R4, RZ, RZ, R12 ;  /* 0x000000ffff047224 */ /* 0x002fe400078e000c */
[----:B------:R-:W4:Y:S04]  /*108b0*/  LDL.LU R12, [R1+0x2b4] ;  /* 0x0002b400010c7983 */ /* 0x000f280000300800 */
[----:B------:R0:W-:Y:S04]  /*108c0*/  STL [R1+0x584], R14 ;  /* 0x0005840e01007387 */ /* 0x0001e80000100800 */
[----:B0-----:R-:W4:Y:S01]  /*108d0*/  LDL.LU R14, [R1+0x431c] ;  /* 0x00431c00010e7983 */ /* 0x001f220000300800 */
[----:B------:R-:W-:-:S04]  /*108e0*/  IMAD.HI.U32 R10, R0, R9, RZ ;  /* 0x00000009000a7227 */ /* 0x000fc800078e00ff */
[----:B------:R-:W-:-:S04]  /*108f0*/  IMAD.MOV R10, RZ, RZ, -R10 ;  /* 0x000000ffff0a7224 */ /* 0x000fc800078e0a0a */
[----:B------:R-:W-:-:S05]  /*10900*/  IMAD R9, R25, R10, R9 ;  /* 0x0000000a19097224 */ /* 0x000fca00078e0209 */
[C---:B------:R-:W-:Y:S02]  /*10910*/  ISETP.GT.U32.AND P5, PT, R25.reuse, R9, PT ;  /* 0x000000091900720c */ /* 0x040fe40003fa4070 */
[----:B------:R-:W-:Y:S02]  /*10920*/  ISETP.GT.U32.AND P1, PT, R25, R5, PT ;  /* 0x000000051900720c */ /* 0x000fe40003f24070 */
[----:B------:R-:W-:-:S09]  /*10930*/  ISETP.GE.AND P6, PT, R13, RZ, PT ;  /* 0x000000ff0d00720c */ /* 0x000fd20003fc6270 */
[----:B------:R-:W-:Y:S01]  /*10940*/  @!P5 IMAD.IADD R9, R9, 0x1, -R25 ;  /* 0x000000010909d824 */ /* 0x000fe200078e0a19 */
[----:B------:R-:W-:-:S04]  /*10950*/  ISETP.GT.U32.AND P5, PT, R25, R7, PT ;  /* 0x000000071900720c */ /* 0x000fc80003fa4070 */
[----:B------:R-:W-:Y:S01]  /*10960*/  ISETP.GT.U32.AND P0, PT, R25, R9, PT ;  /* 0x000000091900720c */ /* 0x000fe20003f04070 */
[--C-:B------:R-:W-:Y:S02]  /*10970*/  @!P1 IMAD.IADD R5, R5, 0x1, -R25.reuse ;  /* 0x0000000105059824 */ /* 0x100fe400078e0a19 */
[----:B------:R-:W-:Y:S01]  /*10980*/  @!P6 IMAD.MOV R4, RZ, RZ, -R4 ;  /* 0x000000ffff04e224 */ /* 0x000fe200078e0a04 */
[----:B---3--:R-:W-:Y:S02]  /*10990*/  IABS R11, R19 ;  /* 0x00000013000b7213 */ /* 0x008fe40000000000 */
[----:B--2---:R-:W-:Y:S02]  /*109a0*/  IABS R10, R17 ;  /* 0x00000011000a7213 */ /* 0x004fe40000000000 */
[----:B------:R-:W-:Y:S01]  /*109b0*/  STL [R1+0x578], R4 ;  /* 0x0005780401007387 */ /* 0x000fe20000100800 */
[----:B------:R-:W-:-:S04]  /*109c0*/  @!P5 IMAD.IADD R7, R7, 0x1, -R25 ;  /* 0x000000010707d824 */ /* 0x000fc800078e0a19 */
[----:B------:R-:W-:Y:S01]  /*109d0*/  @!P0 IMAD.IADD R9, R9, 0x1, -R25 ;  /* 0x0000000109098824 */ /* 0x000fe200078e0a19 */
[----:B------:R-:W-:Y:S02]  /*109e0*/  ISETP.GE.AND P0, PT, R17, RZ, PT ;  /* 0x000000ff1100720c */ /* 0x000fe40003f06270 */
[----:B------:R-:W2:Y:S01]  /*109f0*/  LDL.LU R17, [R1+0x2bc] ;  /* 0x0002bc0001117983 */ /* 0x000ea20000300800 */
[----:B------:R-:W-:-:S04]  /*10a00*/  IMAD.HI.U32 R6, R0, R11, RZ ;  /* 0x0000000b00067227 */ /* 0x000fc800078e00ff */
[----:B------:R-:W-:-:S04]  /*10a10*/  IMAD.MOV R6, RZ, RZ, -R6 ;  /* 0x000000ffff067224 */ /* 0x000fc800078e0a06 */
[----:B------:R-:W-:Y:S01]  /*10a20*/  IMAD R11, R25, R6, R11 ;  /* 0x00000006190b7224 */ /* 0x000fe200078e020b */
[----:B------:R-:W-:Y:S02]  /*10a30*/  IABS R6, R18 ;  /* 0x0000001200067213 */ /* 0x000fe40000000000 */
[----:B----4-:R-:W-:Y:S01]  /*10a40*/  ISETP.GE.AND P1, PT, R14, RZ, PT ;  /* 0x000000ff0e00720c */ /* 0x010fe20003f26270 */
[----:B------:R-:W-:-:S04]  /*10a50*/  IMAD.MOV.U32 R14, RZ, RZ, R5 ;  /* 0x000000ffff0e7224 */ /* 0x000fc800078e0005 */
[----:B------:R-:W-:Y:S01]  /*10a60*/  @!P4 IMAD.MOV R14, RZ, RZ, -R14 ;  /* 0x000000ffff0ec224 */ /* 0x000fe200078e0a0e */
[----:B------:R-:W-:Y:S02]  /*10a70*/  ISETP.GE.AND P4, PT, R19, RZ, PT ;  /* 0x000000ff1300720c */ /* 0x000fe40003f86270 */
[----:B------:R-:W3:Y:S04]  /*10a80*/  LDL.LU R19, [R1+0x2c0] ;  /* 0x0002c00001137983 */ /* 0x000ee80000300800 */
[----:B------:R0:W-:Y:S02]  /*10a90*/  STL [R1+0x564], R14 ;  /* 0x0005640e01007387 */ /* 0x0001e40000100800 */
[----:B0-----:R-:W-:-:S04]  /*10aa0*/  IMAD.MOV.U32 R14, RZ, RZ, R7 ;  /* 0x000000ffff0e7224 */ /* 0x001fc800078e0007 */
[----:B------:R-:W-:Y:S02]  /*10ab0*/  @!P3 IMAD.MOV R14, RZ, RZ, -R14 ;  /* 0x000000ffff0eb224 */ /* 0x000fe400078e0a0e */
[----:B------:R-:W-:Y:S02]  /*10ac0*/  IMAD.MOV.U32 R7, RZ, RZ, R18 ;  /* 0x000000ffff077224 */ /* 0x000fe400078e0012 */
[----:B------:R-:W-:Y:S01]  /*10ad0*/  IMAD.MOV.U32 R18, RZ, RZ, R16 ;  /* 0x000000ffff127224 */ /* 0x000fe200078e0010 */
[----:B------:R0:W-:Y:S04]  /*10ae0*/  STL [R1+0x560], R14 ;  /* 0x0005600e01007387 */ /* 0x0001e80000100800 */
[----:B------:R-:W4:Y:S01]  /*10af0*/  LDL R16, [R1+0x2c8] ;  /* 0x0002c80001107983 */ /* 0x000f220000100800 */
[----:B------:R-:W-:-:S04]  /*10b00*/  IMAD.HI.U32 R13, R0, R2, RZ ;  /* 0x00000002000d7227 */ /* 0x000fc800078e00ff */
[----:B------:R-:W-:Y:S01]  /*10b10*/  IMAD.MOV R13, RZ, RZ, -R13 ;  /* 0x000000ffff0d7224 */ /* 0x000fe200078e0a0d */
[----:B------:R-:W-:Y:S01]  /*10b20*/  IABS R4, R12 ;  /* 0x0000000c00047213 */ /* 0x000fe20000000000 */
[----:B0-----:R-:W2:Y:S02]  /*10b30*/  LDL R14, [R1+0x2c4] ;  /* 0x0002c400010e7983 */ /* 0x001ea40000100800 */
[----:B------:R-:W-:Y:S02]  /*10b40*/  IMAD R13, R25, R13, R2 ;  /* 0x0000000d190d7224 */ /* 0x000fe400078e0202 */
[----:B------:R-:W-:-:S03]  /*10b50*/  IMAD.HI.U32 R2, R0, R10, RZ ;  /* 0x0000000a00027227 */ /* 0x000fc600078e00ff */
[----:B------:R-:W-:Y:S01]  /*10b60*/  ISETP.GT.U32.AND P6, PT, R25, R13, PT ;  /* 0x0000000d1900720c */ /* 0x000fe20003fc4070 */
[----:B------:R-:W-:-:S04]  /*10b70*/  IMAD.MOV R2, RZ, RZ, -R2 ;  /* 0x000000ffff027224 */ /* 0x000fc800078e0a02 */
[----:B------:R-:W-:-:S05]  /*10b80*/  IMAD R2, R25, R2, R10 ;  /* 0x0000000219027224 */ /* 0x000fca00078e020a */
[----:B------:R-:W-:-:S03]  /*10b90*/  ISETP.GT.U32.AND P5, PT, R25, R2, PT ;  /* 0x000000021900720c */ /* 0x000fc60003fa4070 */
[----:B------:R-:W-:Y:S01]  /*10ba0*/  @!P6 IMAD.IADD R13, R13, 0x1, -R25 ;  /* 0x000000010d0de824 */ /* 0x000fe200078e0a19 */
[----:B------:R-:W-:Y:S01]  /*10bb0*/  ISETP.GT.U32.AND P6, PT, R25, R11, PT ;  /* 0x0000000b1900720c */ /* 0x000fe20003fc4070 */
[----:B------:R-:W-:-:S08]  /*10bc0*/  IMAD.HI.U32 R10, R0, R4, RZ ;  /* 0x00000004000a7227 */ /* 0x000fd000078e00ff */
[----:B------:R-:W-:Y:S01]  /*10bd0*/  @!P5 IMAD.IADD R2, R2, 0x1, -R25 ;  /* 0x000000010202d824 */ /* 0x000fe200078e0a19 */
[----:B------:R-:W-:-:S03]  /*10be0*/  ISETP.GT.U32.AND P5, PT, R25, R13, PT ;  /* 0x0000000d1900720c */ /* 0x000fc60003fa4070 */
[----:B------:R-:W-:Y:S01]  /*10bf0*/  @!P6 IMAD.IADD R11, R11, 0x1, -R25 ;  /* 0x000000010b0be824 */ /* 0x000fe200078e0a19 */
[----:B------:R-:W-:Y:S02]  /*10c00*/  ISETP.GT.U32.AND P6, PT, R25, R2, PT ;  /* 0x000000021900720c */ /* 0x000fe40003fc4070 */
[----:B------:R-:W-:Y:S01]  /*10c10*/  ISETP.GE.AND P2, PT, R8, RZ, PT ;  /* 0x000000ff0800720c */ /* 0x000fe20003f46270 */
[----:B------:R-:W-:-:S04]  /*10c20*/  IMAD.MOV R10, RZ, RZ, -R10 ;  /* 0x000000ffff0a7224 */ /* 0x000fc800078e0a0a */
[----:B------:R-:W-:Y:S02]  /*10c30*/  IMAD R4, R25, R10, R4 ;  /* 0x0000000a19047224 */ /* 0x000fe400078e0204 */
[----:B------:R-:W-:Y:S02]  /*10c40*/  @!P5 IMAD.IADD R13, R13, 0x1, -R25 ;  /* 0x000000010d0dd824 */ /* 0x000fe400078e0a19 */
[----:B------:R-:W-:Y:S02]  /*10c50*/  IMAD.MOV.U32 R10, RZ, RZ, R7 ;  /* 0x000000ffff0a7224 */ /* 0x000fe400078e0007 */
[----:B------:R-:W-:Y:S02]  /*10c60*/  IMAD.MOV.U32 R7, RZ, RZ, R13 ;  /* 0x000000ffff077224 */ /* 0x000fe400078e000d */
[----:B------:R-:W-:Y:S02]  /*10c70*/  @!P6 IMAD.IADD R2, R2, 0x1, -R25 ;  /* 0x000000010202e824 */ /* 0x000fe400078e0a19 */
[----:B------:R-:W-:-:S02]  /*10c80*/  @!P2 IMAD.MOV R9, RZ, RZ, -R9 ;  /* 0x000000ffff09a224 */ /* 0x000fc400078e0a09 */
[----:B------:R-:W-:Y:S02]  /*10c90*/  @!P1 IMAD.MOV R7, RZ, RZ, -R7 ;  /* 0x000000ffff079224 */ /* 0x000fe400078e0a07 */
[----:B------:R-:W-:Y:S01]  /*10ca0*/  @!P0 IMAD.MOV R2, RZ, RZ, -R2 ;  /* 0x000000ffff028224 */ /* 0x000fe200078e0a02 */
[----:B------:R-:W-:Y:S04]  /*10cb0*/  STL [R1+0x55c], R9 ;  /* 0x00055c0901007387 */ /* 0x000fe80000100800 */
[----:B------:R-:W-:Y:S04]  /*10cc0*/  STL [R1+0x558], R7 ;  /* 0x0005580701007387 */ /* 0x000fe80000100800 */
[----:B------:R4:W-:Y:S02]  /*10cd0*/  STL [R1+0x554], R2 ;  /* 0x0005540201007387 */ /* 0x0009e40000100800 */
[----:B----4-:R-:W-:-:S02]  /*10ce0*/  IABS R2, R16 ;  /* 0x0000001000027213 */ /* 0x010fc40000000000 */
[----:B------:R-:W4:Y:S01]  /*10cf0*/  LDL R16, [R1+0x2d0] ;  /* 0x0002d00001107983 */ /* 0x000f220000100800 */
[----:B---3--:R-:W-:Y:S02]  /*10d00*/  IABS R13, R19 ;  /* 0x00000013000d7213 */ /* 0x008fe40000000000 */
[----:B------:R-:W-:-:S03]  /*10d10*/  ISETP.GE.AND P1, PT, R12, RZ, PT ;  /* 0x000000ff0c00720c */ /* 0x000fc60003f26270 */
[----:B------:R-:W-:-:S04]  /*10d20*/  IMAD.HI.U32 R7, R0, R13, RZ ;  /* 0x0000000d00077227 */ /* 0x000fc800078e00ff */
[----:B------:R-:W-:-:S04]  /*10d30*/  IMAD.MOV R12, RZ, RZ, -R7 ;  /* 0x000000ffff0c7224 */ /* 0x000fc800078e0a07 */
[----:B------:R-:W-:Y:S02]  /*10d40*/  IMAD R13, R25, R12, R13 ;  /* 0x0000000c190d7224 */ /* 0x000fe400078e020d */
[----:B------:R-:W3:Y:S01]  /*10d50*/  LDL R12, [R1+0x2d4] ;  /* 0x0002d400010c7983 */ /* 0x000ee20000100800 */
[----:B-----5:R-:W-:Y:S02]  /*10d60*/  IABS R8, R15 ;  /* 0x0000000f00087213 */ /* 0x020fe40000000000 */
[----:B------:R-:W-:Y:S01]  /*10d70*/  ISETP.GE.AND P0, PT, R15, RZ, PT ;  /* 0x000000ff0f00720c */ /* 0x000fe20003f06270 */
[----:B------:R-:W-:-:S04]  /*10d80*/  IMAD.HI.U32 R5, R0, R6, RZ ;  /* 0x0000000600057227 */ /* 0x000fc800078e00ff */
[----:B------:R-:W-:Y:S01]  /*10d90*/  IMAD.MOV R5, RZ, RZ, -R5 ;  /* 0x000000ffff057224 */ /* 0x000fe200078e0a05 */
[C---:B------:R-:W-:Y:S02]  /*10da0*/  ISETP.GT.U32.AND P3, PT, R25.reuse, R11, PT ;  /* 0x0000000b1900720c */ /* 0x040fe40003f64070 */
[C---:B------:R-:W-:Y:S01]  /*10db0*/  ISETP.GT.U32.AND P6, PT, R25.reuse, R4, PT ;  /* 0x000000041900720c */ /* 0x040fe20003fc4070 */
[----:B------:R-:W-:Y:S02]  /*10dc0*/  IMAD R5, R25, R5, R6 ;  /* 0x0000000519057224 */ /* 0x000fe400078e0206 */
[----:B------:R-:W-:-:S04]  /*10dd0*/  IMAD.HI.U32 R6, R0, R8, RZ ;  /* 0x0000000800067227 */ /* 0x000fc800078e00ff */
[----:B------:R-:W-:-:S04]  /*10de0*/  IMAD.MOV R6, RZ, RZ, -R6 ;  /* 0x000000ffff067224 */ /* 0x000fc800078e0a06 */
[----:B------:R-:W-:Y:S02]  /*10df0*/  IMAD R6, R25, R6, R8 ;  /* 0x0000000619067224 */ /* 0x000fe400078e0208 */
[--C-:B------:R-:W-:Y:S01]  /*10e00*/  @!P3 IMAD.IADD R11, R11, 0x1, -R25.reuse ;  /* 0x000000010b0bb824 */ /* 0x100fe200078e0a19 */
[----:B----4-:R-:W-:Y:S02]  /*10e10*/  IABS R15, R16 ;  /* 0x00000010000f7213 */ /* 0x010fe40000000000 */
[----:B------:R-:W4:Y:S01]  /*10e20*/  LDL R16, [R1+0x2e0] ;  /* 0x0002e00001107983 */ /* 0x000f220000100800 */
[----:B------:R-:W-:Y:S01]  /*10e30*/  ISETP.GT.U32.AND P3, PT, R25, R6, PT ;  /* 0x000000061900720c */ /* 0x000fe20003f64070 */
[----:B------:R-:W-:Y:S01]  /*10e40*/  @!P6 IMAD.IADD R4, R4, 0x1, -R25 ;  /* 0x000000010404e824 */ /* 0x000fe200078e0a19 */
[----:B--2---:R-:W-:Y:S02]  /*10e50*/  IABS R9, R17 ;  /* 0x0000001100097213 */ /* 0x004fe40000000000 */
[----:B------:R-:W-:-:S02]  /*10e60*/  ISETP.GE.AND P2, PT, R10, RZ, PT ;  /* 0x000000ff0a00720c */ /* 0x000fc40003f46270 */
[C---:B------:R-:W-:Y:S01]  /*10e70*/  ISETP.GT.U32.AND P6, PT, R25.reuse, R4, PT ;  /* 0x000000041900720c */ /* 0x040fe20003fc4070 */
[----:B------:R-:W-:Y:S01]  /*10e80*/  IMAD.HI.U32 R10, R0, R9, RZ ;  /* 0x00000009000a7227 */ /* 0x000fe200078e00ff */
[----:B------:R-:W-:-:S03]  /*10e90*/  ISETP.GT.U32.AND P5, PT, R25, R5, PT ;  /* 0x000000051900720c */ /* 0x000fc60003fa4070 */
[----:B------:R-:W-:Y:S02]  /*10ea0*/  IMAD.MOV R10, RZ, RZ, -R10 ;  /* 0x000000ffff0a7224 */ /* 0x000fe400078e0a0a */
[----:B------:R-:W-:Y:S01]  /*10eb0*/  @!P3 IMAD.IADD R6, R6, 0x1, -R25 ;  /* 0x000000010606b824 */ /* 0x000fe200078e0a19 */
[----:B------:R-:W-:Y:S01]  /*10ec0*/  IABS R8, R14 ;  /* 0x0000000e00087213 */ /* 0x000fe20000000000 */
[C---:B------:R-:W-:Y:S01]  /*10ed0*/  IMAD R9, R25.reuse, R10, R9 ;  /* 0x0000000a19097224 */ /* 0x040fe200078e0209 */
[----:B------:R-:W2:Y:S02]  /*10ee0*/  LDL R14, [R1+0x2d8] ;  /* 0x0002d800010e7983 */ /* 0x000ea40000100800 */
[C---:B------:R-:W-:Y:S01]  /*10ef0*/  ISETP.GT.U32.AND P3, PT, R25.reuse, R6, PT ;  /* 0x000000061900720c */ /* 0x040fe20003f64070 */
[--C-:B------:R-:W-:Y:S01]  /*10f00*/  @!P6 IMAD.IADD R4, R4, 0x1, -R25.reuse ;  /* 0x000000010404e824 */ /* 0x100fe200078e0a19 */
[----:B------:R-:W-:Y:S01]  /*10f10*/  ISETP.GT.U32.AND P6, PT, R25, R9, PT ;  /* 0x000000091900720c */ /* 0x000fe20003fc4070 */
[----:B------:R-:W-:-:S02]  /*10f20*/  @!P5 IMAD.IADD R5, R5, 0x1, -R25 ;  /* 0x000000010505d824 */ /* 0x000fc400078e0a19 */
[----:B------:R-:W-:-:S03]  /*10f30*/  IMAD.HI.U32 R10, R0, R8, RZ ;  /* 0x00000008000a7227 */ /* 0x000fc600078e00ff */
[----:B------:R-:W-:Y:S01]  /*10f40*/  ISETP.GT.U32.AND P5, PT, R25, R5, PT ;  /* 0x000000051900720c */ /* 0x000fe20003fa4070 */
[----:B------:R-:W-:-:S04]  /*10f50*/  IMAD.MOV R10, RZ, RZ, -R10 ;  /* 0x000000ffff0a7224 */ /* 0x000fc800078e0a0a */
[C---:B------:R-:W-:Y:S01]  /*10f60*/  IMAD R8, R25.reuse, R10, R8 ;  /* 0x0000000a19087224 */ /* 0x040fe200078e0208 */
[----:B---3--:R-:W-:Y:S01]  /*10f70*/  IABS R10, R12 ;  /* 0x0000000c000a7213 */ /* 0x008fe20000000000 */
[--C-:B------:R-:W-:Y:S01]  /*10f80*/  @!P3 IMAD.IADD R6, R6, 0x1, -R25.reuse ;  /* 0x000000010606b824 */ /* 0x100fe200078e0a19 */
[----:B------:R-:W-:Y:S01]  /*10f90*/  ISETP.GT.U32.AND P3, PT, R25, R13, PT ;  /* 0x0000000d1900720c */ /* 0x000fe20003f64070 */
[----:B------:R-:W-:Y:S01]  /*10fa0*/  @!P6 IMAD.IADD R9, R9, 0x1, -R25 ;  /* 0x000000010909e824 */ /* 0x000fe200078e0a19 */
[----:B------:R-:W-:Y:S01]  /*10fb0*/  ISETP.GT.U32.AND P6, PT, R25, R8, PT ;  /* 0x000000081900720c */ /* 0x000fe20003fc4070 */
[----:B------:R-:W-:-:S04]  /*10fc0*/  IMAD.HI.U32 R12, R0, R15, RZ ;  /* 0x0000000f000c7227 */ /* 0x000fc800078e00ff */
[----:B------:R-:W-:Y:S01]  /*10fd0*/  @!P5 IMAD.IADD R5, R5, 0x1, -R25 ;  /* 0x000000010505d824 */ /* 0x000fe200078e0a19 */
[----:B------:R-:W-:Y:S01]  /*10fe0*/  ISETP.GE.AND P5, PT, R17, RZ, PT ;  /* 0x000000ff1100720c */ /* 0x000fe20003fa6270 */
[----:B------:R-:W-:Y:S01]  /*10ff0*/  IMAD.MOV R12, RZ, RZ, -R12 ;  /* 0x000000ffff0c7224 */ /* 0x000fe200078e0a0c */
[----:B------:R-:W3:Y:S03]  /*11000*/  LDL R17, [R1+0x2dc] ;  /* 0x0002dc0001117983 */ /* 0x000ee60000100800 */
[----:B------:R-:W-:Y:S02]  /*11010*/  IMAD R15, R25, R12, R15 ;  /* 0x0000000c190f7224 */ /* 0x000fe400078e020f */
[--C-:B------:R-:W-:Y:S02]  /*11020*/  @!P3 IMAD.IADD R13, R13, 0x1, -R25.reuse ;  /* 0x000000010d0db824 */ /* 0x100fe400078e0a19 */
[----:B------:R-:W-:-:S03]  /*11030*/  @!P6 IMAD.IADD R8, R8, 0x1, -R25 ;  /* 0x000000010808e824 */ /* 0x000fc600078e0a19 */
[----:B------:R-:W-:Y:S04]  /*11040*/  STL [R1+0x4318], R13 ;  /* 0x0043180d01007387 */ /* 0x000fe80000100800 */
[----:B------:R0:W-:Y:S04]  /*11050*/  STL [R1+0x4314], R8 ;  /* 0x0043140801007387 */ /* 0x0001e80000100800 */
[----:B0-----:R-:W5:Y:S01]  /*11060*/  LDL.LU R8, [R1+0x9ec] ;  /* 0x0009ec0001087983 */ /* 0x001f620000300800 */
[----:B----4-:R-:W-:Y:S01]  /*11070*/  IABS R12, R16 ;  /* 0x00000010000c7213 */ /* 0x010fe20000000000 */
[----:B------:R-:W-:-:S04]  /*11080*/  IMAD.HI.U32 R16, R0, R10, RZ ;  /* 0x0000000a00107227 */ /* 0x000fc800078e00ff */
[----:B------:R-:W-:-:S04]  /*11090*/  IMAD.MOV R16, RZ, RZ, -R16 ;  /* 0x000000ffff107224 */ /* 0x000fc800078e0a10 */
[----:B------:R-:W-:Y:S02]  /*110a0*/  IMAD R10, R25, R16, R10 ;  /* 0x00000010190a7224 */ /* 0x000fe400078e020a */
[----:B------:R-:W4:Y:S01]  /*110b0*/  LDL.LU R16, [R1+0x5bc] ;  /* 0x0005bc0001107983 */ /* 0x000f220000300800 */
[----:B------:R-:W-:-:S04]  /*110c0*/  IMAD.HI.U32 R7, R0, R2, RZ ;  /* 0x0000000200077227 */ /* 0x000fc800078e00ff */
[----:B------:R-:W-:-:S04]  /*110d0*/  IMAD.MOV R7, RZ, RZ, -R7 ;  /* 0x000000ffff077224 */ /* 0x000fc800078e0a07 */
[----:B------:R-:W-:Y:S01]  /*110e0*/  IMAD R2, R25, R7, R2 ;  /* 0x0000000719027224 */ /* 0x000fe200078e0202 */
[----:B--2---:R-:W-:Y:S02]  /*110f0*/  IABS R7, R14 ;  /* 0x0000000e00077213 */ /* 0x004fe40000000000 */
[----:B---3--:R-:W-:-:S05]  /*11100*/  IABS R14, R17 ;  /* 0x00000011000e7213 */ /* 0x008fca0000000000 */
[----:B------:R-:W-:-:S04]  /*11110*/  IMAD.HI.U32 R17, R0, R14, RZ ;  /* 0x0000000e00117227 */ /* 0x000fc800078e00ff */
[----:B------:R-:W-:-:S04]  /*11120*/  IMAD.MOV R17, RZ, RZ, -R17 ;  /* 0x000000ffff117224 */ /* 0x000fc800078e0a11 */
[----:B------:R-:W-:Y:S02]  /*11130*/  IMAD R14, R25, R17, R14 ;  /* 0x00000011190e7224 */ /* 0x000fe400078e020e */
[----:B----4-:R-:W-:Y:S02]  /*11140*/  IMAD.MOV.U32 R17, RZ, RZ, R16 ;  /* 0x000000ffff117224 */ /* 0x010fe400078e0010 */
[----:B-----5:R-:W-:Y:S02]  /*11150*/  IMAD.MOV.U32 R16, RZ, RZ, R8 ;  /* 0x000000ffff107224 */ /* 0x020fe400078e0008 */
[----:B------:R-:W-:Y:S02]  /*11160*/  IMAD.MOV.U32 R8, RZ, RZ, R11 ;  /* 0x000000ffff087224 */ /* 0x000fe400078e000b */
[----:B------:R-:W2:Y:S01]  /*11170*/  LDL R11, [R1+0x2e8] ;  /* 0x0002e800010b7983 */ /* 0x000ea20000100800 */
[----:B------:R-:W-:Y:S02]  /*11180*/  IMAD.MOV.U32 R13, RZ, RZ, R18 ;  /* 0x000000ffff0d7224 */ /* 0x000fe400078e0012 */
[----:B------:R-:W-:-:S04]  /*11190*/  IMAD.HI.U32 R18, R0, R7, RZ ;  /* 0x0000000700127227 */ /* 0x000fc800078e00ff */
[----:B------:R-:W-:Y:S02]  /*111a0*/  IMAD.MOV R18, RZ, RZ, -R18 ;  /* 0x000000ffff127224 */ /* 0x000fe400078e0a12 */
[----:B------:R-:W-:Y:S02]  /*111b0*/  @!P4 IMAD.MOV R8, RZ, RZ, -R8 ;  /* 0x000000ffff08c224 */ /* 0x000fe400078e0a08 */
[C---:B------:R-:W-:Y:S02]  /*111c0*/  IMAD R7, R25.reuse, R18, R7 ;  /* 0x0000001219077224 */ /* 0x040fe400078e0207 */
[----:B------:R-:W-:Y:S01]  /*111d0*/  IMAD.MOV.U32 R18, RZ, RZ, R13 ;  /* 0x000000ffff127224 */ /* 0x000fe200078e000d */
[----:B------:R-:W-:Y:S01]  /*111e0*/  ISETP.GT.U32.AND P4, PT, R25, R9, PT ;  /* 0x000000091900720c */ /* 0x000fe20003f84070 */
[----:B------:R-:W-:Y:S02]  /*111f0*/  IMAD.MOV.U32 R13, RZ, RZ, R5 ;  /* 0x000000ffff0d7224 */ /* 0x000fe400078e0005 */
[----:B------:R-:W3:Y:S04]  /*11200*/  LDL R5, [R1+0x2e4] ;  /* 0x0002e40001057983 */ /* 0x000ee80000100800 */
[----:B------:R0:W-:Y:S01]  /*11210*/  STL [R1+0x54c], R8 ;  /* 0x00054c0801007387 */ /* 0x0001e20000100800 */
[----:B------:R-:W-:-:S02]  /*11220*/  @!P2 IMAD.MOV R13, RZ, RZ, -R13 ;  /* 0x000000ffff0da224 */ /* 0x000fc400078e0a0d */
[----:B0-----:R-:W-:Y:S02]  /*11230*/  IMAD.MOV.U32 R8, RZ, RZ, R4 ;  /* 0x000000ffff087224 */ /* 0x001fe400078e0004 */
[----:B------:R-:W-:Y:S02]  /*11240*/  IMAD.MOV.U32 R4, RZ, RZ, R6 ;  /* 0x000000ffff047224 */ /* 0x000fe400078e0006 */
[----:B------:R-:W-:Y:S01]  /*11250*/  @!P1 IMAD.MOV R8, RZ, RZ, -R8 ;  /* 0x000000ffff089224 */ /* 0x000fe200078e0a08 */
[----:B------:R-:W4:Y:S01]  /*11260*/  LDL.LU R6, [R1+0x57c] ;  /* 0x00057c0001067983 */ /* 0x000f220000300800 */
[----:B------:R-:W-:-:S03]  /*11270*/  @!P0 IMAD.MOV R4, RZ, RZ, -R4 ;  /* 0x000000ffff048224 */ /* 0x000fc600078e0a04 */
        /* <DEDUP_REMOVED lines=20> */
[----:B------:R-:W-:Y:S02]  /*113c0*/  ISETP.GT.U32.AND P2, PT, R25, R7, PT ;  /* 0x000000071900720c */ /* 0x000fe40003f44070 */
[----:B------:R-:W-:Y:S01]  /*113d0*/  ISETP.GE.AND P3, PT, R19, RZ, PT ;  /* 0x000000ff1300720c */ /* 0x000fe20003f66270 */
[----:B------:R-:W-:Y:S01]  /*113e0*/  IMAD.HI.U32 R19, R0, R12, RZ ;  /* 0x0000000c00137227 */ /* 0x000fe200078e00ff */
[----:B---3--:R-:W-:-:S03]  /*113f0*/  IABS R5, R5 ;  /* 0x0000000500057213 */ /* 0x008fc60000000000 */
[----:B------:R-:W-:Y:S01]  /*11400*/  IMAD.MOV R19, RZ, RZ, -R19 ;  /* 0x000000ffff137224 */ /* 0x000fe200078e0a13 */
[----:B------:R0:W-:Y:S01]  /*11410*/  STL [R1+0x4300], R0 ;  /* 0x0043000001007387 */ /* 0x0001e20000100800 */
[--C-:B------:R-:W-:Y:S02]  /*11420*/  @!P4 IMAD.IADD R10, R10, 0x1, -R25.reuse ;  /* 0x000000010a0ac824 */ /* 0x100fe400078e0a19 */
[----:B------:R-:W-:Y:S02]  /*11430*/  IMAD R12, R25, R19, R12 ;  /* 0x00000013190c7224 */ /* 0x000fe400078e020c */
[----:B------:R-:W-:Y:S01]  /*11440*/  @!P0 IMAD.IADD R2, R2, 0x1, -R25 ;  /* 0x0000000102028824 */ /* 0x000fe200078e0a19 */
[----:B------:R-:W-:Y:S01]  /*11450*/  ISETP.GE.AND P0, PT, R11, RZ, PT ;  /* 0x000000ff0b00720c */ /* 0x000fe20003f06270 */
[----:B----4-:R-:W-:Y:S01]  /*11460*/  IMAD.MOV.U32 R19, RZ, RZ, R6 ;  /* 0x000000ffff137224 */ /* 0x010fe200078e0006 */
[----:B------:R-:W-:Y:S01]  /*11470*/  ISETP.GE.AND P4, PT, R27, RZ, PT ;  /* 0x000000ff1b00720c */ /* 0x000fe20003f86270 */
[----:B------:R-:W-:-:S04]  /*11480*/  IMAD.HI.U32 R6, R0, R5, RZ ;  /* 0x0000000500067227 */ /* 0x000fc800078e00ff */
[----:B------:R-:W-:Y:S02]  /*11490*/  IMAD.HI.U32 R11, R0, R4, RZ ;  /* 0x00000004000b7227 */ /* 0x000fe400078e00ff */
[----:B0-----:R-:W3:Y:S02]  /*114a0*/  LDL.LU R0, [R1+0x2f0] ;  /* 0x0002f00001007983 */ /* 0x001ee40000300800 */
[----:B------:R-:W-:Y:S02]  /*114b0*/  @!P2 IMAD.IADD R7, R7, 0x1, -R25 ;  /* 0x000000010707a824 */ /* 0x000fe400078e0a19 */
        /* <DEDUP_REMOVED lines=34> */
[----:B------:R-:W3:Y:S04]  /*116e0*/  LDL.LU R2, [R1+0x2d8] ;  /* 0x0002d80001027983 */ /* 0x000ee80000300800 */
[----:B------:R-:W3:Y:S04]  /*116f0*/  LDL.LU R15, [R1+0x2e0] ;  /* 0x0002e000010f7983 */ /* 0x000ee80000300800 */
[----:B------:R0:W-:Y:S04]  /*11700*/  STL [R1+0x530], R5 ;  /* 0x0005300501007387 */ /* 0x0001e80000100800 */
[----:B0-----:R-:W3:Y:S01]  /*11710*/  LDL.LU R5, [R1+0x4304] ;  /* 0x0043040001057983 */ /* 0x001ee20000300800 */
[----:B------:R-:W-:-:S02]  /*11720*/  ISETP.GT.U32.AND P6, PT, R25, R12, PT ;  /* 0x0000000c1900720c */ /* 0x000fc40003fc4070 */
[----:B------:R-:W-:Y:S01]  /*11730*/  ISETP.GT.U32.AND P3, PT, R25, R7, PT ;  /* 0x000000071900720c */ /* 0x000fe20003f64070 */
[----:B------:R-:W-:-:S05]  /*11740*/  @!P2 IMAD.MOV R0, RZ, RZ, -R0 ;  /* 0x000000ffff00a224 */ /* 0x000fca00078e0a00 */
[----:B------:R0:W-:Y:S05]  /*11750*/  STL [R1+0x52c], R0 ;  /* 0x00052c0001007387 */ /* 0x0001ea0000100800 */
[--C-:B------:R-:W-:Y:S01]  /*11760*/  @!P6 IMAD.IADD R12, R12, 0x1, -R25.reuse ;  /* 0x000000010c0ce824 */ /* 0x100fe200078e0a19 */
[----:B------:R-:W-:Y:S01]  /*11770*/  ISETP.GT.U32.AND P6, PT, R25, R10, PT ;  /* 0x0000000a1900720c */ /* 0x000fe20003fc4070 */
[--C-:B------:R-:W-:Y:S01]  /*11780*/  @!P3 IMAD.IADD R7, R7, 0x1, -R25.reuse ;  /* 0x000000010707b824 */ /* 0x100fe200078e0a19 */
[----:B0-----:R-:W4:Y:S11]  /*11790*/  LDL.LU R0, [R1+0x4300] ;  /* 0x0043000001007983 */ /* 0x001f360000300800 */
[----:B------:R-:W-:-:S04]  /*117a0*/  @!P6 IMAD.IADD R10, R10, 0x1, -R25 ;  /* 0x000000010a0ae824 */ /* 0x000fc800078e0a19 */
[----:B------:R-:W-:Y:S01]  /*117b0*/  @!P1 IMAD.MOV R10, RZ, RZ, -R10 ;  /* 0x000000ffff0a9224 */ /* 0x000fe200078e0a0a */
[----:B--2---:R-:W-:Y:S02]  /*117c0*/  ISETP.GE.AND P3, PT, R11, RZ, PT ;  /* 0x000000ff0b00720c */ /* 0x004fe40003f66270 */
[----:B------:R-:W2:Y:S04]  /*117d0*/  LDL.LU R11, [R1+0x42fc] ;  /* 0x0042fc00010b7983 */ /* 0x000ea80000300800 */
[----:B------:R0:W-:Y:S01]  /*117e0*/  STL [R1+0x524], R10 ;  /* 0x0005240a01007387 */ /* 0x0001e20000100800 */
[----:B---3--:R-:W-:-:S13]  /*117f0*/  ISETP.GT.U32.AND P4, PT, R25, R5, PT ;  /* 0x000000051900720c */ /* 0x008fda0003f84070 */
[----:B------:R-:W-:Y:S01]  /*11800*/  @!P4 IMAD.IADD R5, R5, 0x1, -R25 ;  /* 0x000000010505c824 */ /* 0x000fe200078e0a19 */
[----:B-----5:R-:W-:Y:S02]  /*11810*/  ISETP.GE.AND P4, PT, R13, RZ, PT ;  /* 0x000000ff0d00720c */ /* 0x020fe40003f86270 */
[----:B------:R-:W3:Y:S01]  /*11820*/  LDL.LU R13, [R1+0x32c] ;  /* 0x00032c00010d7983 */ /* 0x000ee20000300800 */
[C---:B------:R-:W-:Y:S02]  /*11830*/  ISETP.GT.U32.AND P0, PT, R25.reuse, R14, PT ;  /* 0x0000000e1900720c */ /* 0x040fe40003f04070 */
[----:B------:R-:W-:Y:S01]  /*11840*/  ISETP.GT.U32.AND P5, PT, R25, R12, PT ;  /* 0x0000000c1900720c */ /* 0x000fe20003fa4070 */
[----:B0-----:R-:W-:Y:S01]  /*11850*/  IMAD.MOV.U32 R10, RZ, RZ, R9 ;  /* 0x000000ffff0a7224 */ /* 0x001fe200078e0009 */
[----:B------:R-:W-:-:S09]  /*11860*/  ISETP.GE.AND P2, PT, R2, RZ, PT ;  /* 0x000000ff0200720c */ /* 0x000fd20003f46270 */
[--C-:B------:R-:W-:Y:S01]  /*11870*/  @!P0 IMAD.IADD R14, R14, 0x1, -R25.reuse ;  /* 0x000000010e0e8824 */ /* 0x100fe200078e0a19 */
[----:B------:R-:W-:Y:S01]  /*11880*/  ISETP.GE.AND P0, PT, R15, RZ, PT ;  /* 0x000000ff0f00720c */ /* 0x000fe20003f06270 */
[----:B------:R-:W-:Y:S01]  /*11890*/  @!P5 IMAD.IADD R12, R12, 0x1, -R25 ;  /* 0x000000010c0cd824 */ /* 0x000fe200078e0a19 */
[----:B------:R-:W-:Y:S01]  /*118a0*/  ISETP.GE.AND P5, PT, R8, RZ, PT ;  /* 0x000000ff0800720c */ /* 0x000fe20003fa6270 */
[----:B------:R-:W5:Y:S01]  /*118b0*/  LDL.LU R15, [R1+0x2f4] ;  /* 0x0002f400010f7983 */ /* 0x000f620000300800 */
[----:B------:R-:W-:-:S03]  /*118c0*/  IABS R8, R9 ;  /* 0x0000000900087213 */ /* 0x000fc60000000000 */
[----:B------:R-:W5:Y:S01]  /*118d0*/  LDL.LU R9, [R1+0x330] ;  /* 0x0003300001097983 */ /* 0x000f620000300800 */
[----:B------:R-:W-:Y:S01]  /*118e0*/  ISETP.GT.U32.AND P1, PT, R25, R5, PT ;  /* 0x000000051900720c */ /* 0x000fe20003f24070 */
[----:B------:R-:W-:Y:S02]  /*118f0*/  @!P2 IMAD.MOV R7, RZ, RZ, -R7 ;  /* 0x000000ffff07a224 */ /* 0x000fe400078e0a07 */
[----:B------:R-:W-:-:S03]  /*11900*/  @!P3 IMAD.MOV R14, RZ, RZ, -R14 ;  /* 0x000000ffff0eb224 */ /* 0x000fc600078e0a0e */
[----:B------:R0:W-:Y:S07]  /*11910*/  STL [R1+0x520], R7 ;  /* 0x0005200701007387 */ /* 0x0001ee0000100800 */
[----:B------:R-:W-:Y:S02]  /*11920*/  @!P1 IMAD.IADD R5, R5, 0x1, -R25 ;  /* 0x0000000105059824 */ /* 0x000fe400078e0a19 */
[----:B0-----:R-:W-:-:S04]  /*11930*/  IMAD.MOV.U32 R7, RZ, RZ, R12 ;  /* 0x000000ffff077224 */ /* 0x001fc800078e000c */
[----:B------:R-:W-:Y:S01]  /*11940*/  @!P0 IMAD.MOV R7, RZ, RZ, -R7 ;  /* 0x000000ffff078224 */ /* 0x000fe200078e0a07 */
[----:B------:R-:W-:Y:S01]  /*11950*/  ISETP.GE.AND P0, PT, R10, RZ, PT ;  /* 0x000000ff0a00720c */ /* 0x000fe20003f06270 */
[----:B------:R-:W-:-:S04]  /*11960*/  IMAD.MOV.U32 R10, RZ, RZ, R5 ;  /* 0x000000ffff0a7224 */ /* 0x000fc800078e0005 */
[----:B------:R-:W-:Y:S01]  /*11970*/  @!P5 IMAD.MOV R10, RZ, RZ, -R10 ;  /* 0x000000ffff0ad224 */ /* 0x000fe200078e0a0a */
[----:B--2---:R-:W-:Y:S02]  /*11980*/  ISETP.GE.AND P3, PT, R11, RZ, PT ;  /* 0x000000ff0b00720c */ /* 0x004fe40003f66270 */
[----:B------:R-:W2:Y:S04]  /*11990*/  LDL.LU R11, [R1+0x334] ;  /* 0x00033400010b7983 */ /* 0x000ea80000300800 */
[----:B------:R0:W-:Y:S04]  /*119a0*/  STL [R1+0x51c], R14 ;  /* 0x00051c0e01007387 */ /* 0x0001e80000100800 */
[----:B0-----:R-:W2:Y:S04]  /*119b0*/  LDL.LU R14, [R1+0x2f8] ;  /* 0x0002f800010e7983 */ /* 0x001ea80000300800 */
[----:B------:R3:W-:Y:S04]  /*119c0*/  STL [R1+0x518], R7 ;  /* 0x0005180701007387 */ /* 0x0007e80000100800 */
[----:B------:R0:W-:Y:S01]  /*119d0*/  STL [R1+0x514], R10 ;  /* 0x0005140a01007387 */ /* 0x0001e20000100800 */
[----:B---3--:R-:W-:-:S02]  /*119e0*/  IABS R7, R13 ;  /* 0x0000000d00077213 */ /* 0x008fc40000000000 */
[----:B------:R-:W-:Y:S02]  /*119f0*/  ISETP.GE.AND P1, PT, R13, RZ, PT ;  /* 0x000000ff0d00720c */ /* 0x000fe40003f26270 */
[----:B------:R-:W3:Y:S01]  /*11a00*/  LDL R13, [R1+0x2fc] ;  /* 0x0002fc00010d7983 */ /* 0x000ee20000100800 */
[----:B------:R-:W-:Y:S01]  /*11a10*/  ISETP.GT.U32.AND P6, PT, R25, R4, PT ;  /* 0x000000041900720c */ /* 0x000fe20003fc4070 */
[----:B----4-:R-:W-:-:S04]  /*11a20*/  IMAD.HI.U32 R2, R0, R6, RZ ;  /* 0x0000000600027227 */ /* 0x010fc800078e00ff */
[----:B------:R-:W-:-:S04]  /*11a30*/  IMAD.MOV R2, RZ, RZ, -R2 ;  /* 0x000000ffff027224 */ /* 0x000fc800078e0a02 */
[----:B------:R-:W-:-:S04]  /*11a40*/  IMAD R2, R25, R2, R6 ;  /* 0x0000000219027224 */ /* 0x000fc800078e0206 */
[----:B------:R-:W-:Y:S01]  /*11a50*/  @!P6 IMAD.IADD R4, R4, 0x1, -R25 ;  /* 0x000000010404e824 */ /* 0x000fe200078e0a19 */
[----:B------:R-:W-:-:S04]  /*11a60*/  ISETP.GT.U32.AND P6, PT, R25, R2, PT ;  /* 0x000000021900720c */ /* 0x000fc80003fc4070 */
[----:B------:R-:W-:Y:S01]  /*11a70*/  ISETP.GT.U32.AND P2, PT, R25, R4, PT ;  /* 0x000000041900720c */ /* 0x000fe20003f44070 */
[----:B------:R-:W-:Y:S01]  /*11a80*/  IMAD.HI.U32 R6, R0, R8, RZ ;  /* 0x0000000800067227 */ /* 0x000fe200078e00ff */
[----:B-----5:R-:W-:-:S03]  /*11a90*/  IABS R5, R9 ;  /* 0x0000000900057213 */ /* 0x020fc60000000000 */
[----:B------:R-:W-:-:S04]  /*11aa0*/  IMAD.MOV R6, RZ, RZ, -R6 ;  /* 0x000000ffff067224 */ /* 0x000fc800078e0a06 */
[--C-:B------:R-:W-:Y:S02]  /*11ab0*/  @!P6 IMAD.IADD R2, R2, 0x1, -R25.reuse ;  /* 0x000000010202e824 */ /* 0x100fe400078e0a19 */
[----:B------:R-:W-:Y:S02]  /*11ac0*/  IMAD R6, R25, R6, R8 ;  /* 0x0000000619067224 */ /* 0x000fe400078e0208 */
[----:B------:R-:W-:Y:S01]  /*11ad0*/  @!P2 IMAD.IADD R4, R4, 0x1, -R25 ;  /* 0x000000010404a824 */ /* 0x000fe200078e0a19 */
[----:B------:R-:W-:Y:S01]  /*11ae0*/  ISETP.GE.AND P2, PT, R9, RZ, PT ;  /* 0x000000ff0900720c */ /* 0x000fe20003f46270 */
[----:B------:R-:W-:Y:S01]  /*11af0*/  IMAD.HI.U32 R9, R0, R7, RZ ;  /* 0x0000000700097227 */ /* 0x000fe200078e00ff */
[----:B------:R-:W-:-:S03]  /*11b00*/  ISETP.GT.U32.AND P6, PT, R25, R2, PT ;  /* 0x000000021900720c */ /* 0x000fc60003fc4070 */
[----:B0-----:R-:W-:Y:S01]  /*11b10*/  IMAD.MOV.U32 R10, RZ, RZ, R4 ;  /* 0x000000ffff0a7224 */ /* 0x001fe200078e0004 */
[----:B------:R-:W-:Y:S01]  /*11b20*/  ISETP.GT.U32.AND P5, PT, R25, R6, PT ;  /* 0x000000061900720c */ /* 0x000fe20003fa4070 */
[----:B------:R-:W-:-:S04]  /*11b30*/  IMAD.MOV R4, RZ, RZ, -R9 ;  /* 0x000000ffff047224 */ /* 0x000fc800078e0a09 */
[----:B------:R-:W-:-:S04]  /*11b40*/  IMAD R4, R25, R4, R7 ;  /* 0x0000000419047224 */ /* 0x000fc800078e0207 */
[--C-:B------:R-:W-:Y:S01]  /*11b50*/  @!P6 IMAD.IADD R2, R2, 0x1, -R25.reuse ;  /* 0x000000010202e824 */ /* 0x100fe200078e0a19 */
[C---:B------:R-:W-:Y:S01]  /*11b60*/  ISETP.GT.U32.AND P6, PT, R25.reuse, R4, PT ;  /* 0x000000041900720c */ /* 0x040fe20003fc4070 */
[----:B------:R-:W-:Y:S02]  /*11b70*/  @!P4 IMAD.MOV R10, RZ, RZ, -R10 ;  /* 0x000000ffff0ac224 */ /* 0x000fe400078e0a0a */
[----:B------:R-:W-:Y:S01]  /*11b80*/  @!P5 IMAD.IADD R6, R6, 0x1, -R25 ;  /* 0x000000010606d824 */ /* 0x000fe200078e0a19 */
[----:B------:R-:W-:Y:S01]  /*11b90*/  IABS R9, R15 ;  /* 0x0000000f00097213 */ /* 0x000fe20000000000 */
[----:B------:R-:W-:Y:S01]  /*11ba0*/  IMAD.HI.U32 R12, R0, R5, RZ ;  /* 0x00000005000c7227 */ /* 0x000fe200078e00ff */
[----:B------:R0:W-:Y:S02]  /*11bb0*/  STL [R1+0x510], R10 ;  /* 0x0005100a01007387 */ /* 0x0001e40000100800 */
        /* <DEDUP_REMOVED lines=24> */
[----:B0-----:R-:W4:Y:S01]  /*11d40*/  LDL R10, [R1+0x308] ;  /* 0x00030800010a7983 */ /* 0x001f220000100800 */
[----:B---3--:R-:W-:Y:S01]  /*11d50*/  IABS R12, R13 ;  /* 0x0000000d000c7213 */ /* 0x008fe20000000000 */
[----:B------:R-:W-:-:S04]  /*11d60*/  IMAD.HI.U32 R13, R0, R9, RZ ;  /* 0x00000009000d7227 */ /* 0x000fc800078e00ff */
[----:B------:R-:W-:-:S04]  /*11d70*/  IMAD.MOV R13, RZ, RZ, -R13 ;  /* 0x000000ffff0d7224 */ /* 0x000fc800078e0a0d */
[----:B------:R-:W-:Y:S02]  /*11d80*/  IMAD R9, R25, R13, R9 ;  /* 0x0000000d19097224 */ /* 0x000fe400078e0209 */
[----:B------:R-:W3:Y:S04]  /*11d90*/  LDL R13, [R1+0x30c] ;  /* 0x00030c00010d7983 */ /* 0x000ee80000100800 */
        /* <DEDUP_REMOVED lines=13> */
[----:B---3--:R-:W-:Y:S01]  /*11e70*/  IABS R6, R13 ;  /* 0x0000000d00067213 */ /* 0x008fe20000000000 */
        /* <DEDUP_REMOVED lines=8> */
[----:B------:R-:W3:Y:S09]  /*11f00*/  LDL.LU R15, [R1+0x42f8] ;  /* 0x0042f800010f7983 */ /* 0x000ef20000300800 */
        /* <DEDUP_REMOVED lines=13> */
[----:B---3--:R-:W-:Y:S02]  /*11fe0*/  ISETP.GE.AND P3, PT, R15, RZ, PT ;  /* 0x000000ff0f00720c */ /* 0x008fe40003f66270 */
[----:B------:R-:W2:Y:S04]  /*11ff0*/  LDL.LU R15, [R1+0x42f4] ;  /* 0x0042f400010f7983 */ /* 0x000ea80000300800 */
[----:B------:R-:W3:Y:S01]  /*12000*/  LDL.LU R11, [R1+0x304] ;  /* 0x00030400010b7983 */ /* 0x000ee20000300800 */
[----:B----4-:R-:W-:-:S05]  /*12010*/  IABS R10, R10 ;  /* 0x0000000a000a7213 */ /* 0x010fca0000000000 */
[----:B0-----:R-:W-:-:S04]  /*12020*/  IMAD.HI.U32 R13, R0, R10, RZ ;  /* 0x0000000a000d7227 */ /* 0x001fc800078e00ff */
[----:B------:R-:W-:-:S04]  /*12030*/  IMAD.MOV R13, RZ, RZ, -R13 ;  /* 0x000000ffff0d7224 */ /* 0x000fc800078e0a0d */
[C---:B------:R-:W-:Y:S01]  /*12040*/  IMAD R10, R25.reuse, R13, R10 ;  /* 0x0000000d190a7224 */ /* 0x040fe200078e020a */
[----:B------:R-:W-:-:S13]  /*12050*/  ISETP.GT.U32.AND P0, PT, R25, R8, PT ;  /* 0x000000081900720c */ /* 0x000fda0003f04070 */
[----:B------:R-:W-:-:S05]  /*12060*/  @!P0 IMAD.IADD R8, R8, 0x1, -R25 ;  /* 0x0000000108088824 */ /* 0x000fca00078e0a19 */
[C---:B------:R-:W-:Y:S01]  /*12070*/  ISETP.GT.U32.AND P5, PT, R25.reuse, R8, PT ;  /* 0x000000081900720c */ /* 0x040fe20003fa4070 */
[----:B--2---:R0:W-:Y:S01]  /*12080*/  STL [R1+0x42f0], R15 ;  /* 0x0042f00f01007387 */ /* 0x0041e20000100800 */
[----:B---3--:R-:W-:Y:S01]  /*12090*/  IMAD.MOV.U32 R13, RZ, RZ, R11 ;  /* 0x000000ffff0d7224 */ /* 0x008fe200078e000b */
[----:B------:R-:W-:Y:S02]  /*120a0*/  IABS R11, R15 ;  /* 0x0000000f000b7213 */ /* 0x000fe40000000000 */
[----:B0-----:R-:W2:Y:S01]  /*120b0*/  LDL R15, [R1+0x314] ;  /* 0x00031400010f7983 */ /* 0x001ea20000100800 */
[----:B------:R-:W-:-:S07]  /*120c0*/  ISETP.GT.U32.AND P0, PT, R25, R7, PT ;  /* 0x000000071900720c */ /* 0x000fce0003f04070 */
[----:B------:R-:W-:Y:S01]  /*120d0*/  @!P5 IMAD.IADD R8, R8, 0x1, -R25 ;  /* 0x000000010808d824 */ /* 0x000fe200078e0a19 */
[----:B------:R-:W-:-:S05]  /*120e0*/  ISETP.GT.U32.AND P5, PT, R25, R2, PT ;  /* 0x000000021900720c */ /* 0x000fca0003fa4070 */
[----:B------:R-:W-:Y:S01]  /*120f0*/  @!P0 IMAD.IADD R7, R7, 0x1, -R25 ;  /* 0x0000000107078824 */ /* 0x000fe200078e0a19 */
[----:B------:R-:W-:Y:S01]  /*12100*/  ISETP.GE.AND P0, PT, R14, RZ, PT ;  /* 0x000000ff0e00720c */ /* 0x000fe20003f06270 */
[----:B------:R-:W-:-:S06]  /*12110*/  IMAD.HI.U32 R14, R0, R6, RZ ;  /* 0x00000006000e7227 */ /* 0x000fcc00078e00ff */
[----:B------:R-:W-:Y:S02]  /*12120*/  @!P5 IMAD.IADD R2, R2, 0x1, -R25 ;  /* 0x000000010202d824 */ /* 0x000fe400078e0a19 */
[----:B------:R-:W-:-:S03]  /*12130*/  IMAD.MOV R14, RZ, RZ, -R14 ;  /* 0x000000ffff0e7224 */ /* 0x000fc600078e0a0e */
[C---:B------:R-:W-:Y:S01]  /*12140*/  ISETP.GT.U32.AND P5, PT, R25.reuse, R2, PT ;  /* 0x000000021900720c */ /* 0x040fe20003fa4070 */
[----:B------:R-:W-:Y:S02]  /*12150*/  IMAD R6, R25, R14, R6 ;  /* 0x0000000e19067224 */ /* 0x000fe400078e0206 */
[----:B------:R-:W-:Y:S02]  /*12160*/  IMAD.MOV.U32 R14, RZ, RZ, R5 ;  /* 0x000000ffff0e7224 */ /* 0x000fe400078e0005 */
[----:B------:R-:W-:Y:S02]  /*12170*/  @!P4 IMAD.MOV R7, RZ, RZ, -R7 ;  /* 0x000000ffff07c224 */ /* 0x000fe400078e0a07 */
[----:B------:R-:W-:Y:S02]  /*12180*/  @!P2 IMAD.MOV R14, RZ, RZ, -R14 ;  /* 0x000000ffff0ea224 */ /* 0x000fe400078e0a0e */
[----:B------:R-:W-:Y:S02]  /*12190*/  @!P6 IMAD.MOV R8, RZ, RZ, -R8 ;  /* 0x000000ffff08e224 */ /* 0x000fe400078e0a08 */
[----:B------:R-:W-:Y:S01]  /*121a0*/  @!P0 IMAD.MOV R9, RZ, RZ, -R9 ;  /* 0x000000ffff098224 */ /* 0x000fe200078e0a09 */
[----:B------:R0:W-:Y:S01]  /*121b0*/  STL [R1+0x4f8], R14 ;  /* 0x0004f80e01007387 */ /* 0x0001e20000100800 */
[----:B------:R-:W-:Y:S01]  /*121c0*/  @!P5 IMAD.IADD R2, R2, 0x1, -R25 ;  /* 0x000000010202d824 */ /* 0x000fe200078e0a19 */
[----:B------:R-:W-:-:S02]  /*121d0*/  ISETP.GE.AND P0, PT, R13, RZ, PT ;  /* 0x000000ff0d00720c */ /* 0x000fc40003f06270 */
[----:B0-----:R-:W3:Y:S04]  /*121e0*/  LDL.LU R14, [R1+0x308] ;  /* 0x00030800010e7983 */ /* 0x001ee80000300800 */
[----:B------:R-:W-:Y:S01]  /*121f0*/  STL [R1+0x4f4], R7 ;  /* 0x0004f40701007387 */ /* 0x000fe20000100800 */
[----:B--2---:R-:W-:-:S03]  /*12200*/  IABS R5, R15 ;  /* 0x0000000f00057213 */ /* 0x004fc60000000000 */
[----:B------:R-:W2:Y:S04]  /*12210*/  LDL.LU R15, [R1+0x30c] ;  /* 0x00030c00010f7983 */ /* 0x000ea80000300800 */
[----:B------:R-:W-:Y:S04]  /*12220*/  STL [R1+0x4f0], R8 ;  /* 0x0004f00801007387 */ /* 0x000fe80000100800 */
[----:B------:R-:W4:Y:S04]  /*12230*/  LDL R13, [R1+0x318] ;  /* 0x00031800010d7983 */ /* 0x000f280000100800 */
[----:B------:R0:W-:Y:S04]  /*12240*/  STL [R1+0x4ec], R9 ;  /* 0x0004ec0901007387 */ /* 0x0001e80000100800 */
[----:B------:R1:W-:Y:S01]  /*12250*/  STL [R1+0x42ec], R2 ;  /* 0x0042ec0201007387 */ /* 0x0003e20000100800 */
[----:B------:R-:W-:-:S02]  /*12260*/  ISETP.GT.U32.AND P2, PT, R25, R12, PT ;  /* 0x0000000c1900720c */ /* 0x000fc40003f44070 */
[----:B------:R-:W-:Y:S01]  /*12270*/  ISETP.GT.U32.AND P4, PT, R25, R4, PT ;  /* 0x000000041900720c */ /* 0x000fe20003f84070 */
[----:B0-----:R-:W5:Y:S04]  /*12280*/  LDL R9, [R1+0x320] ;  /* 0x0003200001097983 */ /* 0x001f680000100800 */
[----:B-1----:R-:W4:Y:S06]  /*12290*/  LDL R2, [R1+0x31c] ;  /* 0x00031c0001027983 */ /* 0x002f2c0000100800 */
[----:B------:R-:W-:-:S02]  /*122a0*/  @!P2 IMAD.IADD R12, R12, 0x1, -R25 ;  /* 0x000000010c0ca824 */ /* 0x000fc400078e0a19 */
[----:B------:R-:W-:Y:S02]  /*122b0*/  @!P4 IMAD.IADD R4, R4, 0x1, -R25 ;  /* 0x000000010404c824 */ /* 0x000fe400078e0a19 */
[----:B------:R-:W-:Y:S01]  /*122c0*/  @!P1 IMAD.MOV R12, RZ, RZ, -R12 ;  /* 0x000000ffff0c9224 */ /* 0x000fe200078e0a0c */
[----:B---3--:R-:W-:Y:S02]  /*122d0*/  ISETP.GE.AND P5, PT, R14, RZ, PT ;  /* 0x000000ff0e00720c */ /* 0x008fe40003fa6270 */
[----:B------:R-:W3:Y:S01]  /*122e0*/  LDL R14, [R1+0x324] ;  /* 0x00032400010e7983 */ /* 0x000ee20000100800 */
[----:B--2---:R-:W-:-:S03]  /*122f0*/  ISETP.GE.AND P4, PT, R15, RZ, PT ;  /* 0x000000ff0f00720c */ /* 0x004fc60003f86270 */
[----:B------:R-:W2:Y:S04]  /*12300*/  LDL.LU R15, [R1+0x42f0] ;  /* 0x0042f000010f7983 */ /* 0x000ea80000300800 */
[----:B------:R4:W-:Y:S02]  /*12310*/  STL [R1+0x4e8], R12 ;  /* 0x0004e80c01007387 */ /* 0x0009e40000100800 */
[----:B----4-:R-:W-:Y:S02]  /*12320*/  IABS R12, R2 ;  /* 0x00000002000c7213 */ /* 0x010fe40000000000 */
[----:B------:R-:W4:Y:S01]  /*12330*/  LDL.LU R2, [R1+0x314] ;  /* 0x0003140001027983 */ /* 0x000f220000300800 */
[C---:B------:R-:W-:Y:S02]  /*12340*/  ISETP.GT.U32.AND P6, PT, R25.reuse, R10, PT ;  /* 0x0000000a1900720c */ /* 0x040fe40003fc4070 */
[----:B------:R-:W-:Y:S01]  /*12350*/  ISETP.GT.U32.AND P2, PT, R25, R6, PT ;  /* 0x000000061900720c */ /* 0x000fe20003f44070 */
[----:B------:R-:W-:-:S04]  /*12360*/  IMAD.HI.U32 R7, R0, R11, RZ ;  /* 0x0000000b00077227 */ /* 0x000fc800078e00ff */
[----:B------:R-:W-:-:S06]  /*12370*/  IMAD.HI.U32 R8, R0, R5, RZ ;  /* 0x0000000500087227 */ /* 0x000fcc00078e00ff */
[--C-:B------:R-:W-:Y:S02]  /*12380*/  @!P6 IMAD.IADD R10, R10, 0x1, -R25.reuse ;  /* 0x000000010a0ae824 */ /* 0x100fe400078e0a19 */
[----:B------:R-:W-:-:S03]  /*12390*/  @!P2 IMAD.IADD R6, R6, 0x1, -R25 ;  /* 0x000000010606a824 */ /* 0x000fc600078e0a19 */
[C---:B------:R-:W-:Y:S01]  /*123a0*/  ISETP.GT.U32.AND P2, PT, R25.reuse, R10, PT ;  /* 0x0000000a1900720c */ /* 0x040fe20003f44070 */
[----:B------:R-:W-:Y:S02]  /*123b0*/  IMAD.MOV R7, RZ, RZ, -R7 ;  /* 0x000000ffff077224 */ /* 0x000fe400078e0a07 */
[----:B------:R-:W-:Y:S02]  /*123c0*/  IMAD.MOV R8, RZ, RZ, -R8 ;  /* 0x000000ffff087224 */ /* 0x000fe400078e0a08 */
[C---:B------:R-:W-:Y:S02]  /*123d0*/  IMAD R11, R25.reuse, R7, R11 ;  /* 0x00000007190b7224 */ /* 0x040fe400078e020b */
[C---:B------:R-:W-:Y:S01]  /*123e0*/  IMAD R7, R25.reuse, R8, R5 ;  /* 0x0000000819077224 */ /* 0x040fe200078e0205 */
[----:B------:R-:W-:-:S05]  /*123f0*/  ISETP.GT.U32.AND P1, PT, R25, R6, PT ;  /* 0x000000061900720c */ /* 0x000fca0003f24070 */
[----:B------:R-:W-:Y:S01]  /*12400*/  @!P2 IMAD.IADD R10, R10, 0x1, -R25 ;  /* 0x000000010a0aa824 */ /* 0x000fe200078e0a19 */
[----:B------:R-:W-:Y:S02]  /*12410*/  ISETP.GT.U32.AND P2, PT, R25, R7, PT ;  /* 0x000000071900720c */ /* 0x000fe40003f44070 */
[----:B-----5:R-:W-:Y:S01]  /*12420*/  IABS R8, R9 ;  /* 0x0000000900087213 */ /* 0x020fe20000000000 */
[----:B------:R-:W-:-:S04]  /*12430*/  IMAD.HI.U32 R9, R0, R12, RZ ;  /* 0x0000000c00097227 */ /* 0x000fc800078e00ff */
[----:B------:R-:W-:-:S06]  /*12440*/  @!P1 IMAD.IADD R6, R6, 0x1, -R25 ;  /* 0x0000000106069824 */ /* 0x000fcc00078e0a19 */
[----:B------:R-:W-:Y:S02]  /*12450*/  @!P2 IMAD.IADD R7, R7, 0x1, -R25 ;  /* 0x000000010707a824 */ /* 0x000fe400078e0a19 */
[----:B------:R-:W-:-:S04]  /*12460*/  IMAD.MOV R9, RZ, RZ, -R9 ;  /* 0x000000ffff097224 */ /* 0x000fc800078e0a09 */
[----:B------:R-:W-:Y:S01]  /*12470*/  IMAD R9, R25, R9, R12 ;  /* 0x0000000919097224 */ /* 0x000fe200078e020c */
[----:B--2---:R-:W-:Y:S01]  /*12480*/  ISETP.GE.AND P1, PT, R15, RZ, PT ;  /* 0x000000ff0f00720c */ /* 0x004fe20003f26270 */
[----:B------:R-:W-:-:S04]  /*12490*/  IMAD.HI.U32 R15, R0, R8, RZ ;  /* 0x00000008000f7227 */ /* 0x000fc800078e00ff */
[----:B------:R-:W-:-:S04]  /*124a0*/  IMAD.MOV R15, RZ, RZ, -R15 ;  /* 0x000000ffff0f7224 */ /* 0x000fc800078e0a0f */
[----:B------:R-:W-:Y:S01]  /*124b0*/  IMAD R8, R25, R15, R8 ;  /* 0x0000000f19087224 */ /* 0x000fe200078e0208 */
[----:B----4-:R-:W-:Y:S02]  /*124c0*/  ISETP.GE.AND P2, PT, R2, RZ, PT ;  /* 0x000000ff0200720c */ /* 0x010fe40003f46270 */
[----:B------:R-:W2:Y:S04]  /*124d0*/  LDL.LU R2, [R1+0x42ec] ;  /* 0x0042ec0001027983 */ /* 0x000ea80000300800 */
[----:B------:R-:W4:Y:S04]  /*124e0*/  LDL R12, [R1+0x328] ;  /* 0x00032800010c7983 */ /* 0x000f280000100800 */
[----:B------:R-:W5:Y:S04]  /*124f0*/  LDL.LU R15, [R1+0x570] ;  /* 0x00057000010f7983 */ /* 0x000f680000300800 */
[----:B------:R0:W-:Y:S04]  /*12500*/  STL [R1+0x42e8], R8 ;  /* 0x0042e80801007387 */ /* 0x0001e80000100800 */
[----:B0-----:R-:W5:Y:S01]  /*12510*/  LDL R8, [R1+0x338] ;  /* 0x0003380001087983 */ /* 0x001f620000100800 */
[----:B------:R-:W-:-:S02]  /*12520*/  IABS R13, R13 ;  /* 0x0000000d000d7213 */ /* 0x000fc40000000000 */
[----:B------:R-:W-:Y:S02]  /*12530*/  ISETP.GT.U32.AND P6, PT, R25, R4, PT ;  /* 0x000000041900720c */ /* 0x000fe40003fc4070 */
[----:B---3--:R-:W-:Y:S01]  /*12540*/  IABS R5, R14 ;  /* 0x0000000e00057213 */ /* 0x008fe20000000000 */
[----:B------:R-:W-:-:S04]  /*12550*/  IMAD.HI.U32 R14, R0, R13, RZ ;  /* 0x0000000d000e7227 */ /* 0x000fc800078e00ff */
[----:B------:R-:W-:-:S04]  /*12560*/  IMAD.MOV R14, RZ, RZ, -R14 ;  /* 0x000000ffff0e7224 */ /* 0x000fc800078e0a0e */
[----:B------:R-:W-:Y:S02]  /*12570*/  IMAD R13, R25, R14, R13 ;  /* 0x0000000e190d7224 */ /* 0x000fe400078e020d */
[----:B------:R-:W-:-:S04]  /*12580*/  IMAD.HI.U32 R14, R0, R5, RZ ;  /* 0x00000005000e7227 */ /* 0x000fc800078e00ff */
[----:B------:R-:W-:Y:S02]  /*12590*/  @!P6 IMAD.IADD R4, R4, 0x1, -R25 ;  /* 0x000000010404e824 */ /* 0x000fe400078e0a19 */
[----:B------:R-:W-:Y:S02]  /*125a0*/  IMAD.MOV R14, RZ, RZ, -R14 ;  /* 0x000000ffff0e7224 */ /* 0x000fe400078e0a0e */
[----:B------:R-:W-:Y:S02]  /*125b0*/  @!P0 IMAD.MOV R4, RZ, RZ, -R4 ;  /* 0x000000ffff048224 */ /* 0x000fe400078e0a04 */
[----:B------:R-:W-:Y:S02]  /*125c0*/  IMAD R5, R25, R14, R5 ;  /* 0x0000000e19057224 */ /* 0x000fe400078e0205 */
[----:B--2---:R-:W-:-:S05]  /*125d0*/  @!P3 IMAD.MOV R2, RZ, RZ, -R2 ;  /* 0x000000ffff02b224 */ /* 0x004fca00078e0a02 */
[----:B------:R0:W-:Y:S01]  /*125e0*/  STL [R1+0x4e4], R2 ;  /* 0x0004e40201007387 */ /* 0x0001e20000100800 */
[----:B----4-:R-:W-:-:S03]  /*125f0*/  IABS R12, R12 ;  /* 0x0000000c000c7213 */ /* 0x010fc60000000000 */
[----:B------:R1:W-:Y:S01]  /*12600*/  STL [R1+0x4e0], R4 ;  /* 0x0004e00401007387 */ /* 0x0003e20000100800 */
[----:B0-----:R-:W-:-:S04]  /*12610*/  IMAD.MOV.U32 R2, RZ, RZ, R10 ;  /* 0x000000ffff027224 */ /* 0x001fc800078e000a */
[----:B------:R-:W-:Y:S01]  /*12620*/  @!P5 IMAD.MOV R2, RZ, RZ, -R2 ;  /* 0x000000ffff02d224 */ /* 0x000fe200078e0a02 */
[----:B-----5:R-:W-:Y:S01]  /*12630*/  IABS R14, R8 ;  /* 0x00000008000e7213 */ /* 0x020fe20000000000 */
[----:B------:R-:W-:Y:S02]  /*12640*/  IMAD.MOV.U32 R8, RZ, RZ, R6 ;  /* 0x000000ffff087224 */ /* 0x000fe400078e0006 */
[----:B------:R-:W2:Y:S02]  /*12650*/  LDL.LU R6, [R1+0x31c] ;  /* 0x00031c0001067983 */ /* 0x000ea40000300800 */
[C---:B-1----:R-:W-:Y:S02]  /*12660*/  IMAD.HI.U32 R4, R0.reuse, R14, RZ ;  /* 0x0000000e00047227 */ /* 0x042fe400078e00ff */
[----:B------:R-:W3:Y:S04]  /*12670*/  LDL.LU R10, [R1+0x320] ;  /* 0x00032000010a7983 */ /* 0x000ee80000300800 */
[----:B------:R0:W-:Y:S04]  /*12680*/  STL [R1+0x4dc], R2 ;  /* 0x0004dc0201007387 */ /* 0x0001e80000100800 */
[----:B------:R1:W-:Y:S01]  /*12690*/  STL [R1+0x42e0], R0 ;  /* 0x0042e00001007387 */ /* 0x0003e20000100800 */
[----:B0-----:R-:W-:-:S03]  /*126a0*/  IMAD.HI.U32 R2, R0, R12, RZ ;  /* 0x0000000c00027227 */ /* 0x001fc600078e00ff */
[----:B-1----:R-:W4:Y:S01]  /*126b0*/  LDL.LU R0, [R1+0x318] ;  /* 0x0003180001007983 */ /* 0x002f220000300800 */
[----:B------:R-:W-:Y:S01]  /*126c0*/  ISETP.GT.U32.AND P6, PT, R25, R11, PT ;  /* 0x0000000b1900720c */ /* 0x000fe20003fc4070 */
[----:B------:R-:W-:-:S12]  /*126d0*/  @!P4 IMAD.MOV R8, RZ, RZ, -R8 ;  /* 0x000000ffff08c224 */ /* 0x000fd800078e0a08 */
[--C-:B------:R-:W-:Y:S01]  /*126e0*/  @!P6 IMAD.IADD R11, R11, 0x1, -R25.reuse ;  /* 0x000000010b0be824 */ /* 0x100fe200078e0a19 */
[C---:B------:R-:W-:Y:S01]  /*126f0*/  ISETP.GT.U32.AND P6, PT, R25.reuse, R13, PT ;  /* 0x0000000d1900720c */ /* 0x040fe20003fc4070 */
[----:B------:R0:W-:Y:S03]  /*12700*/  STL [R1+0x4d8], R8 ;  /* 0x0004d80801007387 */ /* 0x0001e60000100800 */
[----:B------:R-:W-:Y:S01]  /*12710*/  ISETP.GT.U32.AND P3, PT, R25, R11, PT ;  /* 0x0000000b1900720c */ /* 0x000fe20003f64070 */
[----:B0-----:R-:W5:Y:S08]  /*12720*/  LDL.LU R8, [R1+0x42e8] ;  /* 0x0042e80001087983 */ /* 0x001f700000300800 */
[----:B------:R-:W-:Y:S01]  /*12730*/  @!P6 IMAD.IADD R13, R13, 0x1, -R25 ;  /* 0x000000010d0de824 */ /* 0x000fe200078e0a19 */
[----:B------:R-:W-:-:S02]  /*12740*/  ISETP.GT.U32.AND P6, PT, R25, R7, PT ;  /* 0x000000071900720c */ /* 0x000fc40003fc4070 */
[C---:B------:R-:W-:Y:S02]  /*12750*/  ISETP.GT.U32.AND P5, PT, R25.reuse, R9, PT ;  /* 0x000000091900720c */ /* 0x040fe40003fa4070 */
[----:B------:R-:W-:Y:S01]  /*12760*/  ISETP.GT.U32.AND P0, PT, R25, R13, PT ;  /* 0x0000000d1900720c */ /* 0x000fe20003f04070 */
[----:B------:R-:W-:Y:S02]  /*12770*/  @!P3 IMAD.IADD R11, R11, 0x1, -R25 ;  /* 0x000000010b0bb824 */ /* 0x000fe400078e0a19 */
[----:B------:R-:W-:Y:S02]  /*12780*/  IMAD.MOV R2, RZ, RZ, -R2 ;  /* 0x000000ffff027224 */ /* 0x000fe400078e0a02 */
[----:B------:R-:W-:-:S04]  /*12790*/  IMAD.MOV R4, RZ, RZ, -R4 ;  /* 0x000000ffff047224 */ /* 0x000fc800078e0a04 */
[--C-:B------:R-:W-:Y:S01]  /*127a0*/  @!P6 IMAD.IADD R7, R7, 0x1, -R25.reuse ;  /* 0x000000010707e824 */ /* 0x100fe200078e0a19 */
[----:B------:R0:W-:Y:S01]  /*127b0*/  STL [R1+0x42e4], R22 ;  /* 0x0042e41601007387 */ /* 0x0001e20000100800 */
[----:B------:R-:W-:Y:S02]  /*127c0*/  IMAD R2, R25, R2, R12 ;  /* 0x0000000219027224 */ /* 0x000fe400078e020c */
[--C-:B------:R-:W-:Y:S01]  /*127d0*/  @!P0 IMAD.IADD R13, R13, 0x1, -R25.reuse ;  /* 0x000000010d0d8824 */ /* 0x100fe200078e0a19 */
[----:B------:R-:W2:Y:S01]  /*127e0*/  LDL.LU R12, [R1+0x33c] ;  /* 0x00033c00010c7983 */ /* 0x000ea20000300800 */
[----:B------:R-:W-:Y:S02]  /*127f0*/  @!P5 IMAD.IADD R9, R9, 0x1, -R25 ;  /* 0x000000010909d824 */ /* 0x000fe400078e0a19 */
[----:B------:R-:W-:Y:S02]  /*12800*/  IMAD R4, R25, R4, R14 ;  /* 0x0000000419047224 */ /* 0x000fe400078e020e */
[----:B------:R-:W2:Y:S01]  /*12810*/  LDL.LU R14, [R1+0x340] ;  /* 0x00034000010e7983 */ /* 0x000ea20000300800 */
[----:B0-----:R-:W-:Y:S01]  /*12820*/  IMAD.MOV.U32 R22, RZ, RZ, R7 ;  /* 0x000000ffff167224 */ /* 0x001fe200078e0007 */
[----:B---3--:R-:W-:-:S02]  /*12830*/  ISETP.GE.AND P5, PT, R10, RZ, PT ;  /* 0x000000ff0a00720c */ /* 0x008fc40003fa6270 */
[----:B------:R-:W3:Y:S01]  /*12840*/  LDL.LU R10, [R1+0x338] ;  /* 0x00033800010a7983 */ /* 0x000ee20000300800 */
[----:B----4-:R-:W-:Y:S01]  /*12850*/  ISETP.GE.AND P6, PT, R0, RZ, PT ;  /* 0x000000ff0000720c */ /* 0x010fe20003fc6270 */
[----:B------:R-:W-:Y:S02]  /*12860*/  IMAD.MOV.U32 R0, RZ, RZ, R11 ;  /* 0x000000ffff007224 */ /* 0x000fe400078e000b */
[----:B------:R-:W4:Y:S02]  /*12870*/  LDL.LU R11, [R1+0x344] ;  /* 0x00034400010b7983 */ /* 0x000f240000300800 */
[----:B------:R-:W-:-:S05]  /*12880*/  @!P1 IMAD.MOV R0, RZ, RZ, -R0 ;  /* 0x000000ffff009224 */ /* 0x000fca00078e0a00 */
[----:B------:R0:W-:Y:S04]  /*12890*/  STL [R1+0x4d4], R0 ;  /* 0x0004d40001007387 */ /* 0x0001e80000100800 */
[----:B------:R-:W3:Y:S01]  /*128a0*/  LDL.LU R7, [R1+0x324] ;  /* 0x0003240001077983 */ /* 0x000ee20000300800 */
[----:B0-----:R-:W-:-:S03]  /*128b0*/  IMAD.MOV.U32 R0, RZ, RZ, R13 ;  /* 0x000000ffff007224 */ /* 0x001fc600078e000d */
[----:B------:R-:W3:Y:S01]  /*128c0*/  LDL.LU R13, [R1+0x328] ;  /* 0x00032800010d7983 */ /* 0x000ee20000300800 */
[----:B------:R-:W-:Y:S02]  /*128d0*/  @!P2 IMAD.MOV R22, RZ, RZ, -R22 ;  /* 0x000000ffff16a224 */ /* 0x000fe400078e0a16 */
[----:B------:R-:W-:Y:S01]  /*128e0*/  @!P6 IMAD.MOV R0, RZ, RZ, -R0 ;  /* 0x000000ffff00e224 */ /* 0x000fe200078e0a00 */
[C---:B-----5:R-:W-:Y:S02]  /*128f0*/  ISETP.GT.U32.AND P4, PT, R25.reuse, R8, PT ;  /* 0x000000081900720c */ /* 0x060fe40003f84070 */
[----:B------:R0:W-:Y:S04]  /*12900*/  STL [R1+0x4d0], R22 ;  /* 0x0004d01601007387 */ /* 0x0001e80000100800 */
[----:B0-----:R-:W5:Y:S04]  /*12910*/  LDL.LU R22, [R1+0x42e4] ;  /* 0x0042e40001167983 */ /* 0x001f680000300800 */
[----:B------:R0:W-:Y:S03]  /*12920*/  STL [R1+0x4cc], R0 ;  /* 0x0004cc0001007387 */ /* 0x0001e60000100800 */
[----:B------:R-:W-:Y:S01]  /*12930*/  @!P4 IMAD.IADD R8, R8, 0x1, -R25 ;  /* 0x000000010808c824 */ /* 0x000fe200078e0a19 */
[----:B0-----:R-:W4:Y:S04]  /*12940*/  LDL.LU R0, [R1+0x42e0] ;  /* 0x0042e00001007983 */ /* 0x001f280000300800 */
[----:B------:R-:W-:-:S02]  /*12950*/  ISETP.GT.U32.AND P1, PT, R25, R8, PT ;  /* 0x000000081900720c */ /* 0x000fc40003f24070 */
[----:B------:R-:W-:Y:S02]  /*12960*/  ISETP.GT.U32.AND P2, PT, R25, R2, PT ;  /* 0x000000021900720c */ /* 0x000fe40003f44070 */
[----:B--2---:R-:W-:Y:S02]  /*12970*/  ISETP.GE.AND P0, PT, R6, RZ, PT ;  /* 0x000000ff0600720c */ /* 0x004fe40003f06270 */
[----:B------:R-:W-:-:S07]  /*12980*/  IABS R6, R12 ;  /* 0x0000000c00067213 */ /* 0x000fce0000000000 */
[--C-:B------:R-:W-:Y:S02]  /*12990*/  @!P1 IMAD.IADD R8, R8, 0x1, -R25.reuse ;  /* 0x0000000108089824 */ /* 0x100fe400078e0a19 */
[----:B------:R-:W-:Y:S01]  /*129a0*/  @!P2 IMAD.IADD R2, R2, 0x1, -R25 ;  /* 0x000000010202a824 */ /* 0x000fe200078e0a19 */
[----:B------:R-:W-:Y:S02]  /*129b0*/  ISETP.GE.AND P2, PT, R12, RZ, PT ;  /* 0x000000ff0c00720c */ /* 0x000fe40003f46270 */
[----:B------:R-:W-:Y:S02]  /*129c0*/  ISETP.GT.U32.AND P3, PT, R25, R5, PT ;  /* 0x000000051900720c */ /* 0x000fe40003f64070 */
[----:B---3--:R-:W-:Y:S02]  /*129d0*/  ISETP.GE.AND P1, PT, R13, RZ, PT ;  /* 0x000000ff0d00720c */ /* 0x008fe40003f26270 */
[----:B------:R-:W2:Y:S04]  /*129e0*/  LDL.LU R13, [R1+0x348] ;  /* 0x00034800010d7983 */ /* 0x000ea80000300800 */
[----:B------:R-:W3:Y:S01]  /*129f0*/  LDL.LU R12, [R1+0x37c] ;  /* 0x00037c00010c7983 */ /* 0x000ee20000300800 */
[----:B------:R-:W-:-:S04]  /*12a00*/  ISETP.GT.U32.AND P4, PT, R25, R9, PT ;  /* 0x000000091900720c */ /* 0x000fc80003f84070 */
[----:B------:R-:W-:-:S05]  /*12a10*/  @!P3 IMAD.IADD R5, R5, 0x1, -R25 ;  /* 0x000000010505b824 */ /* 0x000fca00078e0a19 */
[----:B------:R-:W-:Y:S02]  /*12a20*/  ISETP.GT.U32.AND P3, PT, R25, R5, PT ;  /* 0x000000051900720c */ /* 0x000fe40003f64070 */
[----:B------:R-:W-:Y:S02]  /*12a30*/  ISETP.GE.AND P6, PT, R7, RZ, PT ;  /* 0x000000ff0700720c */ /* 0x000fe40003fc6270 */
[----:B------:R-:W-:-:S04]  /*12a40*/  @!P4 IMAD.IADD R9, R9, 0x1, -R25 ;  /* 0x000000010909c824 */ /* 0x000fc800078e0a19 */
[----:B------:R-:W-:Y:S01]  /*12a50*/  @!P0 IMAD.MOV R9, RZ, RZ, -R9 ;  /* 0x000000ffff098224 */ /* 0x000fe200078e0a09 */
[----:B------:R-:W-:-:S04]  /*12a60*/  ISETP.GT.U32.AND P0, PT, R25, R2, PT ;  /* 0x000000021900720c */ /* 0x000fc80003f04070 */
[----:B------:R-:W-:Y:S01]  /*12a70*/  @!P3 IMAD.IADD R5, R5, 0x1, -R25 ;  /* 0x000000010505b824 */ /* 0x000fe200078e0a19 */
[----:B------:R-:W-:Y:S01]  /*12a80*/  ISETP.GE.AND P3, PT, R10, RZ, PT ;  /* 0x000000ff0a00720c */ /* 0x000fe20003f66270 */
[----:B----4-:R-:W-:Y:S01]  /*12a90*/  IMAD.HI.U32 R7, R0, R6, RZ ;  /* 0x0000000600077227 */ /* 0x010fe200078e00ff */
[----:B------:R-:W-:-:S03]  /*12aa0*/  IABS R10, R14 ;  /* 0x0000000e000a7213 */ /* 0x000fc60000000000 */
[----:B------:R-:W-:Y:S01]  /*12ab0*/  IMAD.MOV R7, RZ, RZ, -R7 ;  /* 0x000000ffff077224 */ /* 0x000fe200078e0a07 */
[----:B------:R0:W-:Y:S03]  /*12ac0*/  STL [R1+0x4c8], R9 ;  /* 0x0004c80901007387 */ /* 0x0001e60000100800 */
[----:B------:R-:W-:Y:S02]  /*12ad0*/  IMAD R6, R25, R7, R6 ;  /* 0x0000000719067224 */ /* 0x000fe400078e0206 */
[----:B------:R-:W-:-:S04]  /*12ae0*/  IMAD.HI.U32 R7, R0, R10, RZ ;  /* 0x0000000a00077227 */ /* 0x000fc800078e00ff */
[----:B0-----:R-:W-:Y:S02]  /*12af0*/  IMAD.MOV.U32 R9, RZ, RZ, R8 ;  /* 0x000000ffff097224 */ /* 0x001fe400078e0008 */
[----:B------:R-:W-:Y:S02]  /*12b00*/  IMAD.MOV R7, RZ, RZ, -R7 ;  /* 0x000000ffff077224 */ /* 0x000fe400078e0a07 */
[----:B------:R-:W-:Y:S01]  /*12b10*/  @!P5 IMAD.MOV R9, RZ, RZ, -R9 ;  /* 0x000000ffff09d224 */ /* 0x000fe200078e0a09 */
[C---:B------:R-:W-:Y:S01]  /*12b20*/  ISETP.GT.U32.AND P5, PT, R25.reuse, R6, PT ;  /* 0x000000061900720c */ /* 0x040fe20003fa4070 */
[----:B------:R-:W-:Y:S02]  /*12b30*/  @!P0 IMAD.IADD R2, R2, 0x1, -R25 ;  /* 0x0000000102028824 */ /* 0x000fe400078e0a19 */
[----:B------:R-:W-:Y:S02]  /*12b40*/  IMAD R10, R25, R7, R10 ;  /* 0x00000007190a7224 */ /* 0x000fe400078e020a */
[----:B------:R-:W-:Y:S01]  /*12b50*/  IMAD.MOV.U32 R7, RZ, RZ, R2 ;  /* 0x000000ffff077224 */ /* 0x000fe200078e0002 */
[----:B------:R-:W-:Y:S01]  /*12b60*/  IABS R8, R11 ;  /* 0x0000000b00087213 */ /* 0x000fe20000000000 */
[----:B------:R-:W-:-:S02]  /*12b70*/  @!P6 IMAD.MOV R5, RZ, RZ, -R5 ;  /* 0x000000ffff05e224 */ /* 0x000fc400078e0a05 */
[----:B------:R-:W-:Y:S01]  /*12b80*/  @!P1 IMAD.MOV R7, RZ, RZ, -R7 ;  /* 0x000000ffff079224 */ /* 0x000fe200078e0a07 */
[----:B------:R0:W-:Y:S01]  /*12b90*/  STL [R1+0x4c4], R9 ;  /* 0x0004c40901007387 */ /* 0x0001e20000100800 */
[----:B------:R-:W-:Y:S02]  /*12ba0*/  ISETP.GE.AND P6, PT, R14, RZ, PT ;  /* 0x000000ff0e00720c */ /* 0x000fe40003fc6270 */
[----:B------:R-:W-:Y:S01]  /*12bb0*/  @!P5 IMAD.IADD R6, R6, 0x1, -R25 ;  /* 0x000000010606d824 */ /* 0x000fe200078e0a19 */
[----:B------:R-:W-:Y:S04]  /*12bc0*/  STL [R1+0x4c0], R5 ;  /* 0x0004c00501007387 */ /* 0x000fe80000100800 */
[----:B------:R-:W4:Y:S01]  /*12bd0*/  LDL.LU R14, [R1+0x350] ;  /* 0x00035000010e7983 */ /* 0x000f220000300800 */
[----:B0-----:R-:W-:-:S03]  /*12be0*/  IMAD.MOV.U32 R9, RZ, RZ, R8 ;  /* 0x000000ffff097224 */ /* 0x001fc600078e0008 */
[----:B------:R-:W-:Y:S01]  /*12bf0*/  STL [R1+0x4bc], R7 ;  /* 0x0004bc0701007387 */ /* 0x000fe20000100800 */
[----:B---3--:R-:W-:Y:S02]  /*12c00*/  IABS R8, R12 ;  /* 0x0000000c00087213 */ /* 0x008fe40000000000 */
[----:B------:R-:W-:Y:S02]  /*12c10*/  ISETP.GE.AND P5, PT, R12, RZ, PT ;  /* 0x000000ff0c00720c */ /* 0x000fe40003fa6270 */
[----:B------:R-:W3:Y:S01]  /*12c20*/  LDL.LU R12, [R1+0x354] ;  /* 0x00035400010c7983 */ /* 0x000ee20000300800 */
[----:B------:R-:W-:-:S13]  /*12c30*/  ISETP.GT.U32.AND P4, PT, R25, R4, PT ;  /* 0x000000041900720c */ /* 0x000fda0003f84070 */
[----:B------:R-:W-:-:S05]  /*12c40*/  @!P4 IMAD.IADD R4, R4, 0x1, -R25 ;  /* 0x000000010404c824 */ /* 0x000fca00078e0a19 */
[C---:B------:R-:W-:Y:S02]  /*12c50*/  ISETP.GT.U32.AND P4, PT, R25.reuse, R4, PT ;  /* 0x000000041900720c */ /* 0x040fe40003f84070 */
[----:B------:R-:W-:-:S11]  /*12c60*/  ISETP.GT.U32.AND P1, PT, R25, R6, PT ;  /* 0x000000061900720c */ /* 0x000fd60003f24070 */
[--C-:B------:R-:W-:Y:S01]  /*12c70*/  @!P4 IMAD.IADD R4, R4, 0x1, -R25.reuse ;  /* 0x000000010404c824 */ /* 0x100fe200078e0a19 */
[----:B------:R-:W-:Y:S01]  /*12c80*/  ISETP.GT.U32.AND P4, PT, R25, R10, PT ;  /* 0x0000000a1900720c */ /* 0x000fe20003f84070 */
[----:B---3--:R0:W-:Y:S04]  /*12c90*/  STL [R1+0x42d8], R12 ;  /* 0x0042d80c01007387 */ /* 0x0081e80000100800 */
[----:B0-----:R-:W3:Y:S08]  /*12ca0*/  LDL.LU R12, [R1+0x34c] ;  /* 0x00034c00010c7983 */ /* 0x001ef00000300800 */
[----:B------:R-:W-:-:S02]  /*12cb0*/  @!P4 IMAD.IADD R10, R10, 0x1, -R25 ;  /* 0x000000010a0ac824 */ /* 0x000fc400078e0a19 */
[----:B------:R-:W-:-:S03]  /*12cc0*/  IMAD.MOV.U32 R7, RZ, RZ, R4 ;  /* 0x000000ffff077224 */ /* 0x000fc600078e0004 */
[----:B------:R-:W-:Y:S01]  /*12cd0*/  ISETP.GT.U32.AND P4, PT, R25, R10, PT ;  /* 0x0000000a1900720c */ /* 0x000fe20003f84070 */
[----:B------:R-:W-:Y:S01]  /*12ce0*/  @!P3 IMAD.MOV R7, RZ, RZ, -R7 ;  /* 0x000000ffff07b224 */ /* 0x000fe200078e0a07 */
[----:B------:R-:W-:Y:S01]  /*12cf0*/  ISETP.GE.AND P0, PT, R11, RZ, PT ;  /* 0x000000ff0b00720c */ /* 0x000fe20003f06270 */
[----:B------:R-:W-:Y:S02]  /*12d00*/  @!P1 IMAD.IADD R6, R6, 0x1, -R25 ;  /* 0x0000000106069824 */ /* 0x000fe400078e0a19 */
[----:B------:R-:W-:Y:S01]  /*12d10*/  IMAD.HI.U32 R11, R0, R8, RZ ;  /* 0x00000008000b7227 */ /* 0x000fe200078e00ff */
[----:B------:R-:W-:Y:S04]  /*12d20*/  STL [R1+0x4b8], R7 ;  /* 0x0004b80701007387 */ /* 0x000fe80000100800 */
[----:B------:R0:W-:Y:S01]  /*12d30*/  STL [R1+0x42dc], R20 ;  /* 0x0042dc1401007387 */ /* 0x0001e20000100800 */
[----:B------:R-:W-:Y:S01]  /*12d40*/  IMAD.MOV R11, RZ, RZ, -R11 ;  /* 0x000000ffff0b7224 */ /* 0x000fe200078e0a0b */
[----:B--2---:R-:W-:Y:S01]  /*12d50*/  IABS R2, R13 ;  /* 0x0000000d00027213 */ /* 0x004fe20000000000 */
[----:B------:R-:W-:Y:S01]  /*12d60*/  @!P4 IMAD.IADD R10, R10, 0x1, -R25 ;  /* 0x000000010a0ac824 */ /* 0x000fe200078e0a19 */
[----:B------:R-:W-:Y:S01]  /*12d70*/  ISETP.GE.AND P1, PT, R13, RZ, PT ;  /* 0x000000ff0d00720c */ /* 0x000fe20003f26270 */
[----:B0-----:R-:W-:Y:S01]  /*12d80*/  IMAD.MOV.U32 R20, RZ, RZ, R6 ;  /* 0x000000ffff147224 */ /* 0x001fe200078e0006 */
[----:B------:R-:W2:Y:S03]  /*12d90*/  LDL.LU R13, [R1+0x358] ;  /* 0x00035800010d7983 */ /* 0x000ea60000300800 */
[----:B------:R-:W-:-:S02]  /*12da0*/  @!P2 IMAD.MOV R20, RZ, RZ, -R20 ;  /* 0x000000ffff14a224 */ /* 0x000fc400078e0a14 */
[----:B------:R-:W-:Y:S02]  /*12db0*/  IMAD R8, R25, R11, R8 ;  /* 0x0000000b19087224 */ /* 0x000fe400078e0208 */
[----:B------:R-:W2:Y:S01]  /*12dc0*/  LDL.LU R11, [R1+0x35c] ;  /* 0x00035c00010b7983 */ /* 0x000ea20000300800 */
[----:B------:R-:W-:-:S03]  /*12dd0*/  @!P6 IMAD.MOV R10, RZ, RZ, -R10 ;  /* 0x000000ffff0ae224 */ /* 0x000fc600078e0a0a */
[----:B------:R0:W-:Y:S04]  /*12de0*/  STL [R1+0x288], R20 ;  /* 0x0002881401007387 */ /* 0x0001e80000100800 */
[----:B0-----:R-:W2:Y:S01]  /*12df0*/  LDL.LU R20, [R1+0x42dc] ;  /* 0x0042dc0001147983 */ /* 0x001ea20000300800 */
[----:B---3--:R-:W-:Y:S02]  /*12e00*/  IABS R7, R12 ;  /* 0x0000000c00077213 */ /* 0x008fe40000000000 */
[----:B------:R-:W-:Y:S02]  /*12e10*/  ISETP.GE.AND P6, PT, R12, RZ, PT ;  /* 0x000000ff0c00720c */ /* 0x000fe40003fc6270 */
[----:B------:R-:W3:Y:S01]  /*12e20*/  LDL.LU R12, [R1+0x42d8] ;  /* 0x0042d800010c7983 */ /* 0x000ee20000300800 */
[----:B------:R-:W-:-:S04]  /*12e30*/  IMAD.HI.U32 R5, R0, R9, RZ ;  /* 0x0000000900057227 */ /* 0x000fc800078e00ff */
[----:B------:R-:W-:-:S04]  /*12e40*/  IMAD.MOV R5, RZ, RZ, -R5 ;  /* 0x000000ffff057224 */ /* 0x000fc800078e0a05 */
[----:B------:R-:W-:-:S05]  /*12e50*/  IMAD R9, R25, R5, R9 ;  /* 0x0000000519097224 */ /* 0x000fca00078e0209 */
[C---:B------:R-:W-:Y:S02]  /*12e60*/  ISETP.GT.U32.AND P3, PT, R25.reuse, R9, PT ;  /* 0x000000091900720c */ /* 0x040fe40003f64070 */
[----:B------:R-:W-:Y:S01]  /*12e70*/  ISETP.GT.U32.AND P4, PT, R25, R8, PT ;  /* 0x000000081900720c */ /* 0x000fe20003f84070 */
[----:B------:R-:W-:-:S10]  /*12e80*/  IMAD.HI.U32 R4, R0, R2, RZ ;  /* 0x0000000200047227 */ /* 0x000fd400078e00ff */
[----:B------:R-:W-:Y:S02]  /*12e90*/  @!P3 IMAD.IADD R9, R9, 0x1, -R25 ;  /* 0x000000010909b824 */ /* 0x000fe400078e0a19 */
[----:B------:R-:W-:-:S03]  /*12ea0*/  IMAD.MOV R4, RZ, RZ, -R4 ;  /* 0x000000ffff047224 */ /* 0x000fc600078e0a04 */
[C---:B------:R-:W-:Y:S01]  /*12eb0*/  ISETP.GT.U32.AND P3, PT, R25.reuse, R9, PT ;  /* 0x000000091900720c */ /* 0x040fe20003f64070 */
[----:B------:R-:W-:Y:S02]  /*12ec0*/  @!P4 IMAD.IADD R8, R8, 0x1, -R25 ;  /* 0x000000010808c824 */ /* 0x000fe400078e0a19 */
[C---:B------:R-:W-:Y:S02]  /*12ed0*/  IMAD R2, R25.reuse, R4, R2 ;  /* 0x0000000419027224 */ /* 0x040fe400078e0202 */
[----:B------:R-:W-:Y:S01]  /*12ee0*/  IMAD.HI.U32 R4, R0, R7, RZ ;  /* 0x0000000700047227 */ /* 0x000fe200078e00ff */
[----:B------:R-:W-:-:S03]  /*12ef0*/  ISETP.GT.U32.AND P4, PT, R25, R8, PT ;  /* 0x000000081900720c */ /* 0x000fc60003f84070 */
[----:B------:R-:W-:Y:S01]  /*12f00*/  IMAD.MOV R4, RZ, RZ, -R4 ;  /* 0x000000ffff047224 */ /* 0x000fe200078e0a04 */
[----:B------:R-:W-:Y:S03]  /*12f10*/  STL [R1+0x1cc], R10 ;  /* 0x0001cc0a01007387 */ /* 0x000fe60000100800 */
[----:B------:R-:W-:Y:S02]  /*12f20*/  @!P3 IMAD.IADD R9, R9, 0x1, -R25 ;  /* 0x000000010909b824 */ /* 0x000fe400078e0a19 */
[----:B------:R-:W-:-:S04]  /*12f30*/  IMAD R7, R25, R4, R7 ;  /* 0x0000000419077224 */ /* 0x000fc800078e0207 */
[----:B------:R-:W-:Y:S01]  /*12f40*/  @!P4 IMAD.IADD R8, R8, 0x1, -R25 ;  /* 0x000000010808c824 */ /* 0x000fe200078e0a19 */
[----:B----4-:R-:W-:Y:S02]  /*12f50*/  IABS R5, R14 ;  /* 0x0000000e00057213 */ /* 0x010fe40000000000 */
[----:B------:R-:W-:Y:S02]  /*12f60*/  ISETP.GE.AND P4, PT, R14, RZ, PT ;  /* 0x000000ff0e00720c */ /* 0x000fe40003f86270 */
[----:B---3--:R-:W-:Y:S01]  /*12f70*/  IABS R4, R12 ;  /* 0x0000000c00047213 */ /* 0x008fe20000000000 */
[----:B------:R0:W-:Y:S02]  /*12f80*/  STL [R1+0x42d4], R12 ;  /* 0x0042d40c01007387 */ /* 0x0001e40000100800 */
[----:B0-----:R-:W-:-:S04]  /*12f90*/  IMAD.MOV.U32 R12, RZ, RZ, R9 ;  /* 0x000000ffff0c7224 */ /* 0x001fc800078e0009 */
[----:B------:R-:W-:-:S05]  /*12fa0*/  @!P0 IMAD.MOV R12, RZ, RZ, -R12 ;  /* 0x000000ffff0c8224 */ /* 0x000fca00078e0a0c */
[----:B------:R0:W-:Y:S04]  /*12fb0*/  STL [R1+0x1c4], R12 ;  /* 0x0001c40c01007387 */ /* 0x0001e80000100800 */
[----:B------:R-:W3:Y:S01]  /*12fc0*/  LDL.LU R14, [R1+0x364] ;  /* 0x00036400010e7983 */ /* 0x000ee20000300800 */
[----:B0-----:R-:W-:-:S04]  /*12fd0*/  IMAD.MOV.U32 R12, RZ, RZ, R8 ;  /* 0x000000ffff0c7224 */ /* 0x001fc800078e0008 */
[----:B------:R-:W-:-:S05]  /*12fe0*/  @!P5 IMAD.MOV R12, RZ, RZ, -R12 ;  /* 0x000000ffff0cd224 */ /* 0x000fca00078e0a0c */
[----:B------:R0:W-:Y:S04]  /*12ff0*/  STL [R1+0x1ac], R12 ;  /* 0x0001ac0c01007387 */ /* 0x0001e80000100800 */
[----:B0-----:R-:W4:Y:S01]  /*13000*/  LDL.LU R12, [R1+0x42d4] ;  /* 0x0042d400010c7983 */ /* 0x001f220000300800 */
[----:B------:R-:W-:Y:S01]  /*13010*/  ISETP.GT.U32.AND P2, PT, R25, R2, PT ;  /* 0x000000021900720c */ /* 0x000fe20003f44070 */
[----:B------:R-:W-:-:S04]  /*13020*/  IMAD.HI.U32 R6, R0, R5, RZ ;  /* 0x0000000500067227 */ /* 0x000fc800078e00ff */
[----:B------:R-:W-:-:S08]  /*13030*/  IMAD.MOV R6, RZ, RZ, -R6 ;  /* 0x000000ffff067224 */ /* 0x000fd000078e0a06 */
[----:B------:R-:W-:-:S05]  /*13040*/  @!P2 IMAD.IADD R2, R2, 0x1, -R25 ;  /* 0x000000010202a824 */ /* 0x000fca00078e0a19 */
[----:B------:R-:W-:Y:S01]  /*13050*/  ISETP.GT.U32.AND P2, PT, R25, R2, PT ;  /* 0x000000021900720c */ /* 0x000fe20003f44070 */
[----:B------:R-:W-:-:S04]  /*13060*/  IMAD.HI.U32 R10, R0, R4, RZ ;  /* 0x00000004000a7227 */ /* 0x000fc800078e00ff */
[----:B------:R-:W-:Y:S01]  /*13070*/  IMAD R5, R25, R6, R5 ;  /* 0x0000000619057224 */ /* 0x000fe200078e0205 */
[----:B--2---:R-:W-:Y:S01]  /*13080*/  IABS R6, R13 ;  /* 0x0000000d00067213 */ /* 0x004fe20000000000 */
[----:B------:R-:W-:-:S04]  /*13090*/  IMAD.MOV R10, RZ, RZ, -R10 ;  /* 0x000000ffff0a7224 */ /* 0x000fc800078e0a0a */
[----:B------:R-:W-:Y:S02]  /*130a0*/  IMAD R4, R25, R10, R4 ;  /* 0x0000000a19047224 */ /* 0x000fe400078e0204 */
[----:B------:R-:W-:-:S04]  /*130b0*/  IMAD.HI.U32 R10, R0, R6, RZ ;  /* 0x00000006000a7227 */ /* 0x000fc800078e00ff */
[----:B------:R-:W-:Y:S02]  /*130c0*/  @!P2 IMAD.IADD R2, R2, 0x1, -R25 ;  /* 0x000000010202a824 */ /* 0x000fe400078e0a19 */
[----:B------:R-:W-:Y:S02]  /*130d0*/  IMAD.MOV R10, RZ, RZ, -R10 ;  /* 0x000000ffff0a7224 */ /* 0x000fe400078e0a0a */
[----:B------:R-:W-:Y:S01]  /*130e0*/  @!P1 IMAD.MOV R2, RZ, RZ, -R2 ;  /* 0x000000ffff029224 */ /* 0x000fe200078e0a02 */
[----:B------:R-:W-:Y:S01]  /*130f0*/  ISETP.GE.AND P1, PT, R13, RZ, PT ;  /* 0x000000ff0d00720c */ /* 0x000fe20003f26270 */
[C---:B------:R-:W-:Y:S01]  /*13100*/  IMAD R6, R25.reuse, R10, R6 ;  /* 0x0000000a19067224 */ /* 0x040fe200078e0206 */
[----:B----4-:R-:W-:Y:S02]  /*13110*/  ISETP.GE.AND P5, PT, R12, RZ, PT ;  /* 0x000000ff0c00720c */ /* 0x010fe40003fa6270 */
[----:B------:R-:W2:Y:S04]  /*13120*/  LDL.LU R12, [R1+0x368] ;  /* 0x00036800010c7983 */ /* 0x000ea80000300800 */
[----:B------:R-:W4:Y:S04]  /*13130*/  LDL.LU R13, [R1+0x380] ;  /* 0x00038000010d7983 */ /* 0x000f280000300800 */
[----:B------:R0:W-:Y:S04]  /*13140*/  STL [R1+0x4b4], R2 ;  /* 0x0004b40201007387 */ /* 0x0001e80000100800 */
[----:B------:R-:W2:Y:S01]  /*13150*/  LDL.LU R10, [R1+0x360] ;  /* 0x00036000010a7983 */ /* 0x000ea20000300800 */
[----:B------:R-:W-:-:S02]  /*13160*/  ISETP.GT.U32.AND P0, PT, R25, R5, PT ;  /* 0x000000051900720c */ /* 0x000fc40003f04070 */
[----:B------:R-:W-:Y:S02]  /*13170*/  ISETP.GT.U32.AND P3, PT, R25, R7, PT ;  /* 0x000000071900720c */ /* 0x000fe40003f64070 */
[----:B------:R-:W-:-:S09]  /*13180*/  IABS R9, R11 ;  /* 0x0000000b00097213 */ /* 0x000fd20000000000 */
[--C-:B------:R-:W-:Y:S02]  /*13190*/  @!P0 IMAD.IADD R5, R5, 0x1, -R25.reuse ;  /* 0x0000000105058824 */ /* 0x100fe400078e0a19 */
[----:B------:R-:W-:-:S03]  /*131a0*/  @!P3 IMAD.IADD R7, R7, 0x1, -R25 ;  /* 0x000000010707b824 */ /* 0x000fc600078e0a19 */
[C---:B------:R-:W-:Y:S02]  /*131b0*/  ISETP.GT.U32.AND P0, PT, R25.reuse, R5, PT ;  /* 0x000000051900720c */ /* 0x040fe40003f04070 */
[C---:B------:R-:W-:Y:S01]  /*131c0*/  ISETP.GT.U32.AND P3, PT, R25.reuse, R7, PT ;  /* 0x000000071900720c */ /* 0x040fe20003f64070 */
[----:B------:R-:W-:Y:S01]  /*131d0*/  IMAD.HI.U32 R8, R0, R9, RZ ;  /* 0x0000000900087227 */ /* 0x000fe200078e00ff */
[----:B------:R-:W-:-:S03]  /*131e0*/  ISETP.GT.U32.AND P2, PT, R25, R4, PT ;  /* 0x000000041900720c */ /* 0x000fc60003f44070 */
[----:B------:R-:W-:-:S06]  /*131f0*/  IMAD.MOV R8, RZ, RZ, -R8 ;  /* 0x000000ffff087224 */ /* 0x000fcc00078e0a08 */
[--C-:B------:R-:W-:Y:S02]  /*13200*/  @!P0 IMAD.IADD R5, R5, 0x1, -R25.reuse ;  /* 0x0000000105058824 */ /* 0x100fe400078e0a19 */
[----:B------:R-:W-:Y:S01]  /*13210*/  @!P3 IMAD.IADD R7, R7, 0x1, -R25 ;  /* 0x000000010707b824 */ /* 0x000fe200078e0a19 */
[----:B------:R-:W-:Y:S01]  /*13220*/  ISETP.GE.AND P3, PT, R11, RZ, PT ;  /* 0x000000ff0b00720c */ /* 0x000fe20003f66270 */
[C---:B0-----:R-:W-:Y:S02]  /*13230*/  IMAD R2, R25.reuse, R8, R9 ;  /* 0x0000000819027224 */ /* 0x041fe400078e0209 */
[----:B------:R-:W-:Y:S01]  /*13240*/  IMAD.MOV.U32 R11, RZ, RZ, R5 ;  /* 0x000000ffff0b7224 */ /* 0x000fe200078e0005 */
[C---:B------:R-:W-:Y:S01]  /*13250*/  ISETP.GT.U32.AND P0, PT, R25.reuse, R6, PT ;  /* 0x000000061900720c */ /* 0x040fe20003f04070 */
[----:B------:R-:W-:Y:S02]  /*13260*/  @!P2 IMAD.IADD R4, R4, 0x1, -R25 ;  /* 0x000000010404a824 */ /* 0x000fe400078e0a19 */
[----:B------:R-:W-:Y:S01]  /*13270*/  @!P4 IMAD.MOV R11, RZ, RZ, -R11 ;  /* 0x000000ffff0bc224 */ /* 0x000fe200078e0a0b */
[----:B------:R-:W-:-:S02]  /*13280*/  ISETP.GT.U32.AND P4, PT, R25, R2, PT ;  /* 0x000000021900720c */ /* 0x000fc40003f84070 */
[----:B------:R-:W-:Y:S01]  /*13290*/  ISETP.GT.U32.AND P2, PT, R25, R4, PT ;  /* 0x000000041900720c */ /* 0x000fe20003f44070 */
[----:B------:R-:W-:Y:S01]  /*132a0*/  @!P6 IMAD.MOV R7, RZ, RZ, -R7 ;  /* 0x000000ffff07e224 */ /* 0x000fe200078e0a07 */
[----:B---3--:R-:W-:-:S04]  /*132b0*/  IABS R8, R14 ;  /* 0x0000000e00087213 */ /* 0x008fc80000000000 */
[----:B------:R4:W-:Y:S01]  /*132c0*/  STL [R1+0x1a8], R7 ;  /* 0x0001a80701007387 */ /* 0x0009e20000100800 */
[----:B------:R-:W-:-:S04]  /*132d0*/  @!P0 IMAD.IADD R6, R6, 0x1, -R25 ;  /* 0x0000000106068824 */ /* 0x000fc800078e0a19 */
[--C-:B------:R-:W-:Y:S01]  /*132e0*/  @!P4 IMAD.IADD R2, R2, 0x1, -R25.reuse ;  /* 0x000000010202c824 */ /* 0x100fe200078e0a19 */
[----:B------:R0:W-:Y:S01]  /*132f0*/  STL [R1+0x170], R11 ;  /* 0x0001700b01007387 */ /* 0x0001e20000100800 */
[C---:B------:R-:W-:Y:S01]  /*13300*/  ISETP.GT.U32.AND P0, PT, R25.reuse, R6, PT ;  /* 0x000000061900720c */ /* 0x040fe20003f04070 */
[----:B------:R-:W-:Y:S02]  /*13310*/  @!P2 IMAD.IADD R4, R4, 0x1, -R25 ;  /* 0x000000010404a824 */ /* 0x000fe400078e0a19 */
[----:B------:R-:W-:Y:S02]  /*13320*/  ISETP.GT.U32.AND P4, PT, R25, R2, PT ;  /* 0x000000021900720c */ /* 0x000fe40003f84070 */
[----:B------:R-:W-:-:S08]  /*13330*/  @!P5 IMAD.MOV R4, RZ, RZ, -R4 ;  /* 0x000000ffff04d224 */ /* 0x000fd000078e0a04 */
[----:B------:R-:W-:-:S03]  /*13340*/  @!P0 IMAD.IADD R6, R6, 0x1, -R25 ;  /* 0x0000000106068824 */ /* 0x000fc600078e0a19 */
[----:B------:R-:W-:Y:S02]  /*13350*/  @!P4 IMAD.IADD R2, R2, 0x1, -R25 ;  /* 0x000000010202c824 */ /* 0x000fe400078e0a19 */
[----:B------:R-:W-:Y:S02]  /*13360*/  @!P1 IMAD.MOV R6, RZ, RZ, -R6 ;  /* 0x000000ffff069224 */ /* 0x000fe400078e0a06 */
[----:B------:R-:W-:Y:S01]  /*13370*/  @!P3 IMAD.MOV R2, RZ, RZ, -R2 ;  /* 0x000000ffff02b224 */ /* 0x000fe200078e0a02 */
[----:B------:R-:W-:Y:S02]  /*13380*/  ISETP.GE.AND P1, PT, R14, RZ, PT ;  /* 0x000000ff0e00720c */ /* 0x000fe40003f26270 */
[----:B----4-:R-:W-:Y:S02]  /*13390*/  IABS R7, R13 ;  /* 0x0000000d00077213 */ /* 0x010fe40000000000 */
[----:B--2---:R-:W-:-:S05]  /*133a0*/  IABS R9, R10 ;  /* 0x0000000a00097213 */ /* 0x004fca0000000000 */
[----:B------:R-:W-:-:S04]  /*133b0*/  IMAD.HI.U32 R5, R0, R9, RZ ;  /* 0x0000000900057227 */ /* 0x000fc800078e00ff */
[----:B------:R-:W-:Y:S02]  /*133c0*/  IMAD.MOV R5, RZ, RZ, -R5 ;  /* 0x000000ffff057224 */ /* 0x000fe400078e0a05 */
[----:B0-----:R-:W-:-:S04]  /*133d0*/  IMAD.HI.U32 R11, R0, R7, RZ ;  /* 0x00000007000b7227 */ /* 0x001fc800078e00ff */
[----:B------:R-:W-:Y:S02]  /*133e0*/  IMAD R5, R25, R5, R9 ;  /* 0x0000000519057224 */ /* 0x000fe400078e0209 */
[----:B------:R-:W-:Y:S01]  /*133f0*/  IMAD.HI.U32 R9, R0, R8, RZ ;  /* 0x0000000800097227 */ /* 0x000fe200078e00ff */
[----:B------:R-:W-:Y:S02]  /*13400*/  ISETP.GE.AND P2, PT, R13, RZ, PT ;  /* 0x000000ff0d00720c */ /* 0x000fe40003f46270 */
[----:B------:R-:W2:Y:S01]  /*13410*/  LDL.LU R13, [R1+0x374] ;  /* 0x00037400010d7983 */ /* 0x000ea20000300800 */
[----:B------:R-:W-:Y:S02]  /*13420*/  IMAD.MOV R11, RZ, RZ, -R11 ;  /* 0x000000ffff0b7224 */ /* 0x000fe400078e0a0b */
[----:B------:R-:W-:Y:S01]  /*13430*/  IMAD.MOV R9, RZ, RZ, -R9 ;  /* 0x000000ffff097224 */ /* 0x000fe200078e0a09 */
[----:B------:R0:W-:Y:S01]  /*13440*/  STL [R1+0x16c], R4 ;  /* 0x00016c0401007387 */ /* 0x0001e20000100800 */
[----:B------:R-:W-:-:S03]  /*13450*/  IMAD R7, R25, R11, R7 ;  /* 0x0000000b19077224 */ /* 0x000fc600078e0207 */
[----:B------:R-:W3:Y:S01]  /*13460*/  LDL R11, [R1+0x370] ;  /* 0x00037000010b7983 */ /* 0x000ee20000100800 */
[----:B0-----:R-:W-:-:S03]  /*13470*/  IMAD R4, R25, R9, R8 ;  /* 0x0000000919047224 */ /* 0x001fc600078e0208 */
[----:B------:R-:W4:Y:S04]  /*13480*/  LDL R8, [R1+0x36c] ;  /* 0x00036c0001087983 */ /* 0x000f280000100800 */
[----:B------:R0:W-:Y:S04]  /*13490*/  STL [R1+0x4b0], R6 ;  /* 0x0004b00601007387 */ /* 0x0001e80000100800 */
[----:B------:R1:W-:Y:S04]  /*134a0*/  STL [R1+0x42d0], R0 ;  /* 0x0042d00001007387 */ /* 0x0003e80000100800 */
[----:B------:R0:W-:Y:S04]  /*134b0*/  STL [R1+0x168], R2 ;  /* 0x0001680201007387 */ /* 0x0001e80000100800 */
[----:B------:R-:W2:Y:S01]  /*134c0*/  LDL.LU R14, [R1+0x388] ;  /* 0x00038800010e7983 */ /* 0x000ea20000300800 */
[----:B------:R-:W-:-:S02]  /*134d0*/  ISETP.GT.U32.AND P5, PT, R25, R5, PT ;  /* 0x000000051900720c */ /* 0x000fc40003fa4070 */
[----:B------:R-:W-:Y:S02]  /*134e0*/  ISETP.GT.U32.AND P0, PT, R25, R7, PT ;  /* 0x000000071900720c */ /* 0x000fe40003f04070 */
[----:B------:R-:W-:Y:S02]  /*134f0*/  ISETP.GE.AND P6, PT, R10, RZ, PT ;  /* 0x000000ff0a00720c */ /* 0x000fe40003fc6270 */
[----:B------:R-:W-:-:S07]  /*13500*/  IABS R10, R12 ;  /* 0x0000000c000a7213 */ /* 0x000fce0000000000 */
[----:B------:R-:W-:-:S05]  /*13510*/  @!P5 IMAD.IADD R5, R5, 0x1, -R25 ;  /* 0x000000010505d824 */ /* 0x000fca00078e0a19 */
[----:B------:R-:W-:Y:S01]  /*13520*/  ISETP.GT.U32.AND P5, PT, R25, R5, PT ;  /* 0x000000051900720c */ /* 0x000fe20003fa4070 */
[----:B------:R-:W-:Y:S01]  /*13530*/  @!P0 IMAD.IADD R7, R7, 0x1, -R25 ;  /* 0x0000000107078824 */ /* 0x000fe200078e0a19 */
[----:B------:R-:W-:-:S11]  /*13540*/  ISETP.GE.AND P0, PT, R12, RZ, PT ;  /* 0x000000ff0c00720c */ /* 0x000fd60003f06270 */
[----:B------:R-:W-:Y:S01]  /*13550*/  @!P5 IMAD.IADD R5, R5, 0x1, -R25 ;  /* 0x000000010505d824 */ /* 0x000fe200078e0a19 */
[----:B---3--:R-:W-:Y:S01]  /*13560*/  IABS R9, R11 ;  /* 0x0000000b00097213 */ /* 0x008fe20000000000 */
[----:B------:R-:W-:Y:S01]  /*13570*/  IMAD.HI.U32 R11, R0, R10, RZ ;  /* 0x0000000a000b7227 */ /* 0x000fe200078e00ff */
[----:B----4-:R-:W-:-:S03]  /*13580*/  IABS R8, R8 ;  /* 0x0000000800087213 */ /* 0x010fc60000000000 */
[----:B0-----:R-:W-:Y:S02]  /*13590*/  IMAD.MOV R6, RZ, RZ, -R11 ;  /* 0x000000ffff067224 */ /* 0x001fe400078e0a0b */
[----:B------:R-:W-:-:S04]  /*135a0*/  IMAD.HI.U32 R12, R0, R9, RZ ;  /* 0x00000009000c7227 */ /* 0x000fc800078e00ff */
[----:B------:R-:W-:-:S04]  /*135b0*/  IMAD.HI.U32 R11, R0, R8, RZ ;  /* 0x00000008000b7227 */ /* 0x000fc800078e00ff */
[----:B------:R-:W-:Y:S02]  /*135c0*/  IMAD.MOV R11, RZ, RZ, -R11 ;  /* 0x000000ffff0b7224 */ /* 0x000fe400078e0a0b */
[----:B------:R-:W-:Y:S02]  /*135d0*/  IMAD.MOV R12, RZ, RZ, -R12 ;  /* 0x000000ffff0c7224 */ /* 0x000fe400078e0a0c */
[C---:B------:R-:W-:Y:S01]  /*135e0*/  IMAD R8, R25.reuse, R11, R8 ;  /* 0x0000000b19087224 */ /* 0x040fe200078e0208 */
[----:B--2---:R0:W-:Y:S01]  /*135f0*/  STL [R1+0x42cc], R14 ;  /* 0x0042cc0e01007387 */ /* 0x0041e20000100800 */
[----:B-1----:R-:W-:Y:S02]  /*13600*/  IMAD.MOV.U32 R0, RZ, RZ, R5 ;  /* 0x000000ffff007224 */ /* 0x002fe400078e0005 */
[C---:B------:R-:W-:Y:S01]  /*13610*/  IMAD R2, R25.reuse, R12, R9 ;  /* 0x0000000c19027224 */ /* 0x040fe200078e0209 */
[----:B0-----:R-:W2:Y:S04]  /*13620*/  LDL R14, [R1+0x384] ;  /* 0x00038400010e7983 */ /* 0x001ea80000100800 */
[----:B------:R-:W3:Y:S04]  /*13630*/  LDL.LU R11, [R1+0x36c] ;  /* 0x00036c00010b7983 */ /* 0x000ee80000300800 */
[----:B------:R-:W4:Y:S04]  /*13640*/  LDL R5, [R1+0x378] ;  /* 0x0003780001057983 */ /* 0x000f280000100800 */
[----:B------:R-:W2:Y:S01]  /*13650*/  LDL.LU R12, [R1+0x370] ;  /* 0x00037000010c7983 */ /* 0x000ea20000300800 */
[C---:B------:R-:W-:Y:S01]  /*13660*/  ISETP.GT.U32.AND P4, PT, R25.reuse, R4, PT ;  /* 0x000000041900720c */ /* 0x040fe20003f84070 */
[C---:B------:R-:W-:Y:S01]  /*13670*/  IMAD R6, R25.reuse, R6, R10 ;  /* 0x0000000619067224 */ /* 0x040fe200078e020a */
[----:B------:R-:W-:-:S04]  /*13680*/  ISETP.GT.U32.AND P3, PT, R25, R7, PT ;  /* 0x000000071900720c */ /* 0x000fc80003f64070 */
[----:B------:R-:W-:-:S07]  /*13690*/  ISETP.GT.U32.AND P5, PT, R25, R6, PT ;  /* 0x000000061900720c */ /* 0x000fce0003fa4070 */
[----:B------:R-:W-:-:S05]  /*136a0*/  @!P4 IMAD.IADD R4, R4, 0x1, -R25 ;  /* 0x000000010404c824 */ /* 0x000fca00078e0a19 */
[----:B------:R-:W-:Y:S01]  /*136b0*/  ISETP.GT.U32.AND P4, PT, R25, R4, PT ;  /* 0x000000041900720c */ /* 0x000fe20003f84070 */
[----:B------:R-:W-:Y:S02]  /*136c0*/  @!P6 IMAD.MOV R0, RZ, RZ, -R0 ;  /* 0x000000ffff00e224 */ /* 0x000fe400078e0a00 */
[--C-:B------:R-:W-:Y:S02]  /*136d0*/  @!P3 IMAD.IADD R7, R7, 0x1, -R25.reuse ;  /* 0x000000010707b824 */ /* 0x100fe400078e0a19 */
[--C-:B------:R-:W-:Y:S01]  /*136e0*/  @!P5 IMAD.IADD R6, R6, 0x1, -R25.reuse ;  /* 0x000000010606d824 */ /* 0x100fe200078e0a19 */
[----:B------:R0:W-:Y:S07]  /*136f0*/  STL [R1+0x164], R0 ;  /* 0x0001640001007387 */ /* 0x0001ee0000100800 */
[----:B------:R-:W-:Y:S01]  /*13700*/  @!P4 IMAD.IADD R4, R4, 0x1, -R25 ;  /* 0x000000010404c824 */ /* 0x000fe200078e0a19 */
[----:B0-----:R-:W4:Y:S01]  /*13710*/  LDL.LU R0, [R1+0x42d0] ;  /* 0x0042d00001007983 */ /* 0x001f220000300800 */
[----:B--2---:R-:W-:-:S02]  /*13720*/  ISETP.GE.AND P5, PT, R12, RZ, PT ;  /* 0x000000ff0c00720c */ /* 0x004fc40003fa6270 */
[----:B------:R-:W-:Y:S01]  /*13730*/  IABS R12, R14 ;  /* 0x0000000e000c7213 */ /* 0x000fe20000000000 */
[----:B------:R-:W-:-:S04]  /*13740*/  IMAD.MOV.U32 R14, RZ, RZ, R7 ;  /* 0x000000ffff0e7224 */ /* 0x000fc800078e0007 */
[----:B------:R-:W-:Y:S02]  /*13750*/  @!P2 IMAD.MOV R14, RZ, RZ, -R14 ;  /* 0x000000ffff0ea224 */ /* 0x000fe400078e0a0e */
[----:B------:R-:W-:Y:S02]  /*13760*/  IMAD.MOV.U32 R7, RZ, RZ, R4 ;  /* 0x000000ffff077224 */ /* 0x000fe400078e0004 */
[----:B------:R-:W2:Y:S04]  /*13770*/  LDL R4, [R1+0x38c] ;  /* 0x00038c0001047983 */ /* 0x000ea80000100800 */
[----:B------:R0:W-:Y:S04]  /*13780*/  STL [R1+0x160], R14 ;  /* 0x0001600e01007387 */ /* 0x0001e80000100800 */
[----:B0-----:R-:W2:Y:S01]  /*13790*/  LDL.LU R14, [R1+0x42cc] ;  /* 0x0042cc00010e7983 */ /* 0x001ea20000300800 */
[----:B------:R-:W-:-:S02]  /*137a0*/  ISETP.GT.U32.AND P6, PT, R25, R8, PT ;  /* 0x000000081900720c */ /* 0x000fc40003fc4070 */
[----:B------:R-:W-:Y:S01]  /*137b0*/  IABS R10, R13 ;  /* 0x0000000d000a7213 */ /* 0x000fe20000000000 */
[----:B------:R-:W-:Y:S01]  /*137c0*/  @!P1 IMAD.MOV R7, RZ, RZ, -R7 ;  /* 0x000000ffff079224 */ /* 0x000fe200078e0a07 */
[----:B---3--:R-:W-:-:S03]  /*137d0*/  ISETP.GE.AND P4, PT, R11, RZ, PT ;  /* 0x000000ff0b00720c */ /* 0x008fc60003f86270 */
[----:B------:R-:W-:-:S06]  /*137e0*/  IMAD.MOV.U32 R9, RZ, RZ, R10 ;  /* 0x000000ffff097224 */ /* 0x000fcc00078e000a */
[----:B------:R-:W-:Y:S01]  /*137f0*/  @!P6 IMAD.IADD R8, R8, 0x1, -R25 ;  /* 0x000000010808e824 */ /* 0x000fe200078e0a19 */
[----:B------:R-:W-:Y:S01]  /*13800*/  ISETP.GT.U32.AND P6, PT, R25, R6, PT ;  /* 0x000000061900720c */ /* 0x000fe20003fc4070 */
[----:B----4-:R-:W-:Y:S01]  /*13810*/  IMAD.HI.U32 R11, R0, R9, RZ ;  /* 0x00000009000b7227 */ /* 0x010fe200078e00ff */
[----:B------:R-:W-:Y:S01]  /*13820*/  ISETP.GE.AND P1, PT, R13, RZ, PT ;  /* 0x000000ff0d00720c */ /* 0x000fe20003f26270 */
[----:B------:R0:W-:Y:S02]  /*13830*/  STL [R1+0x15c], R7 ;  /* 0x00015c0701007387 */ /* 0x0001e40000100800 */
[----:B------:R-:W-:Y:S02]  /*13840*/  IMAD.MOV R11, RZ, RZ, -R11 ;  /* 0x000000ffff0b7224 */ /* 0x000fe400078e0a0b */
[----:B------:R-:W3:Y:S02]  /*13850*/  LDL R13, [R1+0x390] ;  /* 0x00039000010d7983 */ /* 0x000ee40000100800 */
[----:B------:R-:W-:-:S02]  /*13860*/  IMAD R9, R25, R11, R9 ;  /* 0x0000000b19097224 */ /* 0x000fc400078e0209 */
[----:B------:R-:W4:Y:S02]  /*13870*/  LDL.LU R11, [R1+0x378] ;  /* 0x00037800010b7983 */ /* 0x000f240000300800 */
[----:B------:R-:W-:Y:S02]  /*13880*/  @!P6 IMAD.IADD R6, R6, 0x1, -R25 ;  /* 0x000000010606e824 */ /* 0x000fe400078e0a19 */
[----:B0-----:R-:W-:Y:S01]  /*13890*/  IMAD.MOV.U32 R7, RZ, RZ, R12 ;  /* 0x000000ffff077224 */ /* 0x001fe200078e000c */
[----:B--2---:R-:W-:Y:S01]  /*138a0*/  IABS R12, R14 ;  /* 0x0000000e000c7213 */ /* 0x004fe20000000000 */
[----:B------:R0:W-:Y:S02]  /*138b0*/  STL [R1+0x42c8], R14 ;  /* 0x0042c80e01007387 */ /* 0x0001e40000100800 */
[----:B0-----:R-:W-:Y:S02]  /*138c0*/  IMAD.MOV.U32 R14, RZ, RZ, R6 ;  /* 0x000000ffff0e7224 */ /* 0x001fe400078e0006 */
[----:B------:R-:W2:Y:S01]  /*138d0*/  LDL.LU R6, [R1+0x384] ;  /* 0x0003840001067983 */ /* 0x000ea20000300800 */
[----:B------:R-:W-:-:S05]  /*138e0*/  IABS R5, R5 ;  /* 0x0000000500057213 */ /* 0x000fca0000000000 */
[----:B------:R-:W-:-:S04]  /*138f0*/  IMAD.HI.U32 R10, R0, R5, RZ ;  /* 0x00000005000a7227 */ /* 0x000fc800078e00ff */
[----:B------:R-:W-:-:S04]  /*13900*/  IMAD.MOV R10, RZ, RZ, -R10 ;  /* 0x000000ffff0a7224 */ /* 0x000fc800078e0a0a */
[----:B------:R-:W-:Y:S02]  /*13910*/  IMAD R5, R25, R10, R5 ;  /* 0x0000000a19057224 */ /* 0x000fe400078e0205 */
[----:B------:R-:W-:-:S04]  /*13920*/  IMAD.HI.U32 R10, R0, R7, RZ ;  /* 0x00000007000a7227 */ /* 0x000fc800078e00ff */
[----:B------:R-:W-:-:S04]  /*13930*/  IMAD.MOV R10, RZ, RZ, -R10 ;  /* 0x000000ffff0a7224 */ /* 0x000fc800078e0a0a */
[----:B------:R-:W-:Y:S01]  /*13940*/  IMAD R7, R25, R10, R7 ;  /* 0x0000000a19077224 */ /* 0x000fe200078e0207 */
[----:B---3--:R-:W-:Y:S01]  /*13950*/  IABS R10, R13 ;  /* 0x0000000d000a7213 */ /* 0x008fe20000000000 */
[----:B------:R-:W-:-:S04]  /*13960*/  IMAD.HI.U32 R13, R0, R12, RZ ;  /* 0x0000000c000d7227 */ /* 0x000fc800078e00ff */
[----:B------:R-:W-:Y:S02]  /*13970*/  @!P0 IMAD.MOV R14, RZ, RZ, -R14 ;  /* 0x000000ffff0e8224 */ /* 0x000fe400078e0a0e */
[----:B------:R-:W-:-:S03]  /*13980*/  IMAD.MOV R13, RZ, RZ, -R13 ;  /* 0x000000ffff0d7224 */ /* 0x000fc600078e0a0d */
[----:B------:R0:W-:Y:S04]  /*13990*/  STL [R1+0x158], R14 ;  /* 0x0001580e01007387 */ /* 0x0001e80000100800 */
[----:B0-----:R-:W3:Y:S01]  /*139a0*/  LDL.LU R14, [R1+0x42c8] ;  /* 0x0042c800010e7983 */ /* 0x001ee20000300800 */
[C---:B------:R-:W-:Y:S02]  /*139b0*/  ISETP.GT.U32.AND P3, PT, R25.reuse, R2, PT ;  /* 0x000000021900720c */ /* 0x040fe40003f64070 */
[----:B--2---:R-:W-:Y:S01]  /*139c0*/  ISETP.GE.AND P0, PT, R6, RZ, PT ;  /* 0x000000ff0600720c */ /* 0x004fe20003f06270 */
[C---:B------:R-:W-:Y:S02]  /*139d0*/  IMAD R6, R25.reuse, R13, R12 ;  /* 0x0000000d19067224 */ /* 0x040fe400078e020c */
[----:B------:R-:W2:Y:S08]  /*139e0*/  LDL.LU R13, [R1+0x394] ;  /* 0x00039400010d7983 */ /* 0x000eb00000300800 */
[----:B------:R-:W-:Y:S01]  /*139f0*/  @!P3 IMAD.IADD R2, R2, 0x1, -R25 ;  /* 0x000000010202b824 */ /* 0x000fe200078e0a19 */
[----:B------:R-:W-:-:S02]  /*13a00*/  ISETP.GT.U32.AND P3, PT, R25, R8, PT ;  /* 0x000000081900720c */ /* 0x000fc40003f64070 */
[C---:B------:R-:W-:Y:S02]  /*13a10*/  ISETP.GT.U32.AND P6, PT, R25.reuse, R9, PT ;  /* 0x000000091900720c */ /* 0x040fe40003fc4070 */
[----:B------:R-:W-:-:S09]  /*13a20*/  ISETP.GT.U32.AND P2, PT, R25, R2, PT ;  /* 0x000000021900720c */ /* 0x000fd20003f44070 */
[--C-:B------:R-:W-:Y:S01]  /*13a30*/  @!P3 IMAD.IADD R8, R8, 0x1, -R25.reuse ;  /* 0x000000010808b824 */ /* 0x100fe200078e0a19 */
[----:B------:R-:W-:Y:S01]  /*13a40*/  ISETP.GT.U32.AND P3, PT, R25, R5, PT ;  /* 0x000000051900720c */ /* 0x000fe20003f64070 */
[--C-:B------:R-:W-:Y:S01]  /*13a50*/  @!P6 IMAD.IADD R9, R9, 0x1, -R25.reuse ;  /* 0x000000010909e824 */ /* 0x100fe200078e0a19 */
[----:B------:R-:W-:Y:S01]  /*13a60*/  IABS R4, R4 ;  /* 0x0000000400047213 */ /* 0x000fe20000000000 */
[----:B------:R-:W-:Y:S01]  /*13a70*/  @!P2 IMAD.IADD R2, R2, 0x1, -R25 ;  /* 0x000000010202a824 */ /* 0x000fe200078e0a19 */
[----:B----4-:R-:W-:-:S03]  /*13a80*/  ISETP.GE.AND P2, PT, R11, RZ, PT ;  /* 0x000000ff0b00720c */ /* 0x010fc60003f46270 */
[----:B------:R-:W-:-:S06]  /*13a90*/  IMAD.HI.U32 R11, R0, R4, RZ ;  /* 0x00000004000b7227 */ /* 0x000fcc00078e00ff */
[----:B------:R-:W-:Y:S01]  /*13aa0*/  @!P3 IMAD.IADD R5, R5, 0x1, -R25 ;  /* 0x000000010505b824 */ /* 0x000fe200078e0a19 */
[----:B------:R-:W-:Y:S01]  /*13ab0*/  ISETP.GT.U32.AND P3, PT, R25, R9, PT ;  /* 0x000000091900720c */ /* 0x000fe20003f64070 */
[----:B------:R-:W-:-:S04]  /*13ac0*/  IMAD.MOV R11, RZ, RZ, -R11 ;  /* 0x000000ffff0b7224 */ /* 0x000fc800078e0a0b */
[----:B------:R-:W-:Y:S02]  /*13ad0*/  IMAD R4, R25, R11, R4 ;  /* 0x0000000b19047224 */ /* 0x000fe400078e0204 */
[----:B------:R-:W-:-:S06]  /*13ae0*/  @!P5 IMAD.MOV R2, RZ, RZ, -R2 ;  /* 0x000000ffff02d224 */ /* 0x000fcc00078e0a02 */
[----:B------:R-:W-:Y:S01]  /*13af0*/  @!P3 IMAD.IADD R9, R9, 0x1, -R25 ;  /* 0x000000010909b824 */ /* 0x000fe200078e0a19 */
[----:B---3--:R-:W-:Y:S02]  /*13b00*/  ISETP.GE.AND P5, PT, R14, RZ, PT ;  /* 0x000000ff0e00720c */ /* 0x008fe40003fa6270 */
[----:B--2---:R-:W-:Y:S01]  /*13b10*/  IABS R12, R13 ;  /* 0x0000000d000c7213 */ /* 0x004fe20000000000 */
[----:B------:R0:W-:Y:S02]  /*13b20*/  STL [R1+0x42bc], R13 ;  /* 0x0042bc0d01007387 */ /* 0x0001e40000100800 */
[----:B0-----:R-:W-:Y:S02]  /*13b30*/  IMAD.MOV.U32 R13, RZ, RZ, R8 ;  /* 0x000000ffff0d7224 */ /* 0x001fe400078e0008 */
[----:B------:R0:W-:Y:S02]  /*13b40*/  STL [R1+0x42c4], R4 ;  /* 0x0042c40401007387 */ /* 0x0001e40000100800 */
[----:B------:R-:W-:-:S02]  /*13b50*/  @!P4 IMAD.MOV R13, RZ, RZ, -R13 ;  /* 0x000000ffff0dc224 */ /* 0x000fc400078e0a0d */
[----:B------:R1:W-:Y:S04]  /*13b60*/  STL [R1+0x42c0], R28 ;  /* 0x0042c01c01007387 */ /* 0x0003e80000100800 */
[----:B------:R2:W-:Y:S01]  /*13b70*/  STL [R1+0x470], R13 ;  /* 0x0004700d01007387 */ /* 0x0005e20000100800 */
[----:B0-----:R-:W-:-:S03]  /*13b80*/  IMAD.MOV.U32 R4, RZ, RZ, R9 ;  /* 0x000000ffff047224 */ /* 0x001fc600078e0009 */
[----:B-1----:R-:W3:Y:S04]  /*13b90*/  LDL.LU R28, [R1+0x38c] ;  /* 0x00038c00011c7983 */ /* 0x002ee80000300800 */
[----:B--2---:R-:W2:Y:S04]  /*13ba0*/  LDL.LU R13, [R1+0x390] ;  /* 0x00039000010d7983 */ /* 0x004ea80000300800 */
[----:B------:R-:W4:Y:S04]  /*13bb0*/  LDL R9, [R1+0x39c] ;  /* 0x00039c0001097983 */ /* 0x000f280000100800 */
[----:B------:R0:W-:Y:S04]  /*13bc0*/  STL [R1+0x49c], R2 ;  /* 0x00049c0201007387 */ /* 0x0001e80000100800 */
[----:B------:R-:W4:Y:S01]  /*13bd0*/  LDL R14, [R1+0x3a4] ;  /* 0x0003a400010e7983 */ /* 0x000f220000100800 */
[----:B------:R-:W-:Y:S01]  /*13be0*/  IMAD.HI.U32 R8, R0, R10, RZ ;  /* 0x0000000a00087227 */ /* 0x000fe200078e00ff */
[----:B------:R-:W-:-:S02]  /*13bf0*/  ISETP.GT.U32.AND P4, PT, R25, R5, PT ;  /* 0x000000051900720c */ /* 0x000fc40003f84070 */
[C---:B------:R-:W-:Y:S01]  /*13c00*/  ISETP.GT.U32.AND P3, PT, R25.reuse, R6, PT ;  /* 0x000000061900720c */ /* 0x040fe20003f64070 */
[----:B------:R-:W-:Y:S01]  /*13c10*/  IMAD.MOV R8, RZ, RZ, -R8 ;  /* 0x000000ffff087224 */ /* 0x000fe200078e0a08 */
[----:B------:R-:W5:Y:S03]  /*13c20*/  LDL R11, [R1+0x3a0] ;  /* 0x0003a000010b7983 */ /* 0x000f660000100800 */
[----:B0-----:R-:W-:Y:S02]  /*13c30*/  IMAD R2, R25, R8, R10 ;  /* 0x0000000819027224 */ /* 0x001fe400078e020a */
[----:B------:R-:W-:Y:S01]  /*13c40*/  IMAD.HI.U32 R8, R0, R12, RZ ;  /* 0x0000000c00087227 */ /* 0x000fe200078e00ff */
[----:B------:R-:W5:Y:S03]  /*13c50*/  LDL R10, [R1+0x398] ;  /* 0x00039800010a7983 */ /* 0x000f660000100800 */
[----:B------:R-:W-:-:S02]  /*13c60*/  IMAD.MOV R8, RZ, RZ, -R8 ;  /* 0x000000ffff087224 */ /* 0x000fc400078e0a08 */
[--C-:B------:R-:W-:Y:S02]  /*13c70*/  @!P4 IMAD.IADD R5, R5, 0x1, -R25.reuse ;  /* 0x000000010505c824 */ /* 0x100fe400078e0a19 */
[----:B------:R-:W-:Y:S02]  /*13c80*/  IMAD R12, R25, R8, R12 ;  /* 0x00000008190c7224 */ /* 0x000fe400078e020c */
[----:B------:R-:W-:Y:S02]  /*13c90*/  @!P1 IMAD.MOV R4, RZ, RZ, -R4 ;  /* 0x000000ffff049224 */ /* 0x000fe400078e0a04 */
[----:B------:R-:W-:-:S03]  /*13ca0*/  @!P3 IMAD.IADD R6, R6, 0x1, -R25 ;  /* 0x000000010606b824 */ /* 0x000fc600078e0a19 */
[----:B------:R0:W-:Y:S04]  /*13cb0*/  STL [R1+0x4ac], R4 ;  /* 0x0004ac0401007387 */ /* 0x0001e80000100800 */
[----:B0-----:R-:W5:Y:S01]  /*13cc0*/  LDL.LU R4, [R1+0x42c4] ;  /* 0x0042c40001047983 */ /* 0x001f620000300800 */
[----:B---3--:R-:W-:-:S03]  /*13cd0*/  ISETP.GE.AND P4, PT, R28, RZ, PT ;  /* 0x000000ff1c00720c */ /* 0x008fc60003f86270 */
[----:B------:R-:W3:Y:S01]  /*13ce0*/  LDL.LU R28, [R1+0x42c0] ;  /* 0x0042c000011c7983 */ /* 0x000ee20000300800 */
[----:B--2---:R-:W-:-:S03]  /*13cf0*/  ISETP.GE.AND P3, PT, R13, RZ, PT ;  /* 0x000000ff0d00720c */ /* 0x004fc60003f66270 */
[----:B------:R-:W2:Y:S01]  /*13d00*/  LDL.LU R13, [R1+0x42bc] ;  /* 0x0042bc00010d7983 */ /* 0x000ea20000300800 */
[----:B----4-:R-:W-:Y:S01]  /*13d10*/  IABS R8, R14 ;  /* 0x0000000e00087213 */ /* 0x010fe20000000000 */
[----:B------:R-:W-:-:S04]  /*13d20*/  IMAD.MOV.U32 R14, RZ, RZ, R5 ;  /* 0x000000ffff0e7224 */ /* 0x000fc800078e0005 */
[----:B------:R-:W-:-:S05]  /*13d30*/  @!P2 IMAD.MOV R14, RZ, RZ, -R14 ;  /* 0x000000ffff0ea224 */ /* 0x000fca00078e0a0e */
[----:B------:R0:W-:Y:S04]  /*13d40*/  STL [R1+0x4a8], R14 ;  /* 0x0004a80e01007387 */ /* 0x0001e80000100800 */
[----:B0-----:R-:W4:Y:S01]  /*13d50*/  LDL.LU R14, [R1+0x3a8] ;  /* 0x0003a800010e7983 */ /* 0x001f220000300800 */
[----:B------:R-:W-:-:S13]  /*13d60*/  ISETP.GT.U32.AND P6, PT, R25, R7, PT ;  /* 0x000000071900720c */ /* 0x000fda0003fc4070 */
[----:B------:R-:W-:-:S05]  /*13d70*/  @!P6 IMAD.IADD R7, R7, 0x1, -R25 ;  /* 0x000000010707e824 */ /* 0x000fca00078e0a19 */
[C---:B------:R-:W-:Y:S02]  /*13d80*/  ISETP.GT.U32.AND P6, PT, R25.reuse, R7, PT ;  /* 0x000000071900720c */ /* 0x040fe40003fc4070 */
[----:B-----5:R-:W-:Y:S02]  /*13d90*/  ISETP.GT.U32.AND P1, PT, R25, R4, PT ;  /* 0x000000041900720c */ /* 0x020fe40003f24070 */
[----:B------:R-:W-:Y:S01]  /*13da0*/  IABS R10, R10 ;  /* 0x0000000a000a7213 */ /* 0x000fe20000000000 */
[----:B----4-:R0:W-:Y:S04]  /*13db0*/  STL [R1+0x42b8], R14 ;  /* 0x0042b80e01007387 */ /* 0x0101e80000100800 */
[----:B0-----:R-:W4:Y:S04]  /*13dc0*/  LDL.LU R14, [R1+0x39c] ;  /* 0x00039c00010e7983 */ /* 0x001f280000300800 */
[--C-:B------:R-:W-:Y:S01]  /*13dd0*/  @!P6 IMAD.IADD R7, R7, 0x1, -R25.reuse ;  /* 0x000000010707e824 */ /* 0x100fe200078e0a19 */
[C---:B------:R-:W-:Y:S01]  /*13de0*/  ISETP.GT.U32.AND P6, PT, R25.reuse, R2, PT ;  /* 0x000000021900720c */ /* 0x040fe20003fc4070 */
[----:B------:R-:W-:Y:S01]  /*13df0*/  @!P1 IMAD.IADD R4, R4, 0x1, -R25 ;  /* 0x0000000104049824 */ /* 0x000fe200078e0a19 */
[C---:B------:R-:W-:Y:S01]  /*13e00*/  ISETP.GT.U32.AND P1, PT, R25.reuse, R6, PT ;  /* 0x000000061900720c */ /* 0x040fe20003f24070 */
[----:B------:R-:W-:Y:S01]  /*13e10*/  @!P0 IMAD.MOV R7, RZ, RZ, -R7 ;  /* 0x000000ffff078224 */ /* 0x000fe200078e0a07 */
[----:B------:R-:W-:Y:S01]  /*13e20*/  IABS R11, R11 ;  /* 0x0000000b000b7213 */ /* 0x000fe20000000000 */
[----:B------:R-:W-:Y:S01]  /*13e30*/  IMAD.HI.U32 R5, R0, R10, RZ ;  /* 0x0000000a00057227 */ /* 0x000fe200078e00ff */
[----:B------:R-:W-:-:S02]  /*13e40*/  ISETP.GT.U32.AND P0, PT, R25, R12, PT ;  /* 0x0000000c1900720c */ /* 0x000fc40003f04070 */
[----:B------:R0:W-:Y:S01]  /*13e50*/  STL [R1+0x4a0], R7 ;  /* 0x0004a00701007387 */ /* 0x0001e20000100800 */
[----:B------:R-:W-:-:S04]  /*13e60*/  IMAD.MOV R5, RZ, RZ, -R5 ;  /* 0x000000ffff057224 */ /* 0x000fc800078e0a05 */
[----:B------:R-:W-:Y:S01]  /*13e70*/  @!P6 IMAD.IADD R2, R2, 0x1, -R25 ;  /* 0x000000010202e824 */ /* 0x000fe200078e0a19 */
[----:B------:R-:W-:Y:S02]  /*13e80*/  ISETP.GT.U32.AND P6, PT, R25, R4, PT ;  /* 0x000000041900720c */ /* 0x000fe40003fc4070 */
[----:B------:R-:W-:Y:S01]  /*13e90*/  IABS R9, R9 ;  /* 0x0000000900097213 */ /* 0x000fe20000000000 */
[----:B0-----:R-:W-:-:S04]  /*13ea0*/  IMAD.HI.U32 R7, R0, R11, RZ ;  /* 0x0000000b00077227 */ /* 0x001fc800078e00ff */
[----:B------:R-:W-:Y:S01]  /*13eb0*/  @!P1 IMAD.IADD R6, R6, 0x1, -R25 ;  /* 0x0000000106069824 */ /* 0x000fe200078e0a19 */
[----:B--2---:R-:W-:Y:S01]  /*13ec0*/  ISETP.GE.AND P1, PT, R13, RZ, PT ;  /* 0x000000ff0d00720c */ /* 0x004fe20003f26270 */
[----:B------:R-:W-:Y:S02]  /*13ed0*/  IMAD R10, R25, R5, R10 ;  /* 0x00000005190a7224 */ /* 0x000fe400078e020a */
[----:B------:R-:W-:Y:S01]  /*13ee0*/  IMAD.MOV R7, RZ, RZ, -R7 ;  /* 0x000000ffff077224 */ /* 0x000fe200078e0a07 */
[----:B------:R-:W2:Y:S01]  /*13ef0*/  LDL.LU R5, [R1+0x398] ;  /* 0x0003980001057983 */ /* 0x000ea20000300800 */
[----:B------:R-:W-:-:S04]  /*13f00*/  IMAD.HI.U32 R13, R0, R9, RZ ;  /* 0x00000009000d7227 */ /* 0x000fc800078e00ff */
[----:B------:R-:W-:Y:S02]  /*13f10*/  IMAD R11, R25, R7, R11 ;  /* 0x00000007190b7224 */ /* 0x000fe400078e020b */
[----:B------:R-:W-:Y:S02]  /*13f20*/  IMAD.MOV.U32 R7, RZ, RZ, R6 ;  /* 0x000000ffff077224 */ /* 0x000fe400078e0006 */
[----:B------:R-:W-:Y:S02]  /*13f30*/  @!P6 IMAD.IADD R4, R4, 0x1, -R25 ;  /* 0x000000010404e824 */ /* 0x000fe400078e0a19 */
[----:B------:R-:W-:Y:S02]  /*13f40*/  IMAD.MOV R13, RZ, RZ, -R13 ;  /* 0x000000ffff0d7224 */ /* 0x000fe400078e0a0d */
[----:B------:R-:W-:Y:S02]  /*13f50*/  @!P0 IMAD.IADD R12, R12, 0x1, -R25 ;  /* 0x000000010c0c8824 */ /* 0x000fe400078e0a19 */
[----:B------:R-:W-:-:S02]  /*13f60*/  @!P5 IMAD.MOV R7, RZ, RZ, -R7 ;  /* 0x000000ffff07d224 */ /* 0x000fc400078e0a07 */
[----:B------:R-:W-:Y:S02]  /*13f70*/  @!P4 IMAD.MOV R4, RZ, RZ, -R4 ;  /* 0x000000ffff04c224 */ /* 0x000fe400078e0a04 */
[C---:B------:R-:W-:Y:S01]  /*13f80*/  IMAD R9, R25.reuse, R13, R9 ;  /* 0x0000000d19097224 */ /* 0x040fe200078e0209 */
[----:B----4-:R-:W-:Y:S02]  /*13f90*/  ISETP.GE.AND P0, PT, R14, RZ, PT ;  /* 0x000000ff0e00720c */ /* 0x010fe40003f06270 */
[----:B------:R-:W4:Y:S04]  /*13fa0*/  LDL.LU R14, [R1+0x42b8] ;  /* 0x0042b800010e7983 */ /* 0x000f280000300800 */
[----:B------:R-:W5:Y:S04]  /*13fb0*/  LDL.LU R13, [R1+0x414] ;  /* 0x00041400010d7983 */ /* 0x000f680000300800 */
[----:B------:R-:W3:Y:S04]  /*13fc0*/  LDL R6, [R1+0x3ac] ;  /* 0x0003ac0001067983 */ /* 0x000ee80000100800 */
[----:B------:R-:W-:Y:S04]  /*13fd0*/  STL [R1+0x484], R7 ;  /* 0x0004840701007387 */ /* 0x000fe80000100800 */
[----:B------:R0:W-:Y:S04]  /*13fe0*/  STL [R1+0x494], R4 ;  /* 0x0004940401007387 */ /* 0x0001e80000100800 */
[----:B0-----:R-:W3:Y:S01]  /*13ff0*/  LDL.LU R4, [R1+0x3a0] ;  /* 0x0003a00001047983 */ /* 0x001ee20000300800 */
[----:B------:R-:W-:-:S02]  /*14000*/  ISETP.GT.U32.AND P6, PT, R25, R10, PT ;  /* 0x0000000a1900720c */ /* 0x000fc40003fc4070 */
[C---:B------:R-:W-:Y:S02]  /*14010*/  ISETP.GT.U32.AND P2, PT, R25.reuse, R2, PT ;  /* 0x000000021900720c */ /* 0x040fe40003f44070 */
[----:B------:R-:W-:-:S09]  /*14020*/  ISETP.GT.U32.AND P5, PT, R25, R12, PT ;  /* 0x0000000c1900720c */ /* 0x000fd20003fa4070 */
[--C-:B------:R-:W-:Y:S02]  /*14030*/  @!P6 IMAD.IADD R10, R10, 0x1, -R25.reuse ;  /* 0x000000010a0ae824 */ /* 0x100fe400078e0a19 */
[----:B------:R-:W-:Y:S01]  /*14040*/  @!P2 IMAD.IADD R2, R2, 0x1, -R25 ;  /* 0x000000010202a824 */ /* 0x000fe200078e0a19 */
[----:B--2---:R-:W-:Y:S01]  /*14050*/  ISETP.GE.AND P2, PT, R5, RZ, PT ;  /* 0x000000ff0500720c */ /* 0x004fe20003f46270 */
[----:B------:R-:W-:Y:S01]  /*14060*/  IMAD.HI.U32 R5, R0, R8, RZ ;  /* 0x0000000800057227 */ /* 0x000fe200078e00ff */
[----:B------:R-:W-:-:S03]  /*14070*/  ISETP.GT.U32.AND P6, PT, R25, R10, PT ;  /* 0x0000000a1900720c */ /* 0x000fc60003fc4070 */
[----:B------:R-:W-:Y:S02]  /*14080*/  IMAD.MOV R5, RZ, RZ, -R5 ;  /* 0x000000ffff057224 */ /* 0x000fe400078e0a05 */
[----:B------:R-:W-:Y:S02]  /*14090*/  IMAD.MOV.U32 R7, RZ, RZ, R2 ;  /* 0x000000ffff077224 */ /* 0x000fe400078e0002 */
[----:B------:R-:W2:Y:S01]  /*140a0*/  LDL R2, [R1+0x3b0] ;  /* 0x0003b00001027983 */ /* 0x000ea20000100800 */
[----:B------:R-:W-:Y:S02]  /*140b0*/  IMAD R8, R25, R5, R8 ;  /* 0x0000000519087224 */ /* 0x000fe400078e0208 */
[----:B------:R-:W-:Y:S01]  /*140c0*/  IMAD.MOV.U32 R5, RZ, RZ, R7 ;  /* 0x000000ffff057224 */ /* 0x000fe200078e0007 */
[----:B------:R4:W-:Y:S01]  /*140d0*/  STL [R1+0x498], R7 ;  /* 0x0004980701007387 */ /* 0x0009e20000100800 */
[--C-:B------:R-:W-:Y:S02]  /*140e0*/  @!P5 IMAD.IADD R12, R12, 0x1, -R25.reuse ;  /* 0x000000010c0cd824 */ /* 0x100fe400078e0a19 */
[----:B------:R-:W-:-:S02]  /*140f0*/  @!P6 IMAD.IADD R10, R10, 0x1, -R25 ;  /* 0x000000010a0ae824 */ /* 0x000fc400078e0a19 */
[----:B------:R-:W-:Y:S01]  /*14100*/  @!P3 IMAD.MOV R5, RZ, RZ, -R5 ;  /* 0x000000ffff05b224 */ /* 0x000fe200078e0a05 */
[----:B----4-:R-:W-:Y:S01]  /*14110*/  IABS R7, R14 ;  /* 0x0000000e00077213 */ /* 0x010fe20000000000 */
[----:B------:R0:W-:Y:S04]  /*14120*/  STL [R1+0x42b4], R14 ;  /* 0x0042b40e01007387 */ /* 0x0001e80000100800 */
[----:B------:R-:W-:Y:S01]  /*14130*/  @!P3 STL [R1+0x498], R5 ;  /* 0x000498050100b387 */ /* 0x000fe20000100800 */
[----:B0-----:R-:W-:-:S03]  /*14140*/  IMAD.MOV.U32 R14, RZ, RZ, R12 ;  /* 0x000000ffff0e7224 */ /* 0x001fc600078e000c */
[----:B------:R0:W-:Y:S01]  /*14150*/  STL [R1+0x42b0], R10 ;  /* 0x0042b00a01007387 */ /* 0x0001e20000100800 */
[----:B------:R-:W-:-:S03]  /*14160*/  @!P1 IMAD.MOV R14, RZ, RZ, -R14 ;  /* 0x000000ffff0e9224 */ /* 0x000fc600078e0a0e */
[----:B0-----:R-:W4:Y:S01]  /*14170*/  LDL R10, [R1+0x3b8] ;  /* 0x0003b800010a7983 */ /* 0x001f220000100800 */
[----:B---3--:R-:W-:Y:S01]  /*14180*/  ISETP.GE.AND P6, PT, R4, RZ, PT ;  /* 0x000000ff0400720c */ /* 0x008fe20003fc6270 */
[----:B------:R-:W-:Y:S02]  /*14190*/  IMAD.HI.U32 R4, R0, R7, RZ ;  /* 0x0000000700047227 */ /* 0x000fe400078e00ff */
[----:B------:R-:W3:Y:S02]  /*141a0*/  LDL.LU R12, [R1+0x3a4] ;  /* 0x0003a400010c7983 */ /* 0x000ee40000300800 */
[----:B------:R-:W-:Y:S02]  /*141b0*/  IMAD.MOV R4, RZ, RZ, -R4 ;  /* 0x000000ffff047224 */ /* 0x000fe400078e0a04 */
[----:B------:R0:W-:Y:S02]  /*141c0*/  STL [R1+0x48c], R14 ;  /* 0x00048c0e01007387 */ /* 0x0001e40000100800 */
[----:B------:R-:W-:-:S02]  /*141d0*/  IMAD R7, R25, R4, R7 ;  /* 0x0000000419077224 */ /* 0x000fc400078e0207 */
[----:B0-----:R-:W3:Y:S04]  /*141e0*/  LDL.LU R14, [R1+0x42b4] ;  /* 0x0042b400010e7983 */ /* 0x001ee80000300800 */
[----:B------:R-:W3:Y:S01]  /*141f0*/  LDL R4, [R1+0x3b4] ;  /* 0x0003b40001047983 */ /* 0x000ee20000100800 */
[----:B------:R-:W-:Y:S02]  /*14200*/  IABS R6, R6 ;  /* 0x0000000600067213 */ /* 0x000fe40000000000 */
[----:B--2---:R-:W-:-:S03]  /*14210*/  IABS R5, R2 ;  /* 0x0000000200057213 */ /* 0x004fc60000000000 */
[----:B------:R-:W-:-:S04]  /*14220*/  IMAD.HI.U32 R2, R0, R6, RZ ;  /* 0x0000000600027227 */ /* 0x000fc800078e00ff */
[----:B------:R-:W-:-:S04]  /*14230*/  IMAD.MOV R2, RZ, RZ, -R2 ;  /* 0x000000ffff027224 */ /* 0x000fc800078e0a02 */
[C---:B------:R-:W-:Y:S01]  /*14240*/  IMAD R6, R25.reuse, R2, R6 ;  /* 0x0000000219067224 */ /* 0x040fe200078e0206 */
[C---:B------:R-:W-:Y:S02]  /*14250*/  ISETP.GT.U32.AND P3, PT, R25.reuse, R11, PT ;  /* 0x0000000b1900720c */ /* 0x040fe40003f64070 */
[----:B------:R-:W-:-:S11]  /*14260*/  ISETP.GT.U32.AND P5, PT, R25, R8, PT ;  /* 0x000000081900720c */ /* 0x000fd60003fa4070 */
[--C-:B------:R-:W-:Y:S01]  /*14270*/  @!P3 IMAD.IADD R11, R11, 0x1, -R25.reuse ;  /* 0x000000010b0bb824 */ /* 0x100fe200078e0a19 */
[----:B---3--:R-:W-:Y:S02]  /*14280*/  IABS R2, R4 ;  /* 0x0000000400027213 */ /* 0x008fe40000000000 */
[----:B----4-:R-:W-:Y:S02]  /*14290*/  IABS R4, R10 ;  /* 0x0000000a00047213 */ /* 0x010fe40000000000 */
[----:B------:R-:W2:Y:S01]  /*142a0*/  LDL.LU R10, [R1+0x3ac] ;  /* 0x0003ac00010a7983 */ /* 0x000ea20000300800 */
[----:B------:R-:W-:Y:S01]  /*142b0*/  ISETP.GT.U32.AND P3, PT, R25, R11, PT ;  /* 0x0000000b1900720c */ /* 0x000fe20003f64070 */
[----:B------:R-:W-:-:S05]  /*142c0*/  @!P5 IMAD.IADD R8, R8, 0x1, -R25 ;  /* 0x000000010808d824 */ /* 0x000fca00078e0a19 */
[----:B------:R-:W-:Y:S02]  /*142d0*/  ISETP.GT.U32.AND P5, PT, R25, R8, PT ;  /* 0x000000081900720c */ /* 0x000fe40003fa4070 */
[----:B------:R-:W-:-:S05]  /*142e0*/  ISETP.GE.AND P1, PT, R12, RZ, PT ;  /* 0x000000ff0c00720c */ /* 0x000fca0003f26270 */
[----:B------:R-:W-:Y:S01]  /*142f0*/  @!P3 IMAD.IADD R11, R11, 0x1, -R25 ;  /* 0x000000010b0bb824 */ /* 0x000fe200078e0a19 */
[----:B------:R-:W-:Y:S01]  /*14300*/  ISETP.GT.U32.AND P3, PT, R25, R6, PT ;  /* 0x000000061900720c */ /* 0x000fe20003f64070 */
[----:B------:R-:W-:-:S04]  /*14310*/  IMAD.HI.U32 R12, R0, R5, RZ ;  /* 0x00000005000c7227 */ /* 0x000fc800078e00ff */
[----:B------:R-:W-:Y:S01]  /*14320*/  @!P5 IMAD.IADD R8, R8, 0x1, -R25 ;  /* 0x000000010808d824 */ /* 0x000fe200078e0a19 */
[----:B------:R-:W-:Y:S01]  /*14330*/  ISETP.GE.AND P5, PT, R14, RZ, PT ;  /* 0x000000ff0e00720c */ /* 0x000fe20003fa6270 */
[----:B------:R-:W-:-:S04]  /*14340*/  IMAD.HI.U32 R14, R0, R2, RZ ;  /* 0x00000002000e7227 */ /* 0x000fc800078e00ff */
[----:B------:R-:W-:Y:S02]  /*14350*/  IMAD.MOV R12, RZ, RZ, -R12 ;  /* 0x000000ffff0c7224 */ /* 0x000fe400078e0a0c */
[----:B------:R-:W-:Y:S01]  /*14360*/  IMAD.MOV R14, RZ, RZ, -R14 ;  /* 0x000000ffff0e7224 */ /* 0x000fe200078e0a0e */
[----:B------:R5:W-:Y:S01]  /*14370*/  STL [R1+0x42ac], R11 ;  /* 0x0042ac0b01007387 */ /* 0x000be20000100800 */
[C---:B------:R-:W-:Y:S02]  /*14380*/  IMAD R5, R25.reuse, R12, R5 ;  /* 0x0000000c19057224 */ /* 0x040fe400078e0205 */
[----:B------:R-:W-:Y:S01]  /*14390*/  @!P3 IMAD.IADD R6, R6, 0x1, -R25 ;  /* 0x000000010606b824 */ /* 0x000fe200078e0a19 */
[----:B------:R-:W3:Y:S01]  /*143a0*/  LDL R12, [R1+0x3bc] ;  /* 0x0003bc00010c7983 */ /* 0x000ee20000100800 */
[C---:B------:R-:W-:Y:S01]  /*143b0*/  IMAD R2, R25.reuse, R14, R2 ;  /* 0x0000000e19027224 */ /* 0x040fe200078e0202 */
[----:B--2---:R-:W-:Y:S02]  /*143c0*/  ISETP.GE.AND P3, PT, R10, RZ, PT ;  /* 0x000000ff0a00720c */ /* 0x004fe40003f66270 */
[----:B------:R-:W2:Y:S04]  /*143d0*/  LDL.LU R10, [R1+0x42b0] ;  /* 0x0042b000010a7983 */ /* 0x000ea80000300800 */
[----:B------:R-:W4:Y:S01]  /*143e0*/  LDL R14, [R1+0x3c0] ;  /* 0x0003c000010e7983 */ /* 0x000f220000100800 */
[----:B------:R-:W-:Y:S01]  /*143f0*/  ISETP.GT.U32.AND P4, PT, R25, R9, PT ;  /* 0x000000091900720c */ /* 0x000fe20003f84070 */
[----:B-----5:R-:W-:-:S02]  /*14400*/  IMAD.MOV.U32 R11, RZ, RZ, R13 ;  /* 0x000000ffff0b7224 */ /* 0x020fc400078e000d */
[----:B------:R-:W-:-:S10]  /*14410*/  IMAD.HI.U32 R13, R0, R4, RZ ;  /* 0x00000004000d7227 */ /* 0x000fd400078e00ff */
[----:B------:R-:W-:-:S05]  /*14420*/  @!P4 IMAD.IADD R9, R9, 0x1, -R25 ;  /* 0x000000010909c824 */ /* 0x000fca00078e0a19 */
[----:B------:R-:W-:Y:S01]  /*14430*/  ISETP.GT.U32.AND P4, PT, R25, R9, PT ;  /* 0x000000091900720c */ /* 0x000fe20003f84070 */
[----:B------:R-:W-:-:S04]  /*14440*/  IMAD.MOV R13, RZ, RZ, -R13 ;  /* 0x000000ffff0d7224 */ /* 0x000fc800078e0a0d */
[----:B------:R-:W-:Y:S01]  /*14450*/  IMAD R4, R25, R13, R4 ;  /* 0x0000000d19047224 */ /* 0x000fe200078e0204 */
[----:B------:R0:W-:Y:S07]  /*14460*/  STL [R1+0x42a8], R2 ;  /* 0x0042a80201007387 */ /* 0x0001ee0000100800 */
[----:B------:R-:W-:-:S04]  /*14470*/  @!P4 IMAD.IADD R9, R9, 0x1, -R25 ;  /* 0x000000010909c824 */ /* 0x000fc800078e0a19 */
[----:B0-----:R-:W-:Y:S02]  /*14480*/  IMAD.MOV.U32 R2, RZ, RZ, R9 ;  /* 0x000000ffff027224 */ /* 0x001fe400078e0009 */
[----:B------:R-:W5:Y:S01]  /*14490*/  LDL.LU R9, [R1+0x3c4] ;  /* 0x0003c40001097983 */ /* 0x000f620000300800 */
[----:B----4-:R-:W-:Y:S01]  /*144a0*/  IABS R13, R14 ;  /* 0x0000000e000d7213 */ /* 0x010fe20000000000 */
[----:B------:R-:W-:Y:S02]  /*144b0*/  IMAD.MOV.U32 R14, RZ, RZ, R11 ;  /* 0x000000ffff0e7224 */ /* 0x000fe400078e000b */
[----:B--2---:R-:W-:-:S04]  /*144c0*/  IMAD.MOV.U32 R11, RZ, RZ, R10 ;  /* 0x000000ffff0b7224 */ /* 0x004fc800078e000a */
[----:B------:R-:W-:-:S05]  /*144d0*/  @!P2 IMAD.MOV R11, RZ, RZ, -R11 ;  /* 0x000000ffff0ba224 */ /* 0x000fca00078e0a0b */
[----:B------:R0:W-:Y:S04]  /*144e0*/  STL [R1+0x480], R11 ;  /* 0x0004800b01007387 */ /* 0x0001e80000100800 */
[----:B0-----:R-:W2:Y:S01]  /*144f0*/  LDL.LU R11, [R1+0x42ac] ;  /* 0x0042ac00010b7983 */ /* 0x001ea20000300800 */
[----:B------:R-:W-:-:S05]  /*14500*/  @!P0 IMAD.MOV R2, RZ, RZ, -R2 ;  /* 0x000000ffff028224 */ /* 0x000fca00078e0a02 */
[----:B------:R2:W-:Y:S01]  /*14510*/  STL [R1+0x47c], R2 ;  /* 0x00047c0201007387 */ /* 0x0005e20000100800 */
[----:B------:R-:W-:Y:S01]  /*14520*/  ISETP.GT.U32.AND P4, PT, R25, R7, PT ;  /* 0x000000071900720c */ /* 0x000fe20003f84070 */
[----:B--2---:R-:W-:Y:S02]  /*14530*/  IMAD.MOV.U32 R2, RZ, RZ, R11 ;  /* 0x000000ffff027224 */ /* 0x004fe400078e000b */
[----:B------:R-:W2:Y:S02]  /*14540*/  LDL.LU R11, [R1+0x3b0] ;  /* 0x0003b000010b7983 */ /* 0x000ea40000300800 */
[----:B------:R-:W-:-:S05]  /*14550*/  @!P6 IMAD.MOV R2, RZ, RZ, -R2 ;  /* 0x000000ffff02e224 */ /* 0x000fca00078e0a02 */
[----:B------:R0:W-:Y:S04]  /*14560*/  STL [R1+0x478], R2 ;  /* 0x0004780201007387 */ /* 0x0001e80000100800 */
[----:B0-----:R-:W4:Y:S04]  /*14570*/  LDL.LU R2, [R1+0x42a8] ;  /* 0x0042a80001027983 */ /* 0x001f280000300800 */
[----:B-----5:R0:W-:Y:S04]  /*14580*/  STL [R1+0x42a4], R9 ;  /* 0x0042a40901007387 */ /* 0x0201e80000100800 */
[----:B0-----:R-:W5:Y:S01]  /*14590*/  LDL.LU R9, [R1+0x3b4] ;  /* 0x0003b40001097983 */ /* 0x001f620000300800 */
[----:B------:R-:W-:Y:S01]  /*145a0*/  @!P4 IMAD.IADD R7, R7, 0x1, -R25 ;  /* 0x000000010707c824 */ /* 0x000fe200078e0a19 */
[----:B------:R-:W-:-:S02]  /*145b0*/  ISETP.GT.U32.AND P4, PT, R25, R5, PT ;  /* 0x000000051900720c */ /* 0x000fc40003f84070 */
[----:B------:R-:W-:-:S11]  /*145c0*/  ISETP.GT.U32.AND P2, PT, R25, R6, PT ;  /* 0x000000061900720c */ /* 0x000fd60003f44070 */
[--C-:B------:R-:W-:Y:S01]  /*145d0*/  @!P4 IMAD.IADD R5, R5, 0x1, -R25.reuse ;  /* 0x000000010505c824 */ /* 0x100fe200078e0a19 */
[----:B------:R-:W-:Y:S02]  /*145e0*/  ISETP.GT.U32.AND P4, PT, R25, R7, PT ;  /* 0x000000071900720c */ /* 0x000fe40003f84070 */
[----:B---3--:R-:W-:Y:S01]  /*145f0*/  IABS R12, R12 ;  /* 0x0000000c000c7213 */ /* 0x008fe20000000000 */
[----:B------:R-:W-:-:S04]  /*14600*/  @!P2 IMAD.IADD R6, R6, 0x1, -R25 ;  /* 0x000000010606a824 */ /* 0x000fc800078e0a19 */
[----:B------:R-:W-:-:S06]  /*14610*/  IMAD.HI.U32 R10, R0, R12, RZ ;  /* 0x0000000c000a7227 */ /* 0x000fcc00078e00ff */
[----:B------:R-:W-:Y:S02]  /*14620*/  @!P4 IMAD.IADD R7, R7, 0x1, -R25 ;  /* 0x000000010707c824 */ /* 0x000fe400078e0a19 */
[----:B------:R-:W-:Y:S02]  /*14630*/  @!P1 IMAD.MOV R8, RZ, RZ, -R8 ;  /* 0x000000ffff089224 */ /* 0x000fe400078e0a08 */
[----:B------:R-:W-:-:S03]  /*14640*/  IMAD.MOV R10, RZ, RZ, -R10 ;  /* 0x000000ffff0a7224 */ /* 0x000fc600078e0a0a */
[----:B------:R0:W-:Y:S02]  /*14650*/  STL [R1+0x474], R8 ;  /* 0x0004740801007387 */ /* 0x0001e40000100800 */
[----:B0-----:R-:W-:Y:S02]  /*14660*/  IMAD R8, R25, R10, R12 ;  /* 0x0000000a19087224 */ /* 0x001fe400078e020c */
[----:B------:R-:W-:-:S04]  /*14670*/  IMAD.HI.U32 R12, R0, R13, RZ ;  /* 0x0000000d000c7227 */ /* 0x000fc800078e00ff */
[----:B------:R-:W-:-:S04]  /*14680*/  IMAD.MOV R12, RZ, RZ, -R12 ;  /* 0x000000ffff0c7224 */ /* 0x000fc800078e0a0c */
[----:B------:R-:W-:Y:S01]  /*14690*/  IMAD R12, R25, R12, R13 ;  /* 0x0000000c190c7224 */ /* 0x000fe200078e020d */
[----:B--2---:R-:W-:Y:S02]  /*146a0*/  ISETP.GE.AND P1, PT, R11, RZ, PT ;  /* 0x000000ff0b00720c */ /* 0x004fe40003f26270 */
[----:B------:R-:W2:Y:S04]  /*146b0*/  LDL R11, [R1+0x3c8] ;  /* 0x0003c800010b7983 */ /* 0x000ea80000100800 */
[----:B------:R-:W3:Y:S01]  /*146c0*/  LDL.LU R10, [R1+0x3bc] ;  /* 0x0003bc00010a7983 */ /* 0x000ee20000300800 */
[----:B-----5:R-:W-:Y:S01]  /*146d0*/  ISETP.GE.AND P2, PT, R9, RZ, PT ;  /* 0x000000ff0900720c */ /* 0x020fe20003f46270 */
[----:B------:R-:W-:Y:S02]  /*146e0*/  IMAD.MOV.U32 R9, RZ, RZ, R7 ;  /* 0x000000ffff097224 */ /* 0x000fe400078e0007 */
[----:B------:R-:W5:Y:S02]  /*146f0*/  LDL.LU R7, [R1+0x3b8] ;  /* 0x0003b80001077983 */ /* 0x000f640000300800 */
[----:B------:R-:W-:-:S05]  /*14700*/  @!P5 IMAD.MOV R9, RZ, RZ, -R9 ;  /* 0x000000ffff09d224 */ /* 0x000fca00078e0a09 */
[----:B------:R0:W-:Y:S04]  /*14710*/  STL [R1+0x3b4], R9 ;  /* 0x0003b40901007387 */ /* 0x0001e80000100800 */
[----:B0-----:R-:W2:Y:S04]  /*14720*/  LDL.LU R9, [R1+0x42a4] ;  /* 0x0042a40001097983 */ /* 0x001ea80000300800 */
[----:B------:R-:W2:Y:S01]  /*14730*/  LDL.LU R13, [R1+0x3c0] ;  /* 0x0003c000010d7983 */ /* 0x000ea20000300800 */
[C---:B----4-:R-:W-:Y:S02]  /*14740*/  ISETP.GT.U32.AND P6, PT, R25.reuse, R2, PT ;  /* 0x000000021900720c */ /* 0x050fe40003fc4070 */
[----:B------:R-:W-:-:S02]  /*14750*/  ISETP.GT.U32.AND P4, PT, R25, R4, PT ;  /* 0x000000041900720c */ /* 0x000fc40003f84070 */
[----:B------:R-:W-:-:S09]  /*14760*/  ISETP.GT.U32.AND P0, PT, R25, R5, PT ;  /* 0x000000051900720c */ /* 0x000fd20003f04070 */
[----:B------:R-:W-:-:S05]  /*14770*/  @!P6 IMAD.IADD R2, R2, 0x1, -R25 ;  /* 0x000000010202e824 */ /* 0x000fca00078e0a19 */
[----:B------:R-:W-:Y:S01]  /*14780*/  ISETP.GT.U32.AND P5, PT, R25, R2, PT ;  /* 0x000000021900720c */ /* 0x000fe20003fa4070 */
[--C-:B------:R-:W-:Y:S02]  /*14790*/  @!P4 IMAD.IADD R4, R4, 0x1, -R25.reuse ;  /* 0x000000010404c824 */ /* 0x100fe400078e0a19 */
[----:B------:R-:W-:-:S10]  /*147a0*/  @!P0 IMAD.IADD R5, R5, 0x1, -R25 ;  /* 0x0000000105058824 */ /* 0x000fd400078e0a19 */
[----:B------:R-:W-:Y:S01]  /*147b0*/  @!P5 IMAD.IADD R2, R2, 0x1, -R25 ;  /* 0x000000010202d824 */ /* 0x000fe200078e0a19 */
[----:B---3--:R-:W-:Y:S01]  /*147c0*/  ISETP.GE.AND P4, PT, R10, RZ, PT ;  /* 0x000000ff0a00720c */ /* 0x008fe20003f86270 */
[----:B------:R-:W-:-:S04]  /*147d0*/  IMAD.MOV.U32 R10, RZ, RZ, R6 ;  /* 0x000000ffff0a7224 */ /* 0x000fc800078e0006 */
[----:B------:R-:W-:Y:S01]  /*147e0*/  @!P3 IMAD.MOV R10, RZ, RZ, -R10 ;  /* 0x000000ffff0ab224 */ /* 0x000fe200078e0a0a */
[----:B-----5:R-:W-:Y:S02]  /*147f0*/  ISETP.GE.AND P6, PT, R7, RZ, PT ;  /* 0x000000ff0700720c */ /* 0x020fe40003fc6270 */
[----:B--2---:R-:W-:-:S05]  /*14800*/  IABS R7, R9 ;  /* 0x0000000900077213 */ /* 0x004fca0000000000 */
[----:B------:R-:W-:Y:S01]  /*14810*/  IMAD.HI.U32 R6, R0, R7, RZ ;  /* 0x0000000700067227 */ /* 0x000fe200078e00ff */
[----:B------:R0:W-:Y:S04]  /*14820*/  STL [R1+0x42a0], R7 ;  /* 0x0042a00701007387 */ /* 0x0001e80000100800 */
[----:B------:R1:W-:Y:S01]  /*14830*/  STL [R1+0x430], R10 ;  /* 0x0004300a01007387 */ /* 0x0003e20000100800 */
[----:B0-----:R-:W-:Y:S02]  /*14840*/  IMAD.MOV.U32 R7, RZ, RZ, R9 ;  /* 0x000000ffff077224 */ /* 0x001fe400078e0009 */
[----:B------:R-:W-:Y:S02]  /*14850*/  IMAD.MOV.U32 R9, RZ, RZ, R5 ;  /* 0x000000ffff097224 */ /* 0x000fe400078e0005 */
[----:B-1----:R-:W-:-:S02]  /*14860*/  IMAD.MOV.U32 R10, RZ, RZ, R2 ;  /* 0x000000ffff0a7224 */ /* 0x002fc400078e0002 */
[----:B------:R-:W-:Y:S02]  /*14870*/  @!P1 IMAD.MOV R9, RZ, RZ, -R9 ;  /* 0x000000ffff099224 */ /* 0x000fe400078e0a09 */
[----:B------:R-:W-:Y:S01]  /*14880*/  @!P2 IMAD.MOV R10, RZ, RZ, -R10 ;  /* 0x000000ffff0aa224 */ /* 0x000fe200078e0a0a */
[----:B------:R-:W-:Y:S01]  /*14890*/  ISETP.GE.AND P1, PT, R13, RZ, PT ;  /* 0x000000ff0d00720c */ /* 0x000fe20003f26270 */
[----:B------:R-:W-:Y:S01]  /*148a0*/  IMAD.MOV R5, RZ, RZ, -R6 ;  /* 0x000000ffff057224 */ /* 0x000fe200078e0a06 */
[----:B------:R0:W-:Y:S01]  /*148b0*/  STL [R1+0x460], R9 ;  /* 0x0004600901007387 */ /* 0x0001e20000100800 */
[----:B------:R-:W-:-:S03]  /*148c0*/  ISETP.GE.AND P2, PT, R7, RZ, PT ;  /* 0x000000ff0700720c */ /* 0x000fc60003f46270 */
[----:B0-----:R-:W2:Y:S04]  /*148d0*/  LDL.LU R9, [R1+0x3d8] ;  /* 0x0003d80001097983 */ /* 0x001ea80000300800 */
[----:B------:R-:W3:Y:S04]  /*148e0*/  LDL R6, [R1+0x3cc] ;  /* 0x0003cc0001067983 */ /* 0x000ee80000100800 */
[----:B------:R-:W4:Y:S04]  /*148f0*/  LDL R13, [R1+0x3d0] ;  /* 0x0003d000010d7983 */ /* 0x000f280000100800 */
[----:B------:R0:W-:Y:S04]  /*14900*/  STL [R1+0x46c], R10 ;  /* 0x00046c0a01007387 */ /* 0x0001e80000100800 */
[----:B0-----:R-:W5:Y:S04]  /*14910*/  LDL R10, [R1+0x3d4] ;  /* 0x0003d400010a7983 */ /* 0x001f680000100800 */
[----:B------:R-:W2:Y:S01]  /*14920*/  LDL.LU R7, [R1+0x42a0] ;  /* 0x0042a00001077983 */ /* 0x000ea20000300800 */
[----:B------:R-:W-:-:S02]  /*14930*/  ISETP.GT.U32.AND P0, PT, R25, R8, PT ;  /* 0x000000081900720c */ /* 0x000fc40003f04070 */
[C---:B------:R-:W-:Y:S02]  /*14940*/  ISETP.GT.U32.AND P3, PT, R25.reuse, R4, PT ;  /* 0x000000041900720c */ /* 0x040fe40003f64070 */
[----:B------:R-:W-:Y:S02]  /*14950*/  IABS R11, R11 ;  /* 0x0000000b000b7213 */ /* 0x000fe40000000000 */
[----:B------:R-:W-:-:S03]  /*14960*/  ISETP.GT.U32.AND P5, PT, R25, R12, PT ;  /* 0x0000000c1900720c */ /* 0x000fc60003fa4070 */
[----:B------:R-:W-:-:S04]  /*14970*/  IMAD.HI.U32 R2, R0, R11, RZ ;  /* 0x0000000b00027227 */ /* 0x000fc800078e00ff */
[----:B------:R-:W-:Y:S02]  /*14980*/  @!P0 IMAD.IADD R8, R8, 0x1, -R25 ;  /* 0x0000000108088824 */ /* 0x000fe400078e0a19 */
[C---:B--2---:R-:W-:Y:S02]  /*14990*/  IMAD R5, R25.reuse, R5, R7 ;  /* 0x0000000519057224 */ /* 0x044fe400078e0207 */
[----:B------:R-:W2:Y:S01]  /*149a0*/  LDL.LU R7, [R1+0x3c8] ;  /* 0x0003c80001077983 */ /* 0x000ea20000300800 */
[C---:B------:R-:W-:Y:S01]  /*149b0*/  ISETP.GT.U32.AND P0, PT, R25.reuse, R8, PT ;  /* 0x000000081900720c */ /* 0x040fe20003f04070 */
[----:B------:R-:W-:Y:S02]  /*149c0*/  IMAD.MOV R2, RZ, RZ, -R2 ;  /* 0x000000ffff027224 */ /* 0x000fe400078e0a02 */
[----:B------:R-:W-:Y:S02]  /*149d0*/  @!P3 IMAD.IADD R4, R4, 0x1, -R25 ;  /* 0x000000010404b824 */ /* 0x000fe400078e0a19 */
[----:B------:R-:W-:Y:S01]  /*149e0*/  IMAD R11, R25, R2, R11 ;  /* 0x00000002190b7224 */ /* 0x000fe200078e020b */
[----:B----4-:R-:W-:Y:S01]  /*149f0*/  IABS R2, R13 ;  /* 0x0000000d00027213 */ /* 0x010fe20000000000 */
[----:B------:R-:W-:Y:S01]  /*14a00*/  @!P5 IMAD.IADD R12, R12, 0x1, -R25 ;  /* 0x000000010c0cd824 */ /* 0x000fe200078e0a19 */
[----:B------:R-:W-:Y:S01]  /*14a10*/  ISETP.GE.AND P5, PT, R9, RZ, PT ;  /* 0x000000ff0900720c */ /* 0x000fe20003fa6270 */
[----:B------:R-:W-:Y:S01]  /*14a20*/  IMAD.MOV.U32 R13, RZ, RZ, R4 ;  /* 0x000000ffff0d7224 */ /* 0x000fe200078e0004 */
[----:B------:R-:W-:-:S03]  /*14a30*/  IABS R9, R9 ;  /* 0x0000000900097213 */ /* 0x000fc60000000000 */
[----:B------:R-:W-:Y:S02]  /*14a40*/  @!P6 IMAD.MOV R13, RZ, RZ, -R13 ;  /* 0x000000ffff0de224 */ /* 0x000fe400078e0a0d */
[----:B------:R-:W-:-:S03]  /*14a50*/  @!P0 IMAD.IADD R8, R8, 0x1, -R25 ;  /* 0x0000000108088824 */ /* 0x000fc600078e0a19 */
[----:B------:R0:W-:Y:S02]  /*14a60*/  STL [R1+0x468], R13 ;  /* 0x0004680d01007387 */ /* 0x0001e40000100800 */
[----:B0-----:R-:W-:-:S04]  /*14a70*/  IMAD.MOV.U32 R13, RZ, RZ, R8 ;  /* 0x000000ffff0d7224 */ /* 0x001fc800078e0008 */
[----:B------:R-:W-:Y:S01]  /*14a80*/  @!P4 IMAD.MOV R13, RZ, RZ, -R13 ;  /* 0x000000ffff0dc224 */ /* 0x000fe200078e0a0d */
[----:B--2---:R-:W-:Y:S02]  /*14a90*/  ISETP.GE.AND P3, PT, R7, RZ, PT ;  /* 0x000000ff0700720c */ /* 0x004fe40003f66270 */
[----:B-----5:R-:W-:Y:S01]  /*14aa0*/  IABS R7, R10 ;  /* 0x0000000a00077213 */ /* 0x020fe20000000000 */
[----:B------:R-:W-:-:S04]  /*14ab0*/  IMAD.HI.U32 R10, R0, R9, RZ ;  /* 0x00000009000a7227 */ /* 0x000fc800078e00ff */
[----:B------:R-:W-:Y:S02]  /*14ac0*/  IMAD.MOV R8, RZ, RZ, -R10 ;  /* 0x000000ffff087224 */ /* 0x000fe400078e0a0a */
[----:B------:R-:W2:Y:S04]  /*14ad0*/  LDL R10, [R1+0x3dc] ;  /* 0x0003dc00010a7983 */ /* 0x000ea80000100800 */
[----:B------:R0:W-:Y:S04]  /*14ae0*/  STL [R1+0x429c], R28 ;  /* 0x00429c1c01007387 */ /* 0x0001e80000100800 */
[----:B0-----:R-:W4:Y:S04]  /*14af0*/  LDL.LU R28, [R1+0x3cc] ;  /* 0x0003cc00011c7983 */ /* 0x001f280000300800 */
[----:B------:R0:W-:Y:S04]  /*14b00*/  STL [R1+0x464], R13 ;  /* 0x0004640d01007387 */ /* 0x0001e80000100800 */
[----:B0-----:R-:W5:Y:S01]  /*14b10*/  LDL R13, [R1+0x3e0] ;  /* 0x0003e000010d7983 */ /* 0x001f620000100800 */
[----:B------:R-:W-:-:S02]  /*14b20*/  ISETP.GT.U32.AND P0, PT, R25, R5, PT ;  /* 0x000000051900720c */ /* 0x000fc40003f04070 */
[C---:B------:R-:W-:Y:S01]  /*14b30*/  ISETP.GT.U32.AND P6, PT, R25.reuse, R12, PT ;  /* 0x0000000c1900720c */ /* 0x040fe20003fc4070 */
[C---:B------:R-:W-:Y:S01]  /*14b40*/  IMAD R9, R25.reuse, R8, R9 ;  /* 0x0000000819097224 */ /* 0x040fe200078e0209 */
[----:B------:R-:W-:-:S09]  /*14b50*/  ISETP.GT.U32.AND P4, PT, R25, R11, PT ;  /* 0x0000000b1900720c */ /* 0x000fd20003f84070 */
[----:B------:R-:W-:-:S05]  /*14b60*/  @!P0 IMAD.IADD R5, R5, 0x1, -R25 ;  /* 0x0000000105058824 */ /* 0x000fca00078e0a19 */
[----:B------:R-:W-:Y:S01]  /*14b70*/  ISETP.GT.U32.AND P0, PT, R25, R5, PT ;  /* 0x000000051900720c */ /* 0x000fe20003f04070 */
[--C-:B------:R-:W-:Y:S02]  /*14b80*/  @!P6 IMAD.IADD R12, R12, 0x1, -R25.reuse ;  /* 0x000000010c0ce824 */ /* 0x100fe400078e0a19 */
[----:B------:R-:W-:-:S10]  /*14b90*/  @!P4 IMAD.IADD R11, R11, 0x1, -R25 ;  /* 0x000000010b0bc824 */ /* 0x000fd400078e0a19 */
[----:B------:R-:W-:-:S04]  /*14ba0*/  @!P0 IMAD.IADD R5, R5, 0x1, -R25 ;  /* 0x0000000105058824 */ /* 0x000fc800078e0a19 */
[----:B------:R-:W-:Y:S01]  /*14bb0*/  @!P2 IMAD.MOV R5, RZ, RZ, -R5 ;  /* 0x000000ffff05a224 */ /* 0x000fe200078e0a05 */
[----:B--2---:R-:W-:Y:S01]  /*14bc0*/  IABS R8, R10 ;  /* 0x0000000a00087213 */ /* 0x004fe20000000000 */
[----:B------:R-:W-:-:S04]  /*14bd0*/  IMAD.HI.U32 R10, R0, R2, RZ ;  /* 0x00000002000a7227 */ /* 0x000fc800078e00ff */
[----:B------:R-:W-:-:S04]  /*14be0*/  IMAD.MOV R10, RZ, RZ, -R10 ;  /* 0x000000ffff0a7224 */ /* 0x000fc800078e0a0a */
[----:B------:R-:W-:Y:S01]  /*14bf0*/  IMAD R2, R25, R10, R2 ;  /* 0x0000000a19027224 */ /* 0x000fe200078e0202 */
[----:B----4-:R-:W-:Y:S02]  /*14c00*/  ISETP.GE.AND P4, PT, R28, RZ, PT ;  /* 0x000000ff1c00720c */ /* 0x010fe40003f86270 */
[----:B------:R-:W2:Y:S01]  /*14c10*/  LDL.LU R28, [R1+0x429c] ;  /* 0x00429c00011c7983 */ /* 0x000ea20000300800 */
[----:B-----5:R-:W-:Y:S01]  /*14c20*/  IABS R10, R13 ;  /* 0x0000000d000a7213 */ /* 0x020fe20000000000 */
[----:B------:R-:W-:Y:S02]  /*14c30*/  IMAD.MOV.U32 R13, RZ, RZ, R14 ;  /* 0x000000ffff0d7224 */ /* 0x000fe400078e000e */
[----:B------:R-:W-:Y:S02]  /*14c40*/  IMAD.MOV.U32 R14, RZ, RZ, R12 ;  /* 0x000000ffff0e7224 */ /* 0x000fe400078e000c */
[----:B------:R-:W4:Y:S02]  /*14c50*/  LDL R12, [R1+0x3e4] ;  /* 0x0003e400010c7983 */ /* 0x000f240000100800 */
[----:B------:R-:W-:-:S05]  /*14c60*/  @!P1 IMAD.MOV R14, RZ, RZ, -R14 ;  /* 0x000000ffff0e9224 */ /* 0x000fca00078e0a0e */
[----:B------:R-:W-:Y:S04]  /*14c70*/  STL [R1+0x458], R14 ;  /* 0x0004580e01007387 */ /* 0x000fe80000100800 */
[----:B------:R0:W-:Y:S04]  /*14c80*/  STL [R1+0x45c], R5 ;  /* 0x00045c0501007387 */ /* 0x0001e80000100800 */
[----:B0-----:R-:W5:Y:S04]  /*14c90*/  LDL.LU R5, [R1+0x3d0] ;  /* 0x0003d00001057983 */ /* 0x001f680000300800 */
[----:B------:R-:W2:Y:S01]  /*14ca0*/  LDL.LU R14, [R1+0x3f0] ;  /* 0x0003f000010e7983 */ /* 0x000ea20000300800 */
[----:B---3--:R-:W-:-:S05]  /*14cb0*/  IABS R6, R6 ;  /* 0x0000000600067213 */ /* 0x008fca0000000000 */
[----:B------:R-:W-:-:S04]  /*14cc0*/  IMAD.HI.U32 R4, R0, R6, RZ ;  /* 0x0000000600047227 */ /* 0x000fc800078e00ff */
[----:B------:R-:W-:-:S04]  /*14cd0*/  IMAD.MOV R4, RZ, RZ, -R4 ;  /* 0x000000ffff047224 */ /* 0x000fc800078e0a04 */
[----:B------:R-:W-:-:S05]  /*14ce0*/  IMAD R6, R25, R4, R6 ;  /* 0x0000000419067224 */ /* 0x000fca00078e0206 */
[----:B------:R-:W-:-:S13]  /*14cf0*/  ISETP.GT.U32.AND P0, PT, R25, R6, PT ;  /* 0x000000061900720c */ /* 0x000fda0003f04070 */
[----:B------:R-:W-:-:S05]  /*14d00*/  @!P0 IMAD.IADD R6, R6, 0x1, -R25 ;  /* 0x0000000106068824 */ /* 0x000fca00078e0a19 */
[----:B------:R-:W-:-:S13]  /*14d10*/  ISETP.GT.U32.AND P1, PT, R25, R6, PT ;  /* 0x000000061900720c */ /* 0x000fda0003f24070 */
[----:B------:R-:W-:Y:S01]  /*14d20*/  @!P1 IMAD.IADD R6, R6, 0x1, -R25 ;  /* 0x0000000106069824 */ /* 0x000fe200078e0a19 */
[----:B----4-:R-:W-:Y:S01]  /*14d30*/  IABS R12, R12 ;  /* 0x0000000c000c7213 */ /* 0x010fe20000000000 */
[----:B--2---:R0:W-:Y:S01]  /*14d40*/  STL [R1+0x4294], R14 ;  /* 0x0042940e01007387 */ /* 0x0041e20000100800 */
[----:B-----5:R-:W-:-:S03]  /*14d50*/  ISETP.GE.AND P1, PT, R5, RZ, PT ;  /* 0x000000ff0500720c */ /* 0x020fc60003f26270 */
[C---:B------:R-:W-:Y:S01]  /*14d60*/  IMAD.HI.U32 R5, R0.reuse, R12, RZ ;  /* 0x0000000c00057227 */ /* 0x040fe200078e00ff */
[----:B0-----:R-:W2:Y:S04]  /*14d70*/  LDL R14, [R1+0x3e8] ;  /* 0x0003e800010e7983 */ /* 0x001ea80000100800 */
[----:B------:R0:W-:Y:S04]  /*14d80*/  STL [R1+0x4298], R12 ;  /* 0x0042980c01007387 */ /* 0x0001e80000100800 */
[----:B0-----:R-:W3:Y:S01]  /*14d90*/  LDL.LU R12, [R1+0x3d4] ;  /* 0x0003d400010c7983 */ /* 0x001ee20000300800 */
[----:B------:R-:W-:Y:S01]  /*14da0*/  ISETP.GT.U32.AND P6, PT, R25, R9, PT ;  /* 0x000000091900720c */ /* 0x000fe20003fc4070 */
[----:B------:R-:W-:-:S04]  /*14db0*/  IMAD.HI.U32 R4, R0, R7, RZ ;  /* 0x0000000700047227 */ /* 0x000fc800078e00ff */
[----:B------:R-:W-:-:S04]  /*14dc0*/  IMAD.MOV R4, RZ, RZ, -R4 ;  /* 0x000000ffff047224 */ /* 0x000fc800078e0a04 */
[----:B------:R-:W-:Y:S02]  /*14dd0*/  IMAD R7, R25, R4, R7 ;  /* 0x0000000419077224 */ /* 0x000fe400078e0207 */
[----:B------:R-:W-:-:S04]  /*14de0*/  IMAD.HI.U32 R4, R0, R8, RZ ;  /* 0x0000000800047227 */ /* 0x000fc800078e00ff */
[----:B------:R-:W-:Y:S01]  /*14df0*/  @!P6 IMAD.IADD R9, R9, 0x1, -R25 ;  /* 0x000000010909e824 */ /* 0x000fe200078e0a19 */
[----:B------:R-:W-:Y:S01]  /*14e00*/  ISETP.GT.U32.AND P6, PT, R25, R11, PT ;  /* 0x0000000b1900720c */ /* 0x000fe20003fc4070 */
[----:B------:R-:W-:-:S03]  /*14e10*/  IMAD.MOV R4, RZ, RZ, -R4 ;  /* 0x000000ffff047224 */ /* 0x000fc600078e0a04 */
[C---:B------:R-:W-:Y:S01]  /*14e20*/  ISETP.GT.U32.AND P0, PT, R25.reuse, R9, PT ;  /* 0x000000091900720c */ /* 0x040fe20003f04070 */
[C---:B------:R-:W-:Y:S02]  /*14e30*/  IMAD R8, R25.reuse, R4, R8 ;  /* 0x0000000419087224 */ /* 0x040fe400078e0208 */
[----:B------:R-:W-:Y:S01]  /*14e40*/  IMAD.HI.U32 R4, R0, R10, RZ ;  /* 0x0000000a00047227 */ /* 0x000fe200078e00ff */
[----:B------:R-:W-:-:S03]  /*14e50*/  ISETP.GT.U32.AND P2, PT, R25, R2, PT ;  /* 0x000000021900720c */ /* 0x000fc60003f44070 */
[----:B------:R-:W-:Y:S02]  /*14e60*/  IMAD.MOV R4, RZ, RZ, -R4 ;  /* 0x000000ffff047224 */ /* 0x000fe400078e0a04 */
[--C-:B------:R-:W-:Y:S02]  /*14e70*/  @!P6 IMAD.IADD R11, R11, 0x1, -R25.reuse ;  /* 0x000000010b0be824 */ /* 0x100fe400078e0a19 */
[----:B------:R-:W-:Y:S02]  /*14e80*/  IMAD R10, R25, R4, R10 ;  /* 0x00000004190a7224 */ /* 0x000fe400078e020a */
[----:B------:R-:W-:-:S04]  /*14e90*/  @!P0 IMAD.IADD R9, R9, 0x1, -R25 ;  /* 0x0000000109098824 */ /* 0x000fc800078e0a19 */
[----:B------:R-:W-:Y:S01]  /*14ea0*/  @!P2 IMAD.IADD R2, R2, 0x1, -R25 ;  /* 0x000000010202a824 */ /* 0x000fe200078e0a19 */
[----:B--2---:R-:W-:Y:S01]  /*14eb0*/  IABS R4, R14 ;  /* 0x0000000e00047213 */ /* 0x004fe20000000000 */
[----:B------:R-:W-:Y:S02]  /*14ec0*/  IMAD.MOV.U32 R14, RZ, RZ, R11 ;  /* 0x000000ffff0e7224 */ /* 0x000fe400078e000b */
[----:B------:R-:W2:Y:S02]  /*14ed0*/  LDL R11, [R1+0x3ec] ;  /* 0x0003ec00010b7983 */ /* 0x000ea40000100800 */
[----:B------:R-:W-:Y:S01]  /*14ee0*/  @!P3 IMAD.MOV R14, RZ, RZ, -R14 ;  /* 0x000000ffff0eb224 */ /* 0x000fe200078e0a0e */
[----:B---3--:R-:W-:Y:S01]  /*14ef0*/  ISETP.GE.AND P2, PT, R12, RZ, PT ;  /* 0x000000ff0c00720c */ /* 0x008fe20003f46270 */
[----:B------:R-:W-:Y:S02]  /*14f00*/  IMAD.MOV.U32 R12, RZ, RZ, R9 ;  /* 0x000000ffff0c7224 */ /* 0x000fe400078e0009 */
[----:B------:R-:W3:Y:S04]  /*14f10*/  LDL.LU R9, [R1+0x3e0] ;  /* 0x0003e00001097983 */ /* 0x000ee80000300800 */
[----:B------:R0:W-:Y:S02]  /*14f20*/  STL [R1+0x444], R14 ;  /* 0x0004440e01007387 */ /* 0x0001e40000100800 */
[----:B0-----:R-:W-:-:S02]  /*14f30*/  IMAD.MOV.U32 R14, RZ, RZ, R6 ;  /* 0x000000ffff0e7224 */ /* 0x001fc400078e0006 */
[----:B------:R-:W4:Y:S01]  /*14f40*/  LDL.LU R6, [R1+0x3dc] ;  /* 0x0003dc0001067983 */ /* 0x000f220000300800 */
[C---:B------:R-:W-:Y:S02]  /*14f50*/  ISETP.GT.U32.AND P0, PT, R25.reuse, R8, PT ;  /* 0x000000081900720c */ /* 0x040fe40003f04070 */
[----:B------:R-:W-:Y:S01]  /*14f60*/  ISETP.GT.U32.AND P6, PT, R25, R7, PT ;  /* 0x000000071900720c */ /* 0x000fe20003fc4070 */
[----:B------:R-:W-:-:S10]  /*14f70*/  @!P5 IMAD.MOV R12, RZ, RZ, -R12 ;  /* 0x000000ffff0cd224 */ /* 0x000fd400078e0a0c */
[--C-:B------:R-:W-:Y:S02]  /*14f80*/  @!P0 IMAD.IADD R8, R8, 0x1, -R25.reuse ;  /* 0x0000000108088824 */ /* 0x100fe400078e0a19 */
[----:B------:R-:W-:Y:S01]  /*14f90*/  @!P6 IMAD.IADD R7, R7, 0x1, -R25 ;  /* 0x000000010707e824 */ /* 0x000fe200078e0a19 */
[C---:B------:R-:W-:Y:S02]  /*14fa0*/  ISETP.GT.U32.AND P6, PT, R25.reuse, R2, PT ;  /* 0x000000021900720c */ /* 0x040fe40003fc4070 */
[----:B------:R-:W-:Y:S01]  /*14fb0*/  ISETP.GT.U32.AND P0, PT, R25, R8, PT ;  /* 0x000000081900720c */ /* 0x000fe20003f04070 */
[----:B------:R0:W-:Y:S01]  /*14fc0*/  STL [R1+0x450], R12 ;  /* 0x0004500c01007387 */ /* 0x0001e20000100800 */
[----:B------:R-:W-:-:S03]  /*14fd0*/  @!P4 IMAD.MOV R14, RZ, RZ, -R14 ;  /* 0x000000ffff0ec224 */ /* 0x000fc600078e0a0e */
[----:B0-----:R-:W5:Y:S08]  /*14fe0*/  LDL.LU R12, [R1+0x4298] ;  /* 0x00429800010c7983 */ /* 0x001f700000300800 */
[--C-:B------:R-:W-:Y:S02]  /*14ff0*/  @!P0 IMAD.IADD R8, R8, 0x1, -R25.reuse ;  /* 0x0000000108088824 */ /* 0x100fe400078e0a19 */
[----:B------:R-:W-:Y:S01]  /*15000*/  @!P6 IMAD.IADD R2, R2, 0x1, -R25 ;  /* 0x000000010202e824 */ /* 0x000fe200078e0a19 */
[----:B---3--:R-:W-:-:S02]  /*15010*/  ISETP.GE.AND P6, PT, R9, RZ, PT ;  /* 0x000000ff0900720c */ /* 0x008fc40003fc6270 */
[----:B----4-:R-:W-:Y:S02]  /*15020*/  ISETP.GE.AND P5, PT, R6, RZ, PT ;  /* 0x000000ff0600720c */ /* 0x010fe40003fa6270 */
[----:B------:R-:W3:Y:S04]  /*15030*/  LDL.LU R6, [R1+0x3e4] ;  /* 0x0003e40001067983 */ /* 0x000ee80000300800 */
[----:B------:R0:W-:Y:S04]  /*15040*/  STL [R1+0x454], R14 ;  /* 0x0004540e01007387 */ /* 0x0001e80000100800 */
[----:B0-----:R-:W4:Y:S04]  /*15050*/  LDL.LU R14, [R1+0x4294] ;  /* 0x00429400010e7983 */ /* 0x001f280000300800 */
[----:B------:R-:W4:Y:S04]  /*15060*/  LDL R9, [R1+0x3f4] ;  /* 0x0003f40001097983 */ /* 0x000f280000100800 */
[----:B------:R0:W-:Y:S04]  /*15070*/  STL [R1+0x428c], R8 ;  /* 0x00428c0801007387 */ /* 0x0001e80000100800 */
[----:B0-----:R-:W4:Y:S01]  /*15080*/  LDL.LU R8, [R1+0x3e8] ;  /* 0x0003e80001087983 */ /* 0x001f220000300800 */
[----:B------:R-:W-:-:S02]  /*15090*/  ISETP.GT.U32.AND P3, PT, R25, R7, PT ;  /* 0x000000071900720c */ /* 0x000fc40003f64070 */
[----:B------:R-:W-:Y:S01]  /*150a0*/  ISETP.GT.U32.AND P4, PT, R25, R10, PT ;  /* 0x0000000a1900720c */ /* 0x000fe20003f84070 */
[----:B------:R-:W-:-:S04]  /*150b0*/  IMAD.MOV R5, RZ, RZ, -R5 ;  /* 0x000000ffff057224 */ /* 0x000fc800078e0a05 */
[----:B-----5:R-:W-:Y:S02]  /*150c0*/  IMAD R12, R25, R5, R12 ;  /* 0x00000005190c7224 */ /* 0x020fe400078e020c */
[----:B------:R-:W-:Y:S01]  /*150d0*/  IMAD.HI.U32 R5, R0, R4, RZ ;  /* 0x0000000400057227 */ /* 0x000fe200078e00ff */
[----:B--2---:R-:W-:-:S03]  /*150e0*/  IABS R11, R11 ;  /* 0x0000000b000b7213 */ /* 0x004fc60000000000 */
[----:B------:R-:W-:Y:S02]  /*150f0*/  @!P3 IMAD.IADD R7, R7, 0x1, -R25 ;  /* 0x000000010707b824 */ /* 0x000fe400078e0a19 */
[----:B------:R-:W-:Y:S02]  /*15100*/  IMAD.MOV R5, RZ, RZ, -R5 ;  /* 0x000000ffff057224 */ /* 0x000fe400078e0a05 */
[----:B------:R-:W-:Y:S02]  /*15110*/  @!P4 IMAD.IADD R10, R10, 0x1, -R25 ;  /* 0x000000010a0ac824 */ /* 0x000fe400078e0a19 */
[----:B------:R-:W-:Y:S01]  /*15120*/  IMAD R4, R25, R5, R4 ;  /* 0x0000000519047224 */ /* 0x000fe200078e0204 */
[----:B---3--:R-:W-:Y:S02]  /*15130*/  ISETP.GE.AND P0, PT, R6, RZ, PT ;  /* 0x000000ff0600720c */ /* 0x008fe40003f06270 */
[----:B----4-:R-:W-:Y:S01]  /*15140*/  IABS R6, R14 ;  /* 0x0000000e00067213 */ /* 0x010fe20000000000 */
[----:B------:R0:W-:Y:S01]  /*15150*/  STL [R1+0x4290], R14 ;  /* 0x0042900e01007387 */ /* 0x0001e20000100800 */
[----:B------:R-:W-:Y:S01]  /*15160*/  IABS R5, R9 ;  /* 0x0000000900057213 */ /* 0x000fe20000000000 */
[----:B------:R-:W-:-:S04]  /*15170*/  IMAD.HI.U32 R9, R0, R11, RZ ;  /* 0x0000000b00097227 */ /* 0x000fc800078e00ff */
[----:B0-----:R-:W-:-:S04]  /*15180*/  IMAD.MOV.U32 R14, RZ, RZ, R2 ;  /* 0x000000ffff0e7224 */ /* 0x001fc800078e0002 */
[----:B------:R-:W-:Y:S01]  /*15190*/  @!P1 IMAD.MOV R14, RZ, RZ, -R14 ;  /* 0x000000ffff0e9224 */ /* 0x000fe200078e0a0e */
[----:B------:R-:W-:Y:S01]  /*151a0*/  ISETP.GE.AND P4, PT, R8, RZ, PT ;  /* 0x000000ff0800720c */ /* 0x000fe20003f86270 */
[----:B------:R-:W-:-:S03]  /*151b0*/  IMAD.MOV.U32 R8, RZ, RZ, R7 ;  /* 0x000000ffff087224 */ /* 0x000fc600078e0007 */
[----:B------:R0:W-:Y:S01]  /*151c0*/  STL [R1+0x44c], R14 ;  /* 0x00044c0e01007387 */ /* 0x0001e20000100800 */
[----:B------:R-:W-:Y:S02]  /*151d0*/  @!P2 IMAD.MOV R8, RZ, RZ, -R8 ;  /* 0x000000ffff08a224 */ /* 0x000fe400078e0a08 */
[----:B------:R-:W-:Y:S01]  /*151e0*/  IMAD.MOV R7, RZ, RZ, -R9 ;  /* 0x000000ffff077224 */ /* 0x000fe200078e0a09 */
[----:B0-----:R-:W2:Y:S04]  /*151f0*/  LDL.LU R14, [R1+0x4290] ;  /* 0x00429000010e7983 */ /* 0x001ea80000300800 */
[----:B------:R-:W3:Y:S04]  /*15200*/  LDL.LU R9, [R1+0x3ec] ;  /* 0x0003ec0001097983 */ /* 0x000ee80000300800 */
[----:B------:R0:W-:Y:S04]  /*15210*/  STL [R1+0x448], R8 ;  /* 0x0004480801007387 */ /* 0x0001e80000100800 */
[----:B0-----:R-:W4:Y:S01]  /*15220*/  LDL.LU R8, [R1+0x428c] ;  /* 0x00428c0001087983 */ /* 0x001f220000300800 */
[----:B------:R-:W-:Y:S01]  /*15230*/  ISETP.GT.U32.AND P3, PT, R25, R12, PT ;  /* 0x0000000c1900720c */ /* 0x000fe20003f64070 */
[----:B------:R-:W-:-:S12]  /*15240*/  IMAD.HI.U32 R2, R0, R6, RZ ;  /* 0x0000000600027227 */ /* 0x000fd800078e00ff */
[----:B------:R-:W-:-:S05]  /*15250*/  @!P3 IMAD.IADD R12, R12, 0x1, -R25 ;  /* 0x000000010c0cb824 */ /* 0x000fca00078e0a19 */
[----:B------:R-:W-:Y:S01]  /*15260*/  ISETP.GT.U32.AND P3, PT, R25, R12, PT ;  /* 0x0000000c1900720c */ /* 0x000fe20003f64070 */
[----:B------:R-:W-:-:S04]  /*15270*/  IMAD.MOV R2, RZ, RZ, -R2 ;  /* 0x000000ffff027224 */ /* 0x000fc800078e0a02 */
[----:B------:R-:W-:-:S08]  /*15280*/  IMAD R6, R25, R2, R6 ;  /* 0x0000000219067224 */ /* 0x000fd000078e0206 */
[----:B------:R-:W-:Y:S01]  /*15290*/  @!P3 IMAD.IADD R12, R12, 0x1, -R25 ;  /* 0x000000010c0cb824 */ /* 0x000fe200078e0a19 */
[----:B--2---:R-:W-:Y:S01]  /*152a0*/  ISETP.GE.AND P3, PT, R14, RZ, PT ;  /* 0x000000ff0e00720c */ /* 0x004fe20003f66270 */
[----:B----4-:R-:W-:Y:S01]  /*152b0*/  @!P5 IMAD.MOV R8, RZ, RZ, -R8 ;  /* 0x000000ffff08d224 */ /* 0x010fe200078e0a08 */
[----:B---3--:R-:W-:-:S04]  /*152c0*/  ISETP.GE.AND P5, PT, R9, RZ, PT ;  /* 0x000000ff0900720c */ /* 0x008fc80003fa6270 */
[----:B------:R0:W-:Y:S04]  /*152d0*/  STL [R1+0x440], R8 ;  /* 0x0004400801007387 */ /* 0x0001e80000100800 */
[----:B------:R-:W2:Y:S04]  /*152e0*/  LDL R9, [R1+0x404] ;  /* 0x0004040001097983 */ /* 0x000ea80000100800 */
[----:B------:R-:W3:Y:S04]  /*152f0*/  LDL R2, [R1+0x3fc] ;  /* 0x0003fc0001027983 */ /* 0x000ee80000100800 */
[----:B0-----:R-:W4:Y:S04]  /*15300*/  LDL R8, [R1+0x400] ;  /* 0x0004000001087983 */ /* 0x001f280000100800 */
[----:B------:R-:W5:Y:S01]  /*15310*/  LDL.LU R14, [R1+0x408] ;  /* 0x00040800010e7983 */ /* 0x000f620000300800 */
[C---:B------:R-:W-:Y:S01]  /*15320*/  ISETP.GT.U32.AND P1, PT, R25.reuse, R10, PT ;  /* 0x0000000a1900720c */ /* 0x040fe20003f24070 */
[----:B------:R-:W-:-:S02]  /*15330*/  IMAD R11, R25, R7, R11 ;  /* 0x00000007190b7224 */ /* 0x000fc400078e020b */
[----:B------:R-:W-:-:S04]  /*15340*/  IMAD.HI.U32 R7, R0, R5, RZ ;  /* 0x0000000500077227 */ /* 0x000fc800078e00ff */
[----:B------:R-:W-:-:S04]  /*15350*/  IMAD.MOV R7, RZ, RZ, -R7 ;  /* 0x000000ffff077224 */ /* 0x000fc800078e0a07 */
[----:B------:R-:W-:Y:S01]  /*15360*/  IMAD R5, R25, R7, R5 ;  /* 0x0000000719057224 */ /* 0x000fe200078e0205 */
[----:B-----5:R0:W-:Y:S04]  /*15370*/  STL [R1+0x4284], R14 ;  /* 0x0042840e01007387 */ /* 0x0201e80000100800 */
[----:B0-----:R-:W5:Y:S01]  /*15380*/  LDL R14, [R1+0x3f8] ;  /* 0x0003f800010e7983 */ /* 0x001f620000100800 */
[----:B------:R-:W-:-:S03]  /*15390*/  @!P1 IMAD.IADD R10, R10, 0x1, -R25 ;  /* 0x000000010a0a9824 */ /* 0x000fc600078e0a19 */
[----:B------:R0:W-:Y:S02]  /*153a0*/  STL [R1+0x4288], R5 ;  /* 0x0042880501007387 */ /* 0x0001e40000100800 */
[----:B0-----:R-:W-:-:S04]  /*153b0*/  IMAD.MOV.U32 R5, RZ, RZ, R10 ;  /* 0x000000ffff057224 */ /* 0x001fc800078e000a */
[----:B------:R-:W-:-:S05]  /*153c0*/  @!P6 IMAD.MOV R5, RZ, RZ, -R5 ;  /* 0x000000ffff05e224 */ /* 0x000fca00078e0a05 */
[----:B------:R0:W-:Y:S02]  /*153d0*/  STL [R1+0x43c], R5 ;  /* 0x00043c0501007387 */ /* 0x0001e40000100800 */
[----:B0-----:R-:W-:Y:S02]  /*153e0*/  IMAD.MOV.U32 R5, RZ, RZ, R12 ;  /* 0x000000ffff057224 */ /* 0x001fe400078e000c */
[----:B------:R-:W2:Y:S02]  /*153f0*/  LDL.LU R12, [R1+0x3f4] ;  /* 0x0003f400010c7983 */ /* 0x000ea40000300800 */
[----:B------:R-:W-:-:S05]  /*15400*/  @!P0 IMAD.MOV R5, RZ, RZ, -R5 ;  /* 0x000000ffff058224 */ /* 0x000fca00078e0a05 */
[----:B------:R0:W-:Y:S04]  /*15410*/  STL [R1+0x438], R5 ;  /* 0x0004380501007387 */ /* 0x0001e80000100800 */
[----:B0-----:R-:W2:Y:S04]  /*15420*/  LDL.LU R5, [R1+0x4288] ;  /* 0x0042880001057983 */ /* 0x001ea80000300800 */
[----:B------:R0:W-:Y:S01]  /*15430*/  STL [R1+0x4280], R24 ;  /* 0x0042801801007387 */ /* 0x0001e20000100800 */
[----:B-----5:R-:W-:Y:S01]  /*15440*/  IABS R7, R14 ;  /* 0x0000000e00077213 */ /* 0x020fe20000000000 */
[----:B------:R-:W-:-:S04]  /*15450*/  IMAD.MOV.U32 R14, RZ, RZ, R13 ;  /* 0x000000ffff0e7224 */ /* 0x000fc800078e000d */
[----:B------:R-:W-:-:S04]  /*15460*/  IMAD.HI.U32 R13, R0, R7, RZ ;  /* 0x00000007000d7227 */ /* 0x000fc800078e00ff */
[----:B------:R-:W-:-:S04]  /*15470*/  IMAD.MOV R13, RZ, RZ, -R13 ;  /* 0x000000ffff0d7224 */ /* 0x000fc800078e0a0d */
[C---:B------:R-:W-:Y:S02]  /*15480*/  IMAD R7, R25.reuse, R13, R7 ;  /* 0x0000000d19077224 */ /* 0x040fe400078e0207 */
[----:B------:R-:W5:Y:S01]  /*15490*/  LDL.LU R13, [R1+0x40c] ;  /* 0x00040c00010d7983 */ /* 0x000f620000300800 */
[C---:B------:R-:W-:Y:S02]  /*154a0*/  ISETP.GT.U32.AND P2, PT, R25.reuse, R4, PT ;  /* 0x000000041900720c */ /* 0x040fe40003f44070 */
[----:B------:R-:W-:-:S11]  /*154b0*/  ISETP.GT.U32.AND P1, PT, R25, R11, PT ;  /* 0x0000000b1900720c */ /* 0x000fd60003f24070 */
[--C-:B------:R-:W-:Y:S02]  /*154c0*/  @!P2 IMAD.IADD R4, R4, 0x1, -R25.reuse ;  /* 0x000000010404a824 */ /* 0x100fe400078e0a19 */
[----:B------:R-:W-:-:S03]  /*154d0*/  @!P1 IMAD.IADD R11, R11, 0x1, -R25 ;  /* 0x000000010b0b9824 */ /* 0x000fc600078e0a19 */
[----:B------:R-:W-:-:S13]  /*154e0*/  ISETP.GT.U32.AND P1, PT, R25, R4, PT ;  /* 0x000000041900720c */ /* 0x000fda0003f24070 */
[----:B------:R-:W-:Y:S01]  /*154f0*/  @!P1 IMAD.IADD R4, R4, 0x1, -R25 ;  /* 0x0000000104049824 */ /* 0x000fe200078e0a19 */
[----:B------:R-:W-:Y:S01]  /*15500*/  ISETP.GT.U32.AND P2, PT, R25, R6, PT ;  /* 0x000000061900720c */ /* 0x000fe20003f44070 */
[----:B-----5:R1:W-:Y:S04]  /*15510*/  STL [R1+0x427c], R13 ;  /* 0x00427c0d01007387 */ /* 0x0203e80000100800 */
[----:B0-----:R-:W5:Y:S01]  /*15520*/  LDL.LU R24, [R1+0x3fc] ;  /* 0x0003fc0001187983 */ /* 0x001f620000300800 */
[----:B-1----:R-:W-:Y:S02]  /*15530*/  IMAD.MOV.U32 R13, RZ, RZ, R14 ;  /* 0x000000ffff0d7224 */ /* 0x002fe400078e000e */
[----:B------:R-:W-:Y:S02]  /*15540*/  IMAD.MOV.U32 R14, RZ, RZ, R4 ;  /* 0x000000ffff0e7224 */ /* 0x000fe400078e0004 */
[----:B------:R-:W3:Y:S02]  /*15550*/  LDL.LU R4, [R1+0x3f8] ;  /* 0x0003f80001047983 */ /* 0x000ee40000300800 */
[----:B------:R-:W-:-:S05]  /*15560*/  @!P4 IMAD.MOV R14, RZ, RZ, -R14 ;  /* 0x000000ffff0ec224 */ /* 0x000fca00078e0a0e */
[----:B------:R0:W-:Y:S04]  /*15570*/  STL [R1+0x434], R14 ;  /* 0x0004340e01007387 */ /* 0x0001e80000100800 */
[----:B0-----:R-:W3:Y:S01]  /*15580*/  LDL.LU R14, [R1+0x4284] ;  /* 0x00428400010e7983 */ /* 0x001ee20000300800 */
[C---:B--2---:R-:W-:Y:S01]  /*15590*/  ISETP.GT.U32.AND P0, PT, R25.reuse, R5, PT ;  /* 0x000000051900720c */ /* 0x044fe20003f04070 */
[----:B------:R-:W-:Y:S01]  /*155a0*/  @!P2 IMAD.IADD R6, R6, 0x1, -R25 ;  /* 0x000000010606a824 */ /* 0x000fe200078e0a19 */
[C---:B------:R-:W-:Y:S02]  /*155b0*/  ISETP.GT.U32.AND P2, PT, R25.reuse, R11, PT ;  /* 0x0000000b1900720c */ /* 0x040fe40003f44070 */
[----:B----4-:R-:W-:Y:S02]  /*155c0*/  IABS R8, R8 ;  /* 0x0000000800087213 */ /* 0x010fe40000000000 */
[----:B------:R-:W-:-:S02]  /*155d0*/  ISETP.GT.U32.AND P6, PT, R25, R6, PT ;  /* 0x000000061900720c */ /* 0x000fc40003fc4070 */
[----:B------:R-:W-:-:S05]  /*155e0*/  ISETP.GE.AND P1, PT, R12, RZ, PT ;  /* 0x000000ff0c00720c */ /* 0x000fca0003f26270 */
[----:B------:R-:W-:Y:S02]  /*155f0*/  @!P0 IMAD.IADD R5, R5, 0x1, -R25 ;  /* 0x0000000105058824 */ /* 0x000fe400078e0a19 */
[----:B------:R-:W-:-:S03]  /*15600*/  IMAD.HI.U32 R12, R0, R8, RZ ;  /* 0x00000008000c7227 */ /* 0x000fc600078e00ff */
[----:B------:R-:W-:Y:S01]  /*15610*/  ISETP.GT.U32.AND P4, PT, R25, R5, PT ;  /* 0x000000051900720c */ /* 0x000fe20003f84070 */
[----:B------:R-:W-:Y:S02]  /*15620*/  IMAD.MOV R12, RZ, RZ, -R12 ;  /* 0x000000ffff0c7224 */ /* 0x000fe400078e0a0c */
[--C-:B------:R-:W-:Y:S01]  /*15630*/  @!P2 IMAD.IADD R11, R11, 0x1, -R25.reuse ;  /* 0x000000010b0ba824 */ /* 0x100fe200078e0a19 */
[C---:B------:R-:W-:Y:S01]  /*15640*/  ISETP.GT.U32.AND P2, PT, R25.reuse, R7, PT ;  /* 0x000000071900720c */ /* 0x040fe20003f44070 */
[----:B------:R-:W-:Y:S02]  /*15650*/  IMAD R8, R25, R12, R8 ;  /* 0x0000000c19087224 */ /* 0x000fe400078e0208 */
[----:B------:R-:W-:Y:S02]  /*15660*/  @!P6 IMAD.IADD R6, R6, 0x1, -R25 ;  /* 0x000000010606e824 */ /* 0x000fe400078e0a19 */
[----:B------:R-:W-:-:S04]  /*15670*/  IMAD.MOV.U32 R12, RZ, RZ, R13 ;  /* 0x000000ffff0c7224 */ /* 0x000fc800078e000d */
[----:B------:R-:W-:Y:S01]  /*15680*/  @!P4 IMAD.IADD R5, R5, 0x1, -R25 ;  /* 0x000000010505c824 */ /* 0x000fe200078e0a19 */
[----:B------:R-:W-:Y:S01]  /*15690*/  ISETP.GT.U32.AND P4, PT, R25, R8, PT ;  /* 0x000000081900720c */ /* 0x000fe20003f84070 */
[----:B------:R-:W-:Y:S02]  /*156a0*/  IMAD.MOV.U32 R13, RZ, RZ, R6 ;  /* 0x000000ffff0d7224 */ /* 0x000fe400078e0006 */
[----:B------:R-:W-:Y:S02]  /*156b0*/  @!P5 IMAD.MOV R11, RZ, RZ, -R11 ;  /* 0x000000ffff0bd224 */ /* 0x000fe400078e0a0b */
[----:B------:R-:W-:Y:S02]  /*156c0*/  @!P2 IMAD.IADD R7, R7, 0x1, -R25 ;  /* 0x000000010707a824 */ /* 0x000fe400078e0a19 */
[----:B------:R-:W-:Y:S02]  /*156d0*/  @!P3 IMAD.MOV R13, RZ, RZ, -R13 ;  /* 0x000000ffff0db224 */ /* 0x000fe400078e0a0d */
[----:B------:R-:W-:-:S04]  /*156e0*/  @!P1 IMAD.MOV R5, RZ, RZ, -R5 ;  /* 0x000000ffff059224 */ /* 0x000fc800078e0a05 */
[----:B------:R-:W-:Y:S01]  /*156f0*/  @!P4 IMAD.IADD R8, R8, 0x1, -R25 ;  /* 0x000000010808c824 */ /* 0x000fe200078e0a19 */
[----:B-----5:R-:W-:Y:S02]  /*15700*/  ISETP.GE.AND P2, PT, R24, RZ, PT ;  /* 0x000000ff1800720c */ /* 0x020fe40003f46270 */
[----:B------:R-:W2:Y:S04]  /*15710*/  LDL.LU R24, [R1+0x4280] ;  /* 0x0042800001187983 */ /* 0x000ea80000300800 */
[----:B------:R0:W-:Y:S01]  /*15720*/  STL [R1+0x410], R11 ;  /* 0x0004100b01007387 */ /* 0x0001e20000100800 */
[----:B---3--:R-:W-:-:S03]  /*15730*/  ISETP.GE.AND P0, PT, R4, RZ, PT ;  /* 0x000000ff0400720c */ /* 0x008fc60003f06270 */
[----:B0-----:R-:W3:Y:S04]  /*15740*/  LDL.LU R11, [R1+0x404] ;  /* 0x00040400010b7983 */ /* 0x001ee80000300800 */
[----:B------:R-:W4:Y:S04]  /*15750*/  LDL.LU R6, [R1+0x400] ;  /* 0x0004000001067983 */ /* 0x000f280000300800 */
[----:B------:R0:W-:Y:S01]  /*15760*/  STL [R1+0x420], R13 ;  /* 0x0004200d01007387 */ /* 0x0001e20000100800 */
[----:B------:R-:W-:Y:S02]  /*15770*/  IABS R4, R14 ;  /* 0x0000000e00047213 */ /* 0x000fe40000000000 */
[----:B------:R-:W-:Y:S01]  /*15780*/  ISETP.GE.AND P4, PT, R14, RZ, PT ;  /* 0x000000ff0e00720c */ /* 0x000fe20003f86270 */
[----:B0-----:R-:W5:Y:S04]  /*15790*/  LDL.LU R13, [R1+0x427c] ;  /* 0x00427c00010d7983 */ /* 0x001f680000300800 */
[----:B------:R-:W-:Y:S04]  /*157a0*/  STL [R1+0x42c], R5 ;  /* 0x00042c0501007387 */ /* 0x000fe80000100800 */
[----:B------:R-:W2:Y:S01]  /*157b0*/  LDL.LU R14, [R1+0x4a4] ;  /* 0x0004a400010e7983 */ /* 0x000ea20000300800 */
[----:B------:R-:W-:-:S05]  /*157c0*/  IABS R2, R2 ;  /* 0x0000000200027213 */ /* 0x000fca0000000000 */
[----:B------:R-:W-:-:S04]  /*157d0*/  IMAD.HI.U32 R10, R0, R2, RZ ;  /* 0x00000002000a7227 */ /* 0x000fc800078e00ff */
[----:B------:R-:W-:Y:S01]  /*157e0*/  IMAD.MOV R10, RZ, RZ, -R10 ;  /* 0x000000ffff0a7224 */ /* 0x000fe200078e0a0a */
[----:B------:R-:W-:-:S03]  /*157f0*/  IABS R9, R9 ;  /* 0x0000000900097213 */ /* 0x000fc60000000000 */
[----:B------:R-:W-:Y:S02]  /*15800*/  IMAD R2, R25, R10, R2 ;  /* 0x0000000a19027224 */ /* 0x000fe400078e0202 */
[----:B------:R-:W-:-:S03]  /*15810*/  IMAD.HI.U32 R10, R0, R9, RZ ;  /* 0x00000009000a7227 */ /* 0x000fc600078e00ff */
[----:B------:R-:W-:Y:S01]  /*15820*/  ISETP.GT.U32.AND P6, PT, R25, R2, PT ;  /* 0x000000021900720c */ /* 0x000fe20003fc4070 */
[----:B------:R-:W-:-:S04]  /*15830*/  IMAD.MOV R10, RZ, RZ, -R10 ;  /* 0x000000ffff0a7224 */ /* 0x000fc800078e0a0a */
[C---:B------:R-:W-:Y:S01]  /*15840*/  IMAD R9, R25.reuse, R10, R9 ;  /* 0x0000000a19097224 */ /* 0x040fe200078e0209 */
[----:B--2---:R0:W-:Y:S04]  /*15850*/  STL [R1+0x4274], R14 ;  /* 0x0042740e01007387 */ /* 0x0041e80000100800 */
[----:B0-----:R-:W2:Y:S03]  /*15860*/  LDL.LU R14, [R1+0x418] ;  /* 0x00041800010e7983 */ /* 0x001ea60000300800 */
[----:B------:R-:W-:Y:S01]  /*15870*/  @!P6 IMAD.IADD R2, R2, 0x1, -R25 ;  /* 0x000000010202e824 */ /* 0x000fe200078e0a19 */
[C---:B------:R-:W-:Y:S02]  /*15880*/  ISETP.GT.U32.AND P1, PT, R25.reuse, R9, PT ;  /* 0x000000091900720c */ /* 0x040fe40003f24070 */
[----:B------:R-:W-:-:S02]  /*15890*/  ISETP.GT.U32.AND P5, PT, R25, R7, PT ;  /* 0x000000071900720c */ /* 0x000fc40003fa4070 */
[----:B------:R-:W-:Y:S01]  /*158a0*/  ISETP.GT.U32.AND P6, PT, R25, R2, PT ;  /* 0x000000021900720c */ /* 0x000fe20003fc4070 */
[----:B------:R-:W-:Y:S01]  /*158b0*/  IMAD.HI.U32 R10, R0, R4, RZ ;  /* 0x00000004000a7227 */ /* 0x000fe200078e00ff */
[----:B----4-:R-:W-:Y:S02]  /*158c0*/  ISETP.GE.AND P3, PT, R6, RZ, PT ;  /* 0x000000ff0600720c */ /* 0x010fe40003f66270 */
[----:B-----5:R-:W-:Y:S01]  /*158d0*/  IABS R6, R13 ;  /* 0x0000000d00067213 */ /* 0x020fe20000000000 */
[----:B------:R-:W-:-:S04]  /*158e0*/  IMAD.MOV R10, RZ, RZ, -R10 ;  /* 0x000000ffff0a7224 */ /* 0x000fc800078e0a0a */
[--C-:B------:R-:W-:Y:S01]  /*158f0*/  @!P1 IMAD.IADD R9, R9, 0x1, -R25.reuse ;  /* 0x0000000109099824 */ /* 0x100fe200078e0a19 */
[----:B------:R-:W-:Y:S01]  /*15900*/  ISETP.GT.U32.AND P1, PT, R25, R8, PT ;  /* 0x000000081900720c */ /* 0x000fe20003f24070 */
[--C-:B------:R-:W-:Y:S02]  /*15910*/  @!P5 IMAD.IADD R7, R7, 0x1, -R25.reuse ;  /* 0x000000010707d824 */ /* 0x100fe400078e0a19 */
[----:B------:R-:W-:Y:S02]  /*15920*/  IMAD R4, R25, R10, R4 ;  /* 0x0000000a19047224 */ /* 0x000fe400078e0204 */
[----:B------:R-:W-:Y:S02]  /*15930*/  @!P6 IMAD.IADD R2, R2, 0x1, -R25 ;  /* 0x000000010202e824 */ /* 0x000fe400078e0a19 */
[----:B------:R-:W-:Y:S01]  /*15940*/  IMAD.HI.U32 R10, R0, R6, RZ ;  /* 0x00000006000a7227 */ /* 0x000fe200078e00ff */
[----:B---3--:R-:W-:-:S03]  /*15950*/  ISETP.GE.AND P6, PT, R11, RZ, PT ;  /* 0x000000ff0b00720c */ /* 0x008fc60003fc6270 */
[----:B------:R-:W-:Y:S02]  /*15960*/  @!P0 IMAD.MOV R7, RZ, RZ, -R7 ;  /* 0x000000ffff078224 */ /* 0x000fe400078e0a07 */
[----:B------:R-:W-:Y:S02]  /*15970*/  IMAD.MOV R10, RZ, RZ, -R10 ;  /* 0x000000ffff0a7224 */ /* 0x000fe400078e0a0a */
[----:B------:R-:W-:Y:S01]  /*15980*/  @!P2 IMAD.MOV R2, RZ, RZ, -R2 ;  /* 0x000000ffff02a224 */ /* 0x000fe200078e0a02 */
[----:B------:R-:W-:Y:S01]  /*15990*/  IABS R5, R12 ;  /* 0x0000000c00057213 */ /* 0x000fe20000000000 */
[----:B------:R-:W-:Y:S01]  /*159a0*/  IMAD R6, R25, R10, R6 ;  /* 0x0000000a19067224 */ /* 0x000fe200078e0206 */
[----:B------:R-:W-:Y:S01]  /*159b0*/  ISETP.GE.AND P2, PT, R13, RZ, PT ;  /* 0x000000ff0d00720c */ /* 0x000fe20003f46270 */
[----:B------:R-:W-:Y:S01]  /*159c0*/  @!P1 IMAD.IADD R8, R8, 0x1, -R25 ;  /* 0x0000000108089824 */ /* 0x000fe200078e0a19 */
[----:B--2---:R-:W-:Y:S01]  /*159d0*/  IABS R11, R14 ;  /* 0x0000000e000b7213 */ /* 0x004fe20000000000 */
[----:B------:R0:W-:Y:S04]  /*159e0*/  STL [R1+0x4278], R14 ;  /* 0x0042780e01007387 */ /* 0x0001e80000100800 */
[----:B------:R1:W-:Y:S01]  /*159f0*/  STL [R1+0x424], R7 ;  /* 0x0004240701007387 */ /* 0x0003e20000100800 */
[----:B0-----:R-:W-:-:S03]  /*15a00*/  IMAD.MOV.U32 R14, RZ, RZ, R12 ;  /* 0x000000ffff0e7224 */ /* 0x001fc600078e000c */
[----:B------:R-:W2:Y:S02]  /*15a10*/  LDL R12, [R1+0x488] ;  /* 0x00048800010c7983 */ /* 0x000ea40000100800 */
[----:B------:R-:W-:Y:S02]  /*15a20*/  ISETP.GE.AND P1, PT, R14, RZ, PT ;  /* 0x000000ff0e00720c */ /* 0x000fe40003f26270 */
[----:B------:R0:W-:Y:S04]  /*15a30*/  STL [R1+0x428], R2 ;  /* 0x0004280201007387 */ /* 0x0001e80000100800 */
[----:B------:R-:W3:Y:S04]  /*15a40*/  LDL R13, [R1+0x508] ;  /* 0x00050800010d7983 */ /* 0x000ee80000100800 */
[----:B------:R-:W4:Y:S04]  /*15a50*/  LDL R10, [R1+0x490] ;  /* 0x00049000010a7983 */ /* 0x000f280000100800 */
[----:B------:R-:W5:Y:S01]  /*15a60*/  LDL.LU R14, [R1+0x4278] ;  /* 0x00427800010e7983 */ /* 0x000f620000300800 */
[----:B------:R-:W-:-:S02]  /*15a70*/  ISETP.GT.U32.AND P5, PT, R25, R4, PT ;  /* 0x000000041900720c */ /* 0x000fc40003fa4070 */
[----:B------:R-:W-:Y:S01]  /*15a80*/  ISETP.GT.U32.AND P0, PT, R25, R9, PT ;  /* 0x000000091900720c */ /* 0x000fe20003f04070 */
[----:B-1----:R-:W-:-:S10]  /*15a90*/  IMAD.HI.U32 R7, R0, R11, RZ ;  /* 0x0000000b00077227 */ /* 0x002fd400078e00ff */
[----:B------:R-:W-:-:S05]  /*15aa0*/  @!P5 IMAD.IADD R4, R4, 0x1, -R25 ;  /* 0x000000010404d824 */ /* 0x000fca00078e0a19 */
[----:B------:R-:W-:Y:S01]  /*15ab0*/  ISETP.GT.U32.AND P5, PT, R25, R4, PT ;  /* 0x000000041900720c */ /* 0x000fe20003fa4070 */
[----:B------:R-:W-:Y:S01]  /*15ac0*/  @!P0 IMAD.IADD R9, R9, 0x1, -R25 ;  /* 0x0000000109098824 */ /* 0x000fe200078e0a19 */
[----:B------:R-:W-:Y:S01]  /*15ad0*/  ISETP.GT.U32.AND P0, PT, R25, R6, PT ;  /* 0x000000061900720c */ /* 0x000fe20003f04070 */
[----:B------:R-:W-:-:S04]  /*15ae0*/  IMAD.MOV R7, RZ, RZ, -R7 ;  /* 0x000000ffff077224 */ /* 0x000fc800078e0a07 */
[----:B------:R-:W-:-:S06]  /*15af0*/  IMAD R11, R25, R7, R11 ;  /* 0x00000007190b7224 */ /* 0x000fcc00078e020b */
[--C-:B------:R-:W-:Y:S02]  /*15b00*/  @!P5 IMAD.IADD R4, R4, 0x1, -R25.reuse ;  /* 0x000000010404d824 */ /* 0x100fe400078e0a19 */
[----:B------:R-:W-:Y:S02]  /*15b10*/  @!P0 IMAD.IADD R6, R6, 0x1, -R25 ;  /* 0x0000000106068824 */ /* 0x000fe400078e0a19 */
[----:B0-----:R-:W-:-:S04]  /*15b20*/  IMAD.HI.U32 R2, R0, R5, RZ ;  /* 0x0000000500027227 */ /* 0x001fc800078e00ff */
[----:B------:R-:W-:-:S04]  /*15b30*/  IMAD.MOV R2, RZ, RZ, -R2 ;  /* 0x000000ffff027224 */ /* 0x000fc800078e0a02 */
[----:B------:R-:W-:Y:S02]  /*15b40*/  IMAD R5, R25, R2, R5 ;  /* 0x0000000219057224 */ /* 0x000fe400078e0205 */
[----:B------:R-:W-:Y:S01]  /*15b50*/  @!P4 IMAD.MOV R4, RZ, RZ, -R4 ;  /* 0x000000ffff04c224 */ /* 0x000fe200078e0a04 */
[----:B--2---:R-:W-:Y:S02]  /*15b60*/  IABS R12, R12 ;  /* 0x0000000c000c7213 */ /* 0x004fe40000000000 */
[----:B-----5:R-:W-:Y:S02]  /*15b70*/  ISETP.GE.AND P5, PT, R14, RZ, PT ;  /* 0x000000ff0e00720c */ /* 0x020fe40003fa6270 */
[----:B------:R-:W2:Y:S04]  /*15b80*/  LDL.LU R14, [R1+0x4274] ;  /* 0x00427400010e7983 */ /* 0x000ea80000300800 */
[----:B------:R0:W-:Y:S02]  /*15b90*/  STL [R1+0x4270], R11 ;  /* 0x0042700b01007387 */ /* 0x0001e40000100800 */
[----:B0-----:R-:W-:-:S04]  /*15ba0*/  IMAD.MOV.U32 R11, RZ, RZ, R8 ;  /* 0x000000ffff0b7224 */ /* 0x001fc800078e0008 */
[----:B------:R-:W-:Y:S01]  /*15bb0*/  @!P3 IMAD.MOV R11, RZ, RZ, -R11 ;  /* 0x000000ffff0bb224 */ /* 0x000fe200078e0a0b */
[----:B------:R-:W-:-:S04]  /*15bc0*/  ISETP.GT.U32.AND P3, PT, R25, R6, PT ;  /* 0x000000061900720c */ /* 0x000fc80003f64070 */
[----:B------:R0:W-:Y:S01]  /*15bd0*/  STL [R1+0x41c], R11 ;  /* 0x00041c0b01007387 */ /* 0x0001e20000100800 */
[----:B---3--:R-:W-:Y:S01]  /*15be0*/  IABS R2, R13 ;  /* 0x0000000d00027213 */ /* 0x008fe20000000000 */
[----:B------:R-:W-:-:S04]  /*15bf0*/  IMAD.HI.U32 R13, R0, R12, RZ ;  /* 0x0000000c000d7227 */ /* 0x000fc800078e00ff */
[----:B0-----:R-:W-:Y:S02]  /*15c00*/  IMAD.MOV.U32 R11, RZ, RZ, R9 ;  /* 0x000000ffff0b7224 */ /* 0x001fe400078e0009 */
[----:B------:R-:W3:Y:S02]  /*15c10*/  LDL.LU R9, [R1+0x488] ;  /* 0x0004880001097983 */ /* 0x000ee40000300800 */
[----:B------:R-:W-:Y:S02]  /*15c20*/  @!P6 IMAD.MOV R11, RZ, RZ, -R11 ;  /* 0x000000ffff0be224 */ /* 0x000fe400078e0a0b */
[----:B------:R-:W-:Y:S02]  /*15c30*/  IMAD.MOV R13, RZ, RZ, -R13 ;  /* 0x000000ffff0d7224 */ /* 0x000fe400078e0a0d */
[----:B------:R-:W-:Y:S01]  /*15c40*/  @!P3 IMAD.IADD R6, R6, 0x1, -R25 ;  /* 0x000000010606b824 */ /* 0x000fe200078e0a19 */
[----:B------:R0:W-:Y:S04]  /*15c50*/  STL [R1+0x418], R11 ;  /* 0x0004180b01007387 */ /* 0x0001e80000100800 */
[----:B0-----:R-:W5:Y:S04]  /*15c60*/  LDL.LU R11, [R1+0x4270] ;  /* 0x00427000010b7983 */ /* 0x001f680000300800 */
[----:B------:R0:W-:Y:S02]  /*15c70*/  STL [R1+0x414], R4 ;  /* 0x0004140401007387 */ /* 0x0001e40000100800 */
[----:B0-----:R-:W-:-:S02]  /*15c80*/  IMAD R4, R25, R13, R12 ;  /* 0x0000000d19047224 */ /* 0x001fc400078e020c */
[----:B------:R-:W-:Y:S01]  /*15c90*/  IMAD.MOV.U32 R12, RZ, RZ, R6 ;  /* 0x000000ffff0c7224 */ /* 0x000fe200078e0006 */
[----:B------:R-:W5:Y:S04]  /*15ca0*/  LDL R13, [R1+0x528] ;  /* 0x00052800010d7983 */ /* 0x000f680000100800 */
[----:B------:R-:W5:Y:S01]  /*15cb0*/  LDL R6, [R1+0x50c] ;  /* 0x00050c0001067983 */ /* 0x000f620000100800 */
[----:B----4-:R-:W-:-:S05]  /*15cc0*/  IABS R7, R10 ;  /* 0x0000000a00077213 */ /* 0x010fca0000000000 */
[----:B------:R-:W-:-:S04]  /*15cd0*/  IMAD.HI.U32 R8, R0, R7, RZ ;  /* 0x0000000700087227 */ /* 0x000fc800078e00ff */
[----:B------:R-:W-:Y:S01]  /*15ce0*/  @!P2 IMAD.MOV R12, RZ, RZ, -R12 ;  /* 0x000000ffff0ca224 */ /* 0x000fe200078e0a0c */
[----:B--2---:R-:W-:Y:S02]  /*15cf0*/  IABS R10, R14 ;  /* 0x0000000e000a7213 */ /* 0x004fe40000000000 */
[----:B---3--:R-:W-:Y:S01]  /*15d00*/  ISETP.GE.AND P4, PT, R9, RZ, PT ;  /* 0x000000ff0900720c */ /* 0x008fe20003f86270 */
[----:B------:R-:W-:Y:S02]  /*15d10*/  IMAD.MOV.U32 R9, RZ, RZ, R2 ;  /* 0x000000ffff097224 */ /* 0x000fe400078e0002 */
[----:B------:R-:W-:Y:S02]  /*15d20*/  IMAD.MOV R2, RZ, RZ, -R8 ;  /* 0x000000ffff027224 */ /* 0x000fe400078e0a08 */
[----:B------:R-:W-:-:S04]  /*15d30*/  IMAD.HI.U32 R8, R0, R10, RZ ;  /* 0x0000000a00087227 */ /* 0x000fc800078e00ff */
[----:B------:R-:W-:Y:S02]  /*15d40*/  IMAD R2, R25, R2, R7 ;  /* 0x0000000219027224 */ /* 0x000fe400078e0207 */
[----:B------:R-:W-:-:S04]  /*15d50*/  IMAD.HI.U32 R7, R0, R9, RZ ;  /* 0x0000000900077227 */ /* 0x000fc800078e00ff */
[----:B------:R-:W-:Y:S02]  /*15d60*/  IMAD.MOV R8, RZ, RZ, -R8 ;  /* 0x000000ffff087224 */ /* 0x000fe400078e0a08 */
[----:B------:R-:W-:Y:S02]  /*15d70*/  IMAD.MOV R7, RZ, RZ, -R7 ;  /* 0x000000ffff077224 */ /* 0x000fe400078e0a07 */
[C---:B------:R-:W-:Y:S02]  /*15d80*/  IMAD R10, R25.reuse, R8, R10 ;  /* 0x00000008190a7224 */ /* 0x040fe400078e020a */
[----:B------:R-:W2:Y:S01]  /*15d90*/  LDL.LU R8, [R1+0x490] ;  /* 0x0004900001087983 */ /* 0x000ea20000300800 */
[----:B------:R-:W-:-:S03]  /*15da0*/  IMAD R9, R25, R7, R9 ;  /* 0x0000000719097224 */ /* 0x000fc600078e0209 */
[----:B------:R0:W-:Y:S04]  /*15db0*/  STL [R1+0x3ec], R12 ;  /* 0x0003ec0c01007387 */ /* 0x0001e80000100800 */
[----:B0-----:R-:W3:Y:S01]  /*15dc0*/  LDL.LU R12, [R1+0x550] ;  /* 0x00055000010c7983 */ /* 0x001ee20000300800 */
[----:B-----5:R-:W-:Y:S02]  /*15dd0*/  IABS R7, R6 ;  /* 0x0000000600077213 */ /* 0x020fe40000000000 */
[----:B------:R-:W-:Y:S02]  /*15de0*/  IABS R6, R13 ;  /* 0x0000000d00067213 */ /* 0x000fe40000000000 */
[----:B------:R-:W4:Y:S01]  /*15df0*/  LDL.LU R13, [R1+0x508] ;  /* 0x00050800010d7983 */ /* 0x000f220000300800 */
[----:B------:R-:W-:-:S02]  /*15e00*/  ISETP.GT.U32.AND P0, PT, R25, R5, PT ;  /* 0x000000051900720c */ /* 0x000fc40003f04070 */
[C---:B------:R-:W-:Y:S02]  /*15e10*/  ISETP.GT.U32.AND P6, PT, R25.reuse, R11, PT ;  /* 0x0000000b1900720c */ /* 0x040fe40003fc4070 */
[----:B------:R-:W-:-:S09]  /*15e20*/  ISETP.GT.U32.AND P3, PT, R25, R4, PT ;  /* 0x000000041900720c */ /* 0x000fd20003f64070 */
[--C-:B------:R-:W-:Y:S02]  /*15e30*/  @!P0 IMAD.IADD R5, R5, 0x1, -R25.reuse ;  /* 0x0000000105058824 */ /* 0x100fe400078e0a19 */
[----:B------:R-:W-:-:S03]  /*15e40*/  @!P6 IMAD.IADD R11, R11, 0x1, -R25 ;  /* 0x000000010b0be824 */ /* 0x000fc600078e0a19 */
[C---:B------:R-:W-:Y:S01]  /*15e50*/  ISETP.GT.U32.AND P0, PT, R25.reuse, R5, PT ;  /* 0x000000051900720c */ /* 0x040fe20003f04070 */
[----:B------:R-:W-:Y:S01]  /*15e60*/  @!P3 IMAD.IADD R4, R4, 0x1, -R25 ;  /* 0x000000010404b824 */ /* 0x000fe200078e0a19 */
[----:B------:R-:W-:-:S04]  /*15e70*/  ISETP.GT.U32.AND P6, PT, R25, R11, PT ;  /* 0x0000000b1900720c */ /* 0x000fc80003fc4070 */
[----:B------:R-:W-:-:S07]  /*15e80*/  ISETP.GT.U32.AND P3, PT, R25, R4, PT ;  /* 0x000000041900720c */ /* 0x000fce0003f64070 */
[--C-:B------:R-:W-:Y:S01]  /*15e90*/  @!P0 IMAD.IADD R5, R5, 0x1, -R25.reuse ;  /* 0x0000000105058824 */ /* 0x100fe200078e0a19 */
[----:B------:R-:W-:Y:S01]  /*15ea0*/  ISETP.GT.U32.AND P0, PT, R25, R10, PT ;  /* 0x0000000a1900720c */ /* 0x000fe20003f04070 */
[----:B------:R-:W-:Y:S02]  /*15eb0*/  @!P6 IMAD.IADD R11, R11, 0x1, -R25 ;  /* 0x000000010b0be824 */ /* 0x000fe400078e0a19 */
[----:B------:R-:W-:Y:S02]  /*15ec0*/  @!P1 IMAD.MOV R5, RZ, RZ, -R5 ;  /* 0x000000ffff059224 */ /* 0x000fe400078e0a05 */
[----:B------:R-:W-:Y:S02]  /*15ed0*/  @!P5 IMAD.MOV R11, RZ, RZ, -R11 ;  /* 0x000000ffff0bd224 */ /* 0x000fe400078e0a0b */
[----:B------:R-:W-:Y:S01]  /*15ee0*/  @!P3 IMAD.IADD R4, R4, 0x1, -R25 ;  /* 0x000000010404b824 */ /* 0x000fe200078e0a19 */
[----:B------:R-:W-:Y:S01]  /*15ef0*/  STL [R1+0x3f8], R5 ;  /* 0x0003f80501007387 */ /* 0x000fe20000100800 */
[----:B------:R-:W-:-:S03]  /*15f00*/  ISETP.GE.AND P3, PT, R14, RZ, PT ;  /* 0x000000ff0e00720c */ /* 0x000fc60003f66270 */
[----:B------:R-:W5:Y:S01]  /*15f10*/  LDL.LU R14, [R1+0x568] ;  /* 0x00056800010e7983 */ /* 0x000f620000300800 */
[----:B------:R-:W-:-:S03]  /*15f20*/  @!P0 IMAD.IADD R10, R10, 0x1, -R25 ;  /* 0x000000010a0a8824 */ /* 0x000fc600078e0a19 */
[----:B------:R0:W-:Y:S04]  /*15f30*/  STL [R1+0x3fc], R11 ;  /* 0x0003fc0b01007387 */ /* 0x0001e80000100800 */
[----:B0-----:R-:W5:Y:S01]  /*15f40*/  LDL.LU R11, [R1+0x528] ;  /* 0x00052800010b7983 */ /* 0x001f620000300800 */
[----:B----4-:R-:W-:Y:S01]  /*15f50*/  ISETP.GE.AND P0, PT, R13, RZ, PT ;  /* 0x000000ff0d00720c */ /* 0x010fe20003f06270 */
[----:B------:R-:W-:Y:S02]  /*15f60*/  IMAD.MOV.U32 R13, RZ, RZ, R4 ;  /* 0x000000ffff0d7224 */ /* 0x000fe400078e0004 */
[----:B------:R-:W4:Y:S01]  /*15f70*/  LDL.LU R4, [R1+0x50c] ;  /* 0x00050c0001047983 */ /* 0x000f220000300800 */
[C---:B------:R-:W-:Y:S02]  /*15f80*/  ISETP.GT.U32.AND P2, PT, R25.reuse, R2, PT ;  /* 0x000000021900720c */ /* 0x040fe40003f44070 */
[----:B------:R-:W-:-:S11]  /*15f90*/  ISETP.GT.U32.AND P6, PT, R25, R9, PT ;  /* 0x000000091900720c */ /* 0x000fd60003fc4070 */
[----:B------:R-:W-:-:S05]  /*15fa0*/  @!P2 IMAD.IADD R2, R2, 0x1, -R25 ;  /* 0x000000010202a824 */ /* 0x000fca00078e0a19 */
[----:B------:R-:W-:Y:S01]  /*15fb0*/  ISETP.GT.U32.AND P1, PT, R25, R2, PT ;  /* 0x000000021900720c */ /* 0x000fe20003f24070 */
[----:B------:R-:W-:Y:S01]  /*15fc0*/  @!P6 IMAD.IADD R9, R9, 0x1, -R25 ;  /* 0x000000010909e824 */ /* 0x000fe200078e0a19 */
[----:B--2---:R-:W-:Y:S01]  /*15fd0*/  ISETP.GE.AND P2, PT, R8, RZ, PT ;  /* 0x000000ff0800720c */ /* 0x004fe20003f46270 */
[----:B------:R-:W-:-:S03]  /*15fe0*/  IMAD.HI.U32 R5, R0, R6, RZ ;  /* 0x0000000600057227 */ /* 0x000fc600078e00ff */
[----:B------:R-:W-:Y:S01]  /*15ff0*/  ISETP.GT.U32.AND P5, PT, R25, R9, PT ;  /* 0x000000091900720c */ /* 0x000fe20003fa4070 */
[----:B------:R-:W-:-:S04]  /*16000*/  IMAD.HI.U32 R8, R0, R7, RZ ;  /* 0x0000000700087227 */ /* 0x000fc800078e00ff */
[----:B------:R-:W-:Y:S02]  /*16010*/  IMAD.MOV R5, RZ, RZ, -R5 ;  /* 0x000000ffff057224 */ /* 0x000fe400078e0a05 */
[----:B------:R-:W-:Y:S02]  /*16020*/  @!P1 IMAD.IADD R2, R2, 0x1, -R25 ;  /* 0x0000000102029824 */ /* 0x000fe400078e0a19 */
[----:B------:R-:W-:Y:S02]  /*16030*/  IMAD.MOV R8, RZ, RZ, -R8 ;  /* 0x000000ffff087224 */ /* 0x000fe400078e0a08 */
[C---:B------:R-:W-:Y:S01]  /*16040*/  IMAD R6, R25.reuse, R5, R6 ;  /* 0x0000000519067224 */ /* 0x040fe200078e0206 */
[----:B------:R-:W-:Y:S01]  /*16050*/  ISETP.GT.U32.AND P6, PT, R25, R10, PT ;  /* 0x0000000a1900720c */ /* 0x000fe20003fc4070 */
[----:B------:R-:W-:Y:S02]  /*16060*/  IMAD.MOV.U32 R5, RZ, RZ, R2 ;  /* 0x000000ffff057224 */ /* 0x000fe400078e0002 */
[----:B------:R-:W-:-:S02]  /*16070*/  @!P4 IMAD.MOV R13, RZ, RZ, -R13 ;  /* 0x000000ffff0dc224 */ /* 0x000fc400078e0a0d */
[----:B------:R-:W-:Y:S02]  /*16080*/  IMAD R7, R25, R8, R7 ;  /* 0x0000000819077224 */ /* 0x000fe400078e0207 */
[----:B------:R-:W-:Y:S01]  /*16090*/  @!P2 IMAD.MOV R5, RZ, RZ, -R5 ;  /* 0x000000ffff05a224 */ /* 0x000fe200078e0a05 */
[----:B------:R0:W-:Y:S01]  /*160a0*/  STL [R1+0x404], R13 ;  /* 0x0004040d01007387 */ /* 0x0001e20000100800 */
[--C-:B------:R-:W-:Y:S01]  /*160b0*/  @!P5 IMAD.IADD R9, R9, 0x1, -R25.reuse ;  /* 0x000000010909d824 */ /* 0x100fe200078e0a19 */
[----:B------:R-:W-:Y:S02]  /*160c0*/  ISETP.GT.U32.AND P1, PT, R25, R7, PT ;  /* 0x000000071900720c */ /* 0x000fe40003f24070 */
[----:B---3--:R-:W-:Y:S02]  /*160d0*/  IABS R8, R12 ;  /* 0x0000000c00087213 */ /* 0x008fe40000000000 */
[----:B------:R-:W-:Y:S01]  /*160e0*/  ISETP.GE.AND P5, PT, R12, RZ, PT ;  /* 0x000000ff0c00720c */ /* 0x000fe20003fa6270 */
[----:B0-----:R-:W2:Y:S04]  /*160f0*/  LDL.LU R13, [R1+0x580] ;  /* 0x00058000010d7983 */ /* 0x001ea80000300800 */
[----:B------:R0:W-:Y:S04]  /*16100*/  STL [R1+0x426c], R19 ;  /* 0x00426c1301007387 */ /* 0x0001e80000100800 */
[----:B------:R-:W-:Y:S04]  /*16110*/  STL [R1+0x40c], R5 ;  /* 0x00040c0501007387 */ /* 0x000fe80000100800 */
[----:B------:R-:W3:Y:S01]  /*16120*/  LDL R12, [R1+0x56c] ;  /* 0x00056c00010c7983 */ /* 0x000ee20000100800 */
[----:B------:R-:W-:-:S02]  /*16130*/  @!P6 IMAD.IADD R10, R10, 0x1, -R25 ;  /* 0x000000010a0ae824 */ /* 0x000fc400078e0a19 */
[----:B------:R-:W-:Y:S02]  /*16140*/  @!P1 IMAD.IADD R7, R7, 0x1, -R25 ;  /* 0x0000000107079824 */ /* 0x000fe400078e0a19 */
[----:B0-----:R-:W-:Y:S01]  /*16150*/  IMAD.MOV.U32 R19, RZ, RZ, R10 ;  /* 0x000000ffff137224 */ /* 0x001fe200078e000a */
[----:B-----5:R-:W-:-:S03]  /*16160*/  ISETP.GE.AND P1, PT, R14, RZ, PT ;  /* 0x000000ff0e00720c */ /* 0x020fc60003f26270 */
[----:B------:R-:W-:Y:S01]  /*16170*/  @!P3 IMAD.MOV R19, RZ, RZ, -R19 ;  /* 0x000000ffff13b224 */ /* 0x000fe200078e0a13 */
[----:B----4-:R-:W-:Y:S02]  /*16180*/  ISETP.GE.AND P4, PT, R4, RZ, PT ;  /* 0x000000ff0400720c */ /* 0x010fe40003f86270 */
[----:B------:R-:W-:Y:S02]  /*16190*/  IABS R4, R14 ;  /* 0x0000000e00047213 */ /* 0x000fe40000000000 */
[----:B------:R-:W4:Y:S04]  /*161a0*/  LDL R14, [R1+0x574] ;  /* 0x00057400010e7983 */ /* 0x000f280000100800 */
[----:B------:R0:W-:Y:S04]  /*161b0*/  STL [R1+0x408], R19 ;  /* 0x0004081301007387 */ /* 0x0001e80000100800 */
[----:B0-----:R-:W5:Y:S01]  /*161c0*/  LDL.LU R19, [R1+0x426c] ;  /* 0x00426c0001137983 */ /* 0x001f620000300800 */
[----:B------:R-:W-:Y:S01]  /*161d0*/  ISETP.GT.U32.AND P2, PT, R25, R6, PT ;  /* 0x000000061900720c */ /* 0x000fe20003f44070 */
[----:B------:R-:W-:Y:S01]  /*161e0*/  IMAD.MOV.U32 R10, RZ, RZ, R9 ;  /* 0x000000ffff0a7224 */ /* 0x000fe200078e0009 */
[----:B------:R-:W-:Y:S01]  /*161f0*/  ISETP.GE.AND P6, PT, R11, RZ, PT ;  /* 0x000000ff0b00720c */ /* 0x000fe20003fc6270 */
[----:B------:R-:W-:-:S10]  /*16200*/  IMAD.HI.U32 R11, R0, R8, RZ ;  /* 0x00000008000b7227 */ /* 0x000fd400078e00ff */
[----:B------:R-:W-:Y:S01]  /*16210*/  @!P2 IMAD.IADD R6, R6, 0x1, -R25 ;  /* 0x000000010606a824 */ /* 0x000fe200078e0a19 */
[----:B------:R-:W-:-:S04]  /*16220*/  ISETP.GT.U32.AND P2, PT, R25, R7, PT ;  /* 0x000000071900720c */ /* 0x000fc80003f44070 */
[----:B------:R-:W-:Y:S01]  /*16230*/  ISETP.GT.U32.AND P3, PT, R25, R6, PT ;  /* 0x000000061900720c */ /* 0x000fe20003f64070 */
[----:B------:R-:W-:Y:S02]  /*16240*/  @!P0 IMAD.MOV R10, RZ, RZ, -R10 ;  /* 0x000000ffff0a8224 */ /* 0x000fe400078e0a0a */
[----:B------:R-:W-:-:S04]  /*16250*/  IMAD.HI.U32 R5, R0, R4, RZ ;  /* 0x0000000400057227 */ /* 0x000fc800078e00ff */
[----:B------:R-:W-:Y:S01]  /*16260*/  IMAD.MOV R11, RZ, RZ, -R11 ;  /* 0x000000ffff0b7224 */ /* 0x000fe200078e0a0b */
[----:B------:R-:W-:Y:S01]  /*16270*/  STL [R1+0x400], R10 ;  /* 0x0004000a01007387 */ /* 0x000fe20000100800 */
[----:B------:R-:W-:Y:S02]  /*16280*/  IMAD.MOV R9, RZ, RZ, -R5 ;  /* 0x000000ffff097224 */ /* 0x000fe400078e0a05 */
[----:B------:R-:W-:Y:S01]  /*16290*/  IMAD R5, R25, R11, R8 ;  /* 0x0000000b19057224 */ /* 0x000fe200078e0208 */
[----:B------:R0:W-:Y:S01]  /*162a0*/  STL [R1+0x4264], R23 ;  /* 0x0042641701007387 */ /* 0x0001e20000100800 */
[--C-:B------:R-:W-:Y:S01]  /*162b0*/  @!P2 IMAD.IADD R7, R7, 0x1, -R25.reuse ;  /* 0x000000010707a824 */ /* 0x100fe200078e0a19 */
[----:B--2---:R-:W-:Y:S01]  /*162c0*/  IABS R2, R13 ;  /* 0x0000000d00027213 */ /* 0x004fe20000000000 */
[----:B------:R-:W-:Y:S01]  /*162d0*/  @!P3 IMAD.IADD R6, R6, 0x1, -R25 ;  /* 0x000000010606b824 */ /* 0x000fe200078e0a19 */
[----:B------:R1:W-:Y:S01]  /*162e0*/  STL [R1+0x4268], R21 ;  /* 0x0042681501007387 */ /* 0x0003e20000100800 */
[----:B0-----:R-:W-:Y:S01]  /*162f0*/  IMAD.MOV.U32 R23, RZ, RZ, R15 ;  /* 0x000000ffff177224 */ /* 0x001fe200078e000f */
[----:B---3--:R-:W-:Y:S01]  /*16300*/  IABS R8, R12 ;  /* 0x0000000c00087213 */ /* 0x008fe20000000000 */
[----:B------:R-:W-:-:S04]  /*16310*/  IMAD.HI.U32 R12, R0, R2, RZ ;  /* 0x00000002000c7227 */ /* 0x000fc800078e00ff */
[----:B-1----:R-:W-:Y:S02]  /*16320*/  IMAD.MOV.U32 R21, RZ, RZ, R7 ;  /* 0x000000ffff157224 */ /* 0x002fe400078e0007 */
[----:B------:R-:W-:Y:S02]  /*16330*/  IMAD.MOV.U32 R7, RZ, RZ, R23 ;  /* 0x000000ffff077224 */ /* 0x000fe400078e0017 */
[----:B------:R-:W-:Y:S02]  /*16340*/  IMAD.MOV R12, RZ, RZ, -R12 ;  /* 0x000000ffff0c7224 */ /* 0x000fe400078e0a0c */
[----:B------:R-:W-:Y:S02]  /*16350*/  IMAD.MOV.U32 R23, RZ, RZ, R6 ;  /* 0x000000ffff177224 */ /* 0x000fe400078e0006 */
[----:B------:R-:W-:Y:S01]  /*16360*/  @!P4 IMAD.MOV R21, RZ, RZ, -R21 ;  /* 0x000000ffff15c224 */ /* 0x000fe200078e0a15 */
[----:B------:R-:W2:Y:S01]  /*16370*/  LDL.LU R6, [R1+0x56c] ;  /* 0x00056c0001067983 */ /* 0x000ea20000300800 */
[----:B------:R-:W-:-:S02]  /*16380*/  IMAD R2, R25, R12, R2 ;  /* 0x0000000c19027224 */ /* 0x000fc400078e0202 */
[----:B------:R-:W-:Y:S02]  /*16390*/  @!P6 IMAD.MOV R23, RZ, RZ, -R23 ;  /* 0x000000ffff17e224 */ /* 0x000fe400078e0a17 */
[----:B------:R-:W-:Y:S01]  /*163a0*/  IMAD.HI.U32 R12, R0, R8, RZ ;  /* 0x00000008000c7227 */ /* 0x000fe200078e00ff */
[----:B------:R0:W-:Y:S03]  /*163b0*/  STL [R1+0x3f4], R21 ;  /* 0x0003f41501007387 */ /* 0x0001e60000100800 */
[----:B------:R-:W-:Y:S01]  /*163c0*/  IMAD.MOV R12, RZ, RZ, -R12 ;  /* 0x000000ffff0c7224 */ /* 0x000fe200078e0a0c */
[----:B0-----:R-:W3:Y:S04]  /*163d0*/  LDL.LU R21, [R1+0x4268] ;  /* 0x0042680001157983 */ /* 0x001ee80000300800 */
[----:B------:R0:W-:Y:S01]  /*163e0*/  STL [R1+0x3f0], R23 ;  /* 0x0003f01701007387 */ /* 0x0001e20000100800 */
[----:B------:R-:W-:-:S03]  /*163f0*/  IMAD R8, R25, R12, R8 ;  /* 0x0000000c19087224 */ /* 0x000fc600078e0208 */
[----:B0-----:R-:W3:Y:S04]  /*16400*/  LDL.LU R23, [R1+0x4264] ;  /* 0x0042640001177983 */ /* 0x001ee80000300800 */
[----:B------:R0:W-:Y:S02]  /*16410*/  STL [R1+0x4260], R26 ;  /* 0x0042601a01007387 */ /* 0x0001e40000100800 */
[----:B0-----:R-:W-:Y:S01]  /*16420*/  IMAD.MOV.U32 R26, RZ, RZ, R7 ;  /* 0x000000ffff1a7224 */ /* 0x001fe200078e0007 */
[----:B----4-:R-:W-:-:S05]  /*16430*/  IABS R10, R14 ;  /* 0x0000000e000a7213 */ /* 0x010fca0000000000 */
[----:B------:R-:W-:-:S04]  /*16440*/  IMAD.HI.U32 R14, R0, R10, RZ ;  /* 0x0000000a000e7227 */ /* 0x000fc800078e00ff */
[----:B------:R-:W-:Y:S01]  /*16450*/  IMAD.MOV R14, RZ, RZ, -R14 ;  /* 0x000000ffff0e7224 */ /* 0x000fe200078e0a0e */
[----:B-----5:R-:W-:Y:S01]  /*16460*/  IABS R11, R19 ;  /* 0x00000013000b7213 */ /* 0x020fe20000000000 */
[----:B------:R-:W-:Y:S02]  /*16470*/  IMAD.MOV.U32 R7, RZ, RZ, R19 ;  /* 0x000000ffff077224 */ /* 0x000fe400078e0013 */
[----:B------:R-:W4:Y:S04]  /*16480*/  LDL.LU R19, [R1+0x590] ;  /* 0x0005900001137983 */ /* 0x000f280000300800 */
[----:B------:R-:W5:Y:S01]  /*16490*/  LDL.LU R12, [R1+0x588] ;  /* 0x00058800010c7983 */ /* 0x000f620000300800 */
[----:B------:R-:W-:-:S03]  /*164a0*/  IMAD R14, R25, R14, R10 ;  /* 0x0000000e190e7224 */ /* 0x000fc600078e020a */
[----:B------:R-:W3:Y:S01]  /*164b0*/  LDL.LU R10, [R1+0x574] ;  /* 0x00057400010a7983 */ /* 0x000ee20000300800 */
[C---:B------:R-:W-:Y:S01]  /*164c0*/  ISETP.GT.U32.AND P2, PT, R25.reuse, R5, PT ;  /* 0x000000051900720c */ /* 0x040fe20003f44070 */
[----:B------:R-:W-:-:S05]  /*164d0*/  IMAD R4, R25, R9, R4 ;  /* 0x0000000919047224 */ /* 0x000fca00078e0204 */
[----:B------:R-:W-:-:S07]  /*164e0*/  ISETP.GT.U32.AND P3, PT, R25, R4, PT ;  /* 0x000000041900720c */ /* 0x000fce0003f64070 */
[----:B------:R-:W-:Y:S01]  /*164f0*/  @!P2 IMAD.IADD R5, R5, 0x1, -R25 ;  /* 0x000000010505a824 */ /* 0x000fe200078e0a19 */
[----:B------:R-:W-:-:S04]  /*16500*/  ISETP.GT.U32.AND P2, PT, R25, R2, PT ;  /* 0x000000021900720c */ /* 0x000fc80003f44070 */
[----:B------:R-:W-:Y:S01]  /*16510*/  ISETP.GT.U32.AND P4, PT, R25, R5, PT ;  /* 0x000000051900720c */ /* 0x000fe20003f84070 */
[----:B------:R-:W-:Y:S01]  /*16520*/  @!P3 IMAD.IADD R4, R4, 0x1, -R25 ;  /* 0x000000010404b824 */ /* 0x000fe200078e0a19 */
[----:B------:R-:W-:-:S04]  /*16530*/  IABS R9, R15 ;  /* 0x0000000f00097213 */ /* 0x000fc80000000000 */
[----:B------:R-:W-:-:S03]  /*16540*/  ISETP.GT.U32.AND P3, PT, R25, R4, PT ;  /* 0x000000041900720c */ /* 0x000fc60003f64070 */
[----:B------:R-:W-:Y:S01]  /*16550*/  @!P2 IMAD.IADD R2, R2, 0x1, -R25 ;  /* 0x000000010202a824 */ /* 0x000fe200078e0a19 */
[----:B------:R-:W-:Y:S01]  /*16560*/  ISETP.GE.AND P0, PT, R13, RZ, PT ;  /* 0x000000ff0d00720c */ /* 0x000fe20003f06270 */
[----:B------:R-:W-:-:S03]  /*16570*/  IMAD.HI.U32 R13, R0, R9, RZ ;  /* 0x00000009000d7227 */ /* 0x000fc600078e00ff */
[----:B------:R-:W-:Y:S01]  /*16580*/  ISETP.GT.U32.AND P2, PT, R25, R2, PT ;  /* 0x000000021900720c */ /* 0x000fe20003f44070 */
[----:B------:R-:W-:Y:S01]  /*16590*/  @!P4 IMAD.IADD R5, R5, 0x1, -R25 ;  /* 0x000000010505c824 */ /* 0x000fe200078e0a19 */
[C---:B------:R-:W-:Y:S01]  /*165a0*/  ISETP.GT.U32.AND P4, PT, R25.reuse, R8, PT ;  /* 0x000000081900720c */ /* 0x040fe20003f84070 */
[----:B------:R-:W-:Y:S02]  /*165b0*/  IMAD.MOV R13, RZ, RZ, -R13 ;  /* 0x000000ffff0d7224 */ /* 0x000fe400078e0a0d */
[----:B------:R-:W-:Y:S02]  /*165c0*/  @!P3 IMAD.IADD R4, R4, 0x1, -R25 ;  /* 0x000000010404b824 */ /* 0x000fe400078e0a19 */
[----:B------:R-:W-:Y:S02]  /*165d0*/  IMAD R9, R25, R13, R9 ;  /* 0x0000000d19097224 */ /* 0x000fe400078e0209 */
[----:B------:R-:W-:-:S04]  /*165e0*/  IMAD.HI.U32 R15, R0, R11, RZ ;  /* 0x0000000b000f7227 */ /* 0x000fc800078e00ff */
[----:B------:R-:W-:Y:S02]  /*165f0*/  IMAD.MOV.U32 R13, RZ, RZ, R5 ;  /* 0x000000ffff0d7224 */ /* 0x000fe400078e0005 */
[----:B------:R-:W-:Y:S01]  /*16600*/  IMAD.MOV.U32 R5, RZ, RZ, R26 ;  /* 0x000000ffff057224 */ /* 0x000fe200078e001a */
[----:B--2---:R-:W-:Y:S01]  /*16610*/  ISETP.GE.AND P6, PT, R6, RZ, PT ;  /* 0x000000ff0600720c */ /* 0x004fe20003fc6270 */
[----:B------:R-:W-:Y:S02]  /*16620*/  IMAD.MOV.U32 R26, RZ, RZ, R4 ;  /* 0x000000ffff1a7224 */ /* 0x000fe400078e0004 */
[----:B------:R-:W-:Y:S02]  /*16630*/  @!P2 IMAD.IADD R2, R2, 0x1, -R25 ;  /* 0x000000010202a824 */ /* 0x000fe400078e0a19 */
[----:B------:R-:W-:Y:S02]  /*16640*/  IMAD.MOV R15, RZ, RZ, -R15 ;  /* 0x000000ffff0f7224 */ /* 0x000fe400078e0a0f */
[----:B------:R-:W-:-:S02]  /*16650*/  @!P4 IMAD.IADD R8, R8, 0x1, -R25 ;  /* 0x000000010808c824 */ /* 0x000fc400078e0a19 */
[----:B------:R-:W-:Y:S02]  /*16660*/  @!P5 IMAD.MOV R13, RZ, RZ, -R13 ;  /* 0x000000ffff0dd224 */ /* 0x000fe400078e0a0d */
[----:B------:R-:W-:Y:S02]  /*16670*/  IMAD R11, R25, R15, R11 ;  /* 0x0000000f190b7224 */ /* 0x000fe400078e020b */
[----:B------:R-:W2:Y:S04]  /*16680*/  LDL.LU R15, [R1+0x58c] ;  /* 0x00058c00010f7983 */ /* 0x000ea80000300800 */
[----:B------:R0:W-:Y:S01]  /*16690*/  STL [R1+0x3e4], R26 ;  /* 0x0003e41a01007387 */ /* 0x0001e20000100800 */
[----:B-----5:R-:W-:Y:S02]  /*166a0*/  IABS R6, R12 ;  /* 0x0000000c00067213 */ /* 0x020fe40000000000 */
[----:B---3--:R-:W-:-:S03]  /*166b0*/  ISETP.GE.AND P4, PT, R10, RZ, PT ;  /* 0x000000ff0a00720c */ /* 0x008fc60003f86270 */
[----:B------:R-:W-:Y:S02]  /*166c0*/  IMAD.MOV.U32 R4, RZ, RZ, R6 ;  /* 0x000000ffff047224 */ /* 0x000fe400078e0006 */
[----:B------:R-:W-:Y:S02]  /*166d0*/  IMAD.MOV.U32 R6, RZ, RZ, R26 ;  /* 0x000000ffff067224 */ /* 0x000fe400078e001a */
[----:B------:R-:W-:Y:S01]  /*166e0*/  IMAD.MOV.U32 R10, RZ, RZ, R2 ;  /* 0x000000ffff0a7224 */ /* 0x000fe200078e0002 */
[----:B0-----:R-:W3:Y:S01]  /*166f0*/  LDL.LU R26, [R1+0x4260] ;  /* 0x00426000011a7983 */ /* 0x001ee20000300800 */
[----:B------:R-:W-:Y:S02]  /*16700*/  @!P1 IMAD.MOV R6, RZ, RZ, -R6 ;  /* 0x000000ffff069224 */ /* 0x000fe400078e0a06 */
[----:B------:R-:W-:Y:S01]  /*16710*/  @!P0 IMAD.MOV R10, RZ, RZ, -R10 ;  /* 0x000000ffff0a8224 */ /* 0x000fe200078e0a0a */
[----:B------:R0:W-:Y:S04]  /*16720*/  STL [R1+0x3e8], R13 ;  /* 0x0003e80d01007387 */ /* 0x0001e80000100800 */
[----:B0-----:R-:W5:Y:S04]  /*16730*/  LDL.LU R13, [R1+0x59c] ;  /* 0x00059c00010d7983 */ /* 0x001f680000300800 */
[----:B------:R-:W-:Y:S04]  /*16740*/  @!P1 STL [R1+0x3e4], R6 ;  /* 0x0003e40601009387 */ /* 0x000fe80000100800 */
[----:B------:R0:W-:Y:S04]  /*16750*/  STL [R1+0x3e0], R10 ;  /* 0x0003e00a01007387 */ /* 0x0001e80000100800 */
[----:B----4-:R1:W-:Y:S01]  /*16760*/  STL [R1+0x425c], R19 ;  /* 0x00425c1301007387 */ /* 0x0103e20000100800 */
[----:B0-----:R-:W-:-:S03]  /*16770*/  IABS R10, R19 ;  /* 0x00000013000a7213 */ /* 0x001fc60000000000 */
[----:B-1----:R-:W4:Y:S01]  /*16780*/  LDL.LU R19, [R1+0x598] ;  /* 0x0005980001137983 */ /* 0x002f220000300800 */
[C---:B------:R-:W-:Y:S02]  /*16790*/  ISETP.GT.U32.AND P3, PT, R25.reuse, R9, PT ;  /* 0x000000091900720c */ /* 0x040fe40003f64070 */
[C---:B------:R-:W-:Y:S02]  /*167a0*/  ISETP.GT.U32.AND P5, PT, R25.reuse, R14, PT ;  /* 0x0000000e1900720c */ /* 0x040fe40003fa4070 */
[----:B------:R-:W-:Y:S01]  /*167b0*/  ISETP.GT.U32.AND P2, PT, R25, R11, PT ;  /* 0x0000000b1900720c */ /* 0x000fe20003f44070 */
[----:B------:R-:W-:-:S08]  /*167c0*/  IMAD.HI.U32 R6, R0, R4, RZ ;  /* 0x0000000400067227 */ /* 0x000fd000078e00ff */
[--C-:B------:R-:W-:Y:S02]  /*167d0*/  @!P3 IMAD.IADD R9, R9, 0x1, -R25.reuse ;  /* 0x000000010909b824 */ /* 0x100fe400078e0a19 */
[----:B------:R-:W-:-:S03]  /*167e0*/  @!P5 IMAD.IADD R14, R14, 0x1, -R25 ;  /* 0x000000010e0ed824 */ /* 0x000fc600078e0a19 */
[C---:B------:R-:W-:Y:S01]  /*167f0*/  ISETP.GT.U32.AND P5, PT, R25.reuse, R9, PT ;  /* 0x000000091900720c */ /* 0x040fe20003fa4070 */
[----:B------:R-:W-:Y:S01]  /*16800*/  IMAD.MOV R6, RZ, RZ, -R6 ;  /* 0x000000ffff067224 */ /* 0x000fe200078e0a06 */
[----:B------:R-:W-:Y:S01]  /*16810*/  ISETP.GT.U32.AND P3, PT, R25, R8, PT ;  /* 0x000000081900720c */ /* 0x000fe20003f64070 */
[----:B------:R-:W-:Y:S02]  /*16820*/  @!P2 IMAD.IADD R11, R11, 0x1, -R25 ;  /* 0x000000010b0ba824 */ /* 0x000fe400078e0a19 */
[----:B------:R-:W-:-:S03]  /*16830*/  IMAD R4, R25, R6, R4 ;  /* 0x0000000619047224 */ /* 0x000fc600078e0204 */
[----:B------:R-:W-:-:S05]  /*16840*/  ISETP.GT.U32.AND P2, PT, R25, R11, PT ;  /* 0x0000000b1900720c */ /* 0x000fca0003f44070 */
[--C-:B------:R-:W-:Y:S01]  /*16850*/  @!P5 IMAD.IADD R9, R9, 0x1, -R25.reuse ;  /* 0x000000010909d824 */ /* 0x100fe200078e0a19 */
[----:B------:R-:W-:Y:S01]  /*16860*/  ISETP.GT.U32.AND P5, PT, R25, R4, PT ;  /* 0x000000041900720c */ /* 0x000fe20003fa4070 */
[----:B------:R-:W-:Y:S01]  /*16870*/  @!P3 IMAD.IADD R8, R8, 0x1, -R25 ;  /* 0x000000010808b824 */ /* 0x000fe200078e0a19 */
[----:B------:R-:W-:Y:S02]  /*16880*/  ISETP.GE.AND P3, PT, R7, RZ, PT ;  /* 0x000000ff0700720c */ /* 0x000fe40003f66270 */
[----:B------:R-:W-:-:S03]  /*16890*/  ISETP.GE.AND P1, PT, R5, RZ, PT ;  /* 0x000000ff0500720c */ /* 0x000fc60003f26270 */
[----:B------:R-:W-:Y:S01]  /*168a0*/  @!P2 IMAD.IADD R11, R11, 0x1, -R25 ;  /* 0x000000010b0ba824 */ /* 0x000fe200078e0a19 */
[----:B------:R-:W-:Y:S02]  /*168b0*/  ISETP.GE.AND P2, PT, R12, RZ, PT ;  /* 0x000000ff0c00720c */ /* 0x000fe40003f46270 */
[----:B--2---:R-:W-:-:S03]  /*168c0*/  IABS R5, R15 ;  /* 0x0000000f00057213 */ /* 0x004fc60000000000 */
[----:B------:R-:W-:Y:S01]  /*168d0*/  @!P5 IMAD.IADD R4, R4, 0x1, -R25 ;  /* 0x000000010404d824 */ /* 0x000fe200078e0a19 */
[----:B------:R-:W-:Y:S01]  /*168e0*/  ISETP.GE.AND P5, PT, R15, RZ, PT ;  /* 0x000000ff0f00720c */ /* 0x000fe20003fa6270 */
[----:B------:R-:W-:Y:S01]  /*168f0*/  IMAD.MOV.U32 R15, RZ, RZ, R8 ;  /* 0x000000ffff0f7224 */ /* 0x000fe200078e0008 */
[----:B----4-:R-:W-:-:S05]  /*16900*/  IABS R7, R19 ;  /* 0x0000001300077213 */ /* 0x010fca0000000000 */
[----:B------:R-:W-:-:S04]  /*16910*/  IMAD.HI.U32 R12, R0, R7, RZ ;  /* 0x00000007000c7227 */ /* 0x000fc800078e00ff */
[----:B------:R-:W-:Y:S02]  /*16920*/  IMAD.MOV R8, RZ, RZ, -R12 ;  /* 0x000000ffff087224 */ /* 0x000fe400078e0a0c */
[----:B------:R-:W-:Y:S02]  /*16930*/  IMAD.MOV.U32 R12, RZ, RZ, R19 ;  /* 0x000000ffff0c7224 */ /* 0x000fe400078e0013 */
[----:B------:R-:W2:Y:S01]  /*16940*/  LDL.LU R19, [R1+0x425c] ;  /* 0x00425c0001137983 */ /* 0x000ea20000300800 */
[----:B------:R-:W-:Y:S01]  /*16950*/  ISETP.GT.U32.AND P0, PT, R25, R14, PT ;  /* 0x0000000e1900720c */ /* 0x000fe20003f04070 */
[----:B------:R-:W-:Y:S02]  /*16960*/  @!P6 IMAD.MOV R15, RZ, RZ, -R15 ;  /* 0x000000ffff0fe224 */ /* 0x000fe400078e0a0f */
[----:B------:R-:W-:-:S03]  /*16970*/  @!P1 IMAD.MOV R9, RZ, RZ, -R9 ;  /* 0x000000ffff099224 */ /* 0x000fc600078e0a09 */
[----:B------:R0:W-:Y:S07]  /*16980*/  STL [R1+0x3dc], R15 ;  /* 0x0003dc0f01007387 */ /* 0x0001ee0000100800 */
[----:B------:R-:W-:Y:S01]  /*16990*/  @!P0 IMAD.IADD R14, R14, 0x1, -R25 ;  /* 0x000000010e0e8824 */ /* 0x000fe200078e0a19 */
[----:B0-----:R-:W4:Y:S03]  /*169a0*/  LDL.LU R15, [R1+0x5a4] ;  /* 0x0005a400010f7983 */ /* 0x001f260000300800 */
[----:B------:R-:W-:Y:S01]  /*169b0*/  @!P4 IMAD.MOV R14, RZ, RZ, -R14 ;  /* 0x000000ffff0ec224 */ /* 0x000fe200078e0a0e */
[----:B------:R0:W-:Y:S01]  /*169c0*/  STL [R1+0x3d8], R9 ;  /* 0x0003d80901007387 */ /* 0x0001e20000100800 */
[----:B------:R-:W-:-:S04]  /*169d0*/  IMAD.HI.U32 R2, R0, R5, RZ ;  /* 0x0000000500027227 */ /* 0x000fc800078e00ff */
[----:B------:R-:W-:-:S04]  /*169e0*/  IMAD.MOV R2, RZ, RZ, -R2 ;  /* 0x000000ffff027224 */ /* 0x000fc800078e0a02 */
[----:B------:R-:W-:-:S05]  /*169f0*/  IMAD R2, R25, R2, R5 ;  /* 0x0000000219027224 */ /* 0x000fca00078e0205 */
[----:B------:R-:W-:Y:S02]  /*16a00*/  ISETP.GT.U32.AND P0, PT, R25, R2, PT ;  /* 0x000000021900720c */ /* 0x000fe40003f04070 */
[----:B--2---:R-:W-:Y:S02]  /*16a10*/  ISETP.GE.AND P4, PT, R19, RZ, PT ;  /* 0x000000ff1300720c */ /* 0x004fe40003f86270 */
[----:B------:R-:W2:Y:S09]  /*16a20*/  LDL.LU R19, [R1+0x5ac] ;  /* 0x0005ac0001137983 */ /* 0x000eb20000300800 */
[----:B------:R-:W-:Y:S01]  /*16a30*/  @!P0 IMAD.IADD R2, R2, 0x1, -R25 ;  /* 0x0000000102028824 */ /* 0x000fe200078e0a19 */
[----:B------:R-:W-:-:S04]  /*16a40*/  ISETP.GT.U32.AND P0, PT, R25, R4, PT ;  /* 0x000000041900720c */ /* 0x000fc80003f04070 */
[C---:B------:R-:W-:Y:S01]  /*16a50*/  ISETP.GT.U32.AND P6, PT, R25.reuse, R2, PT ;  /* 0x000000021900720c */ /* 0x040fe20003fc4070 */
[----:B0-----:R-:W-:Y:S02]  /*16a60*/  IMAD R9, R25, R8, R7 ;  /* 0x0000000819097224 */ /* 0x001fe400078e0207 */
[----:B------:R-:W-:-:S06]  /*16a70*/  @!P3 IMAD.MOV R11, RZ, RZ, -R11 ;  /* 0x000000ffff0bb224 */ /* 0x000fcc00078e0a0b */
[----:B------:R-:W-:-:S04]  /*16a80*/  @!P0 IMAD.IADD R4, R4, 0x1, -R25 ;  /* 0x0000000104048824 */ /* 0x000fc800078e0a19 */
[----:B------:R-:W-:-:S04]  /*16a90*/  @!P6 IMAD.IADD R2, R2, 0x1, -R25 ;  /* 0x000000010202e824 */ /* 0x000fc800078e0a19 */
[----:B------:R-:W-:Y:S02]  /*16aa0*/  IMAD.MOV.U32 R7, RZ, RZ, R2 ;  /* 0x000000ffff077224 */ /* 0x000fe400078e0002 */
[----:B------:R-:W-:Y:S01]  /*16ab0*/  @!P2 IMAD.MOV R4, RZ, RZ, -R4 ;  /* 0x000000ffff04a224 */ /* 0x000fe200078e0a04 */
[----:B------:R-:W-:Y:S01]  /*16ac0*/  STL [R1+0x3d4], R14 ;  /* 0x0003d40e01007387 */ /* 0x000fe20000100800 */
[----:B------:R-:W-:Y:S01]  /*16ad0*/  @!P5 IMAD.MOV R7, RZ, RZ, -R7 ;  /* 0x000000ffff07d224 */ /* 0x000fe200078e0a07 */
[----:B-----5:R-:W-:Y:S02]  /*16ae0*/  IABS R5, R13 ;  /* 0x0000000d00057213 */ /* 0x020fe40000000000 */
[----:B------:R-:W-:Y:S01]  /*16af0*/  STL [R1+0x3c8], R11 ;  /* 0x0003c80b01007387 */ /* 0x000fe20000100800 */
[----:B------:R-:W-:-:S03]  /*16b00*/  ISETP.GE.AND P0, PT, R13, RZ, PT ;  /* 0x000000ff0d00720c */ /* 0x000fc60003f06270 */
[----:B------:R-:W5:Y:S04]  /*16b10*/  LDL R13, [R1+0x5b0] ;  /* 0x0005b000010d7983 */ /* 0x000f680000100800 */
[----:B------:R-:W-:Y:S04]  /*16b20*/  STL [R1+0x3cc], R4 ;  /* 0x0003cc0401007387 */ /* 0x000fe80000100800 */
[----:B------:R-:W-:Y:S01]  /*16b30*/  STL [R1+0x3d0], R7 ;  /* 0x0003d00701007387 */ /* 0x000fe20000100800 */
[----:B--2---:R-:W-:Y:S02]  /*16b40*/  ISETP.GE.AND P5, PT, R19, RZ, PT ;  /* 0x000000ff1300720c */ /* 0x004fe40003fa6270 */
[----:B------:R-:W-:-:S02]  /*16b50*/  IABS R2, R19 ;  /* 0x0000001300027213 */ /* 0x000fc40000000000 */
[----:B------:R-:W2:Y:S01]  /*16b60*/  LDL.LU R19, [R1+0x5d0] ;  /* 0x0005d00001137983 */ /* 0x000ea20000300800 */
[----:B------:R-:W-:-:S04]  /*16b70*/  IMAD.HI.U32 R6, R0, R10, RZ ;  /* 0x0000000a00067227 */ /* 0x000fc800078e00ff */
[----:B------:R-:W-:-:S04]  /*16b80*/  IMAD.MOV R6, RZ, RZ, -R6 ;  /* 0x000000ffff067224 */ /* 0x000fc800078e0a06 */
[----:B------:R-:W-:-:S05]  /*16b90*/  IMAD R10, R25, R6, R10 ;  /* 0x00000006190a7224 */ /* 0x000fca00078e020a */
[----:B------:R-:W-:Y:S01]  /*16ba0*/  ISETP.GT.U32.AND P1, PT, R25, R10, PT ;  /* 0x0000000a1900720c */ /* 0x000fe20003f24070 */
[----:B------:R-:W-:-:S12]  /*16bb0*/  IMAD.HI.U32 R6, R0, R5, RZ ;  /* 0x0000000500067227 */ /* 0x000fd800078e00ff */
[----:B------:R-:W-:Y:S01]  /*16bc0*/  @!P1 IMAD.IADD R10, R10, 0x1, -R25 ;  /* 0x000000010a0a9824 */ /* 0x000fe200078e0a19 */
[----:B--2---:R0:W-:Y:S04]  /*16bd0*/  STL [R1+0x4258], R19 ;  /* 0x0042581301007387 */ /* 0x0041e80000100800 */
[----:B0-----:R-:W2:Y:S01]  /*16be0*/  LDL.LU R19, [R1+0x5a0] ;  /* 0x0005a00001137983 */ /* 0x001ea20000300800 */
[----:B------:R-:W-:Y:S01]  /*16bf0*/  ISETP.GT.U32.AND P2, PT, R25, R10, PT ;  /* 0x0000000a1900720c */ /* 0x000fe20003f44070 */
[----:B------:R-:W-:-:S04]  /*16c00*/  IMAD.MOV R6, RZ, RZ, -R6 ;  /* 0x000000ffff067224 */ /* 0x000fc800078e0a06 */
[----:B------:R-:W-:-:S08]  /*16c10*/  IMAD R5, R25, R6, R5 ;  /* 0x0000000619057224 */ /* 0x000fd000078e0205 */
[--C-:B------:R-:W-:Y:S01]  /*16c20*/  @!P2 IMAD.IADD R10, R10, 0x1, -R25.reuse ;  /* 0x000000010a0aa824 */ /* 0x100fe200078e0a19 */
[----:B------:R-:W-:Y:S02]  /*16c30*/  ISETP.GT.U32.AND P2, PT, R25, R5, PT ;  /* 0x000000051900720c */ /* 0x000fe40003f44070 */
[----:B----4-:R-:W-:Y:S02]  /*16c40*/  ISETP.GE.AND P1, PT, R15, RZ, PT ;  /* 0x000000ff0f00720c */ /* 0x010fe40003f26270 */
[----:B------:R-:W-:Y:S02]  /*16c50*/  IABS R4, R15 ;  /* 0x0000000f00047213 */ /* 0x000fe40000000000 */
[----:B------:R-:W4:Y:S07]  /*16c60*/  LDL R15, [R1+0x5cc] ;  /* 0x0005cc00010f7983 */ /* 0x000f2e0000100800 */
[----:B------:R-:W-:Y:S01]  /*16c70*/  @!P2 IMAD.IADD R5, R5, 0x1, -R25 ;  /* 0x000000010505a824 */ /* 0x000fe200078e0a19 */
[----:B------:R-:W-:-:S02]  /*16c80*/  ISETP.GT.U32.AND P6, PT, R25, R9, PT ;  /* 0x000000091900720c */ /* 0x000fc40003fc4070 */
[----:B-----5:R-:W-:Y:S02]  /*16c90*/  IABS R6, R13 ;  /* 0x0000000d00067213 */ /* 0x020fe40000000000 */
[----:B--2---:R-:W-:Y:S02]  /*16ca0*/  IABS R8, R19 ;  /* 0x0000001300087213 */ /* 0x004fe40000000000 */
[----:B------:R-:W-:Y:S02]  /*16cb0*/  ISETP.GE.AND P2, PT, R19, RZ, PT ;  /* 0x000000ff1300720c */ /* 0x000fe40003f46270 */
[----:B------:R-:W2:Y:S01]  /*16cc0*/  LDL.LU R19, [R1+0x4258] ;  /* 0x0042580001137983 */ /* 0x000ea20000300800 */
[----:B------:R-:W-:-:S04]  /*16cd0*/  IMAD.HI.U32 R13, R0, R8, RZ ;  /* 0x00000008000d7227 */ /* 0x000fc800078e00ff */
[----:B------:R-:W-:-:S04]  /*16ce0*/  IMAD.MOV R13, RZ, RZ, -R13 ;  /* 0x000000ffff0d7224 */ /* 0x000fc800078e0a0d */
[----:B------:R-:W-:Y:S02]  /*16cf0*/  IMAD R8, R25, R13, R8 ;  /* 0x0000000d19087224 */ /* 0x000fe400078e0208 */
[----:B------:R-:W5:Y:S01]  /*16d00*/  LDL R13, [R1+0x5c4] ;  /* 0x0005c400010d7983 */ /* 0x000f620000100800 */
[----:B------:R-:W-:Y:S01]  /*16d10*/  @!P6 IMAD.IADD R9, R9, 0x1, -R25 ;  /* 0x000000010909e824 */ /* 0x000fe200078e0a19 */
[----:B------:R-:W-:Y:S01]  /*16d20*/  ISETP.GE.AND P3, PT, R12, RZ, PT ;  /* 0x000000ff0c00720c */ /* 0x000fe20003f66270 */
[----:B------:R-:W-:-:S03]  /*16d30*/  IMAD.HI.U32 R11, R0, R4, RZ ;  /* 0x00000004000b7227 */ /* 0x000fc600078e00ff */
[----:B------:R-:W-:Y:S01]  /*16d40*/  ISETP.GT.U32.AND P6, PT, R25, R9, PT ;  /* 0x000000091900720c */ /* 0x000fe20003fc4070 */
[----:B------:R-:W-:Y:S01]  /*16d50*/  IMAD.MOV R11, RZ, RZ, -R11 ;  /* 0x000000ffff0b7224 */ /* 0x000fe200078e0a0b */
[----:B------:R-:W-:Y:S01]  /*16d60*/  IABS R7, R17 ;  /* 0x0000001100077213 */ /* 0x000fe20000000000 */
[----:B------:R-:W-:-:S04]  /*16d70*/  IMAD.HI.U32 R14, R0, R2, RZ ;  /* 0x00000002000e7227 */ /* 0x000fc800078e00ff */
[----:B------:R-:W-:Y:S02]  /*16d80*/  IMAD R4, R25, R11, R4 ;  /* 0x0000000b19047224 */ /* 0x000fe400078e0204 */
[----:B------:R-:W-:-:S04]  /*16d90*/  IMAD.HI.U32 R11, R0, R7, RZ ;  /* 0x00000007000b7227 */ /* 0x000fc800078e00ff */
[----:B------:R-:W-:Y:S02]  /*16da0*/  @!P6 IMAD.IADD R9, R9, 0x1, -R25 ;  /* 0x000000010909e824 */ /* 0x000fe400078e0a19 */
[----:B------:R-:W-:Y:S02]  /*16db0*/  IMAD.MOV R14, RZ, RZ, -R14 ;  /* 0x000000ffff0e7224 */ /* 0x000fe400078e0a0e */
[----:B------:R-:W-:Y:S02]  /*16dc0*/  @!P4 IMAD.MOV R10, RZ, RZ, -R10 ;  /* 0x000000ffff0ac224 */ /* 0x000fe400078e0a0a */
[----:B------:R-:W-:Y:S02]  /*16dd0*/  IMAD.MOV R11, RZ, RZ, -R11 ;  /* 0x000000ffff0b7224 */ /* 0x000fe400078e0a0b */
[----:B------:R-:W-:Y:S02]  /*16de0*/  @!P3 IMAD.MOV R9, RZ, RZ, -R9 ;  /* 0x000000ffff09b224 */ /* 0x000fe400078e0a09 */
[----:B------:R-:W-:-:S02]  /*16df0*/  IMAD R2, R25, R14, R2 ;  /* 0x0000000e19027224 */ /* 0x000fc400078e0202 */
[----:B------:R-:W3:Y:S01]  /*16e00*/  LDL R14, [R1+0x5c0] ;  /* 0x0005c000010e7983 */ /* 0x000ee20000100800 */
[----:B------:R-:W-:-:S03]  /*16e10*/  IMAD R7, R25, R11, R7 ;  /* 0x0000000b19077224 */ /* 0x000fc600078e0207 */
[----:B------:R-:W-:Y:S01]  /*16e20*/  STL [R1+0x3c4], R10 ;  /* 0x0003c40a01007387 */ /* 0x000fe20000100800 */
[----:B--2---:R-:W-:-:S03]  /*16e30*/  IABS R11, R19 ;  /* 0x00000013000b7213 */ /* 0x004fc60000000000 */
[----:B------:R0:W-:Y:S04]  /*16e40*/  STL [R1+0x424c], R19 ;  /* 0x00424c1301007387 */ /* 0x0001e80000100800 */
[----:B------:R1:W-:Y:S01]  /*16e50*/  STL [R1+0x3c0], R9 ;  /* 0x0003c00901007387 */ /* 0x0003e20000100800 */
[----:B0-----:R-:W-:-:S03]  /*16e60*/  IMAD.MOV.U32 R19, RZ, RZ, R17 ;  /* 0x000000ffff137224 */ /* 0x001fc600078e0011 */
[----:B------:R-:W2:Y:S01]  /*16e70*/  LDL.LU R17, [R1+0x5d8] ;  /* 0x0005d80001117983 */ /* 0x000ea20000300800 */
[----:B------:R-:W-:Y:S01]  /*16e80*/  ISETP.GT.U32.AND P6, PT, R25, R4, PT ;  /* 0x000000041900720c */ /* 0x000fe20003fc4070 */
[----:B------:R-:W-:-:S04]  /*16e90*/  IMAD.HI.U32 R12, R0, R6, RZ ;  /* 0x00000006000c7227 */ /* 0x000fc800078e00ff */
[----:B------:R-:W-:-:S04]  /*16ea0*/  IMAD.MOV R12, RZ, RZ, -R12 ;  /* 0x000000ffff0c7224 */ /* 0x000fc800078e0a0c */
[----:B------:R-:W-:Y:S01]  /*16eb0*/  IMAD R6, R25, R12, R6 ;  /* 0x0000000c19067224 */ /* 0x000fe200078e0206 */
[----:B-----5:R-:W-:-:S03]  /*16ec0*/  IABS R12, R13 ;  /* 0x0000000d000c7213 */ /* 0x020fc60000000000 */
[----:B------:R-:W-:Y:S01]  /*16ed0*/  @!P6 IMAD.IADD R4, R4, 0x1, -R25 ;  /* 0x000000010404e824 */ /* 0x000fe200078e0a19 */
[C---:B------:R-:W-:Y:S01]  /*16ee0*/  ISETP.GT.U32.AND P6, PT, R25.reuse, R5, PT ;  /* 0x000000051900720c */ /* 0x040fe20003fc4070 */
[----:B-1----:R-:W-:Y:S01]  /*16ef0*/  IMAD.MOV.U32 R9, RZ, RZ, R12 ;  /* 0x000000ffff097224 */ /* 0x002fe200078e000c */
[----:B----4-:R-:W-:Y:S02]  /*16f00*/  IABS R10, R15 ;  /* 0x0000000f000a7213 */ /* 0x010fe40000000000 */
[----:B------:R-:W-:Y:S01]  /*16f10*/  ISETP.GT.U32.AND P4, PT, R25, R4, PT ;  /* 0x000000041900720c */ /* 0x000fe20003f84070 */
[----:B------:R-:W-:-:S04]  /*16f20*/  IMAD.HI.U32 R13, R0, R9, RZ ;  /* 0x00000009000d7227 */ /* 0x000fc800078e00ff */
[----:B------:R-:W-:-:S04]  /*16f30*/  IMAD.HI.U32 R12, R0, R10, RZ ;  /* 0x0000000a000c7227 */ /* 0x000fc800078e00ff */
[----:B------:R-:W-:Y:S02]  /*16f40*/  @!P6 IMAD.IADD R5, R5, 0x1, -R25 ;  /* 0x000000010505e824 */ /* 0x000fe400078e0a19 */
[----:B------:R-:W-:Y:S02]  /*16f50*/  IMAD.MOV R13, RZ, RZ, -R13 ;  /* 0x000000ffff0d7224 */ /* 0x000fe400078e0a0d */
[----:B------:R-:W-:Y:S02]  /*16f60*/  IMAD.MOV R12, RZ, RZ, -R12 ;  /* 0x000000ffff0c7224 */ /* 0x000fe400078e0a0c */
[----:B------:R-:W-:Y:S02]  /*16f70*/  @!P0 IMAD.MOV R5, RZ, RZ, -R5 ;  /* 0x000000ffff058224 */ /* 0x000fe400078e0a05 */
[----:B------:R-:W-:Y:S02]  /*16f80*/  @!P4 IMAD.IADD R4, R4, 0x1, -R25 ;  /* 0x000000010404c824 */ /* 0x000fe400078e0a19 */
[----:B------:R-:W-:-:S02]  /*16f90*/  IMAD R9, R25, R13, R9 ;  /* 0x0000000d19097224 */ /* 0x000fc400078e0209 */
[----:B------:R-:W4:Y:S01]  /*16fa0*/  LDL.LU R13, [R1+0x5b0] ;  /* 0x0005b000010d7983 */ /* 0x000f220000300800 */
[----:B------:R-:W-:-:S03]  /*16fb0*/  IMAD R10, R25, R12, R10 ;  /* 0x0000000c190a7224 */ /* 0x000fc600078e020a */
[----:B------:R-:W5:Y:S04]  /*16fc0*/  LDL R12, [R1+0x5dc] ;  /* 0x0005dc00010c7983 */ /* 0x000f680000100800 */
[----:B------:R0:W-:Y:S02]  /*16fd0*/  STL [R1+0x3bc], R5 ;  /* 0x0003bc0501007387 */ /* 0x0001e40000100800 */
[----:B0-----:R-:W-:-:S04]  /*16fe0*/  IMAD.MOV.U32 R5, RZ, RZ, R4 ;  /* 0x000000ffff057224 */ /* 0x001fc800078e0004 */
[----:B------:R-:W-:Y:S01]  /*16ff0*/  @!P1 IMAD.MOV R5, RZ, RZ, -R5 ;  /* 0x000000ffff059224 */ /* 0x000fe200078e0a05 */
[----:B--2---:R0:W-:Y:S01]  /*17000*/  STL [R1+0x4250], R17 ;  /* 0x0042501101007387 */ /* 0x0041e20000100800 */
[----:B------:R-:W-:-:S03]  /*17010*/  IABS R4, R17 ;  /* 0x0000001100047213 */ /* 0x000fc60000000000 */
[----:B------:R-:W-:Y:S04]  /*17020*/  STL [R1+0x3b8], R5 ;  /* 0x0003b80501007387 */ /* 0x000fe80000100800 */
[----:B0-----:R-:W2:Y:S01]  /*17030*/  LDL.LU R17, [R1+0x5c0] ;  /* 0x0005c00001117983 */ /* 0x001ea20000300800 */
[----:B---3--:R-:W-:Y:S02]  /*17040*/  IABS R14, R14 ;  /* 0x0000000e000e7213 */ /* 0x008fe40000000000 */
[----:B------:R-:W-:-:S03]  /*17050*/  ISETP.GT.U32.AND P6, PT, R25, R8, PT ;  /* 0x000000081900720c */ /* 0x000fc60003fc4070 */
[----:B------:R-:W-:-:S04]  /*17060*/  IMAD.HI.U32 R15, R0, R14, RZ ;  /* 0x0000000e000f7227 */ /* 0x000fc800078e00ff */
[----:B------:R-:W-:-:S04]  /*17070*/  IMAD.MOV R15, RZ, RZ, -R15 ;  /* 0x000000ffff0f7224 */ /* 0x000fc800078e0a0f */
[----:B------:R-:W-:Y:S02]  /*17080*/  IMAD R14, R25, R15, R14 ;  /* 0x0000000f190e7224 */ /* 0x000fe400078e020e */
[----:B------:R-:W-:-:S03]  /*17090*/  @!P6 IMAD.IADD R8, R8, 0x1, -R25 ;  /* 0x000000010808e824 */ /* 0x000fc600078e0a19 */
        /* <DEDUP_REMOVED lines=10> */
[----:B------:R-:W3:Y:S02]  /*17140*/  LDL.LU R19, [R1+0x5e0] ;  /* 0x0005e00001137983 */ /* 0x000ee40000300800 */
[----:B------:R-:W-:Y:S02]  /*17150*/  ISETP.GE.AND P1, PT, R17, RZ, PT ;  /* 0x000000ff1100720c */ /* 0x000fe40003f26270 */
[----:B------:R-:W3:Y:S01]  /*17160*/  LDL.LU R17, [R1+0x4254] ;  /* 0x0042540001117983 */ /* 0x000ee20000300800 */
        /* <DEDUP_REMOVED lines=8> */
[C---:B------:R-:W-:Y:S01]  /*171f0*/  ISETP.GT.U32.AND P3, PT, R25.reuse, R6, PT ;  /* 0x000000061900720c */ /* 0x040fe20003f64070 */
[--C-:B------:R-:W-:Y:S02]  /*17200*/  @!P0 IMAD.IADD R8, R8, 0x1, -R25.reuse ;  /* 0x0000000108088824 */ /* 0x100fe400078e0a19 */
[----:B------:R-:W-:Y:S01]  /*17210*/  @!P4 IMAD.IADD R2, R2, 0x1, -R25 ;  /* 0x000000010202c824 */ /* 0x000fe200078e0a19 */
[C---:B------:R-:W-:Y:S02]  /*17220*/  ISETP.GT.U32.AND P4, PT, R25.reuse, R9, PT ;  /* 0x000000091900720c */ /* 0x040fe40003f84070 */
[----:B------:R-:W-:Y:S02]  /*17230*/  ISETP.GT.U32.AND P0, PT, R25, R10, PT ;  /* 0x0000000a1900720c */ /* 0x000fe40003f04070 */
[----:B-----5:R-:W-:Y:S01]  /*17240*/  IABS R5, R12 ;  /* 0x0000000c00057213 */ /* 0x020fe20000000000 */
[----:B------:R-:W-:-:S04]  /*17250*/  IMAD.HI.U32 R12, R0, R4, RZ ;  /* 0x00000004000c7227 */ /* 0x000fc800078e00ff */
[----:B------:R-:W-:Y:S01]  /*17260*/  @!P3 IMAD.IADD R6, R6, 0x1, -R25 ;  /* 0x000000010606b824 */ /* 0x000fe200078e0a19 */
[----:B----4-:R-:W-:Y:S01]  /*17270*/  ISETP.GE.AND P3, PT, R13, RZ, PT ;  /* 0x000000ff0d00720c */ /* 0x010fe20003f66270 */
        /* <DEDUP_REMOVED lines=8> */
[----:B---3--:R-:W-:Y:S01]  /*17300*/  IABS R15, R19 ;  /* 0x00000013000f7213 */ /* 0x008fe20000000000 */
[----:B------:R-:W-:Y:S01]  /*17310*/  IMAD.MOV.U32 R13, RZ, RZ, R19 ;  /* 0x000000ffff0d7224 */ /* 0x000fe200078e0013 */
[----:B------:R-:W-:Y:S02]  /*17320*/  ISETP.GE.AND P4, PT, R17, RZ, PT ;  /* 0x000000ff1100720c */ /* 0x000fe40003f86270 */
[----:B------:R-:W2:Y:S04]  /*17330*/  LDL.LU R17, [R1+0x4250] ;  /* 0x0042500001117983 */ /* 0x000ea80000300800 */
[----:B------:R-:W3:Y:S04]  /*17340*/  LDL.LU R12, [R1+0x5cc] ;  /* 0x0005cc00010c7983 */ /* 0x000ee80000300800 */
[----:B------:R-:W4:Y:S01]  /*17350*/  LDL.LU R19, [R1+0x424c] ;  /* 0x00424c0001137983 */ /* 0x000f220000300800 */
[C---:B------:R-:W-:Y:S01]  /*17360*/  ISETP.GT.U32.AND P6, PT, R25.reuse, R7, PT ;  /* 0x000000071900720c */ /* 0x040fe20003fc4070 */
[----:B------:R-:W-:Y:S01]  /*17370*/  @!P5 IMAD.MOV R2, RZ, RZ, -R2 ;  /* 0x000000ffff02d224 */ /* 0x000fe200078e0a02 */
[----:B------:R-:W-:-:S04]  /*17380*/  ISETP.GT.U32.AND P5, PT, R25, R9, PT ;  /* 0x000000091900720c */ /* 0x000fc80003fa4070 */
[----:B------:R0:W-:Y:S01]  /*17390*/  STL [R1+0x3b0], R2 ;  /* 0x0003b00201007387 */ /* 0x0001e20000100800 */
[----:B------:R-:W-:-:S06]  /*173a0*/  @!P2 IMAD.MOV R8, RZ, RZ, -R8 ;  /* 0x000000ffff08a224 */ /* 0x000fcc00078e0a08 */
[----:B------:R-:W-:Y:S02]  /*173b0*/  @!P6 IMAD.IADD R7, R7, 0x1, -R25 ;  /* 0x000000010707e824 */ /* 0x000fe400078e0a19 */
[----:B0-----:R-:W-:Y:S02]  /*173c0*/  IMAD.MOV.U32 R2, RZ, RZ, R6 ;  /* 0x000000ffff027224 */ /* 0x001fe400078e0006 */
[----:B------:R-:W-:Y:S02]  /*173d0*/  IMAD.MOV.U32 R6, RZ, RZ, R7 ;  /* 0x000000ffff067224 */ /* 0x000fe400078e0007 */
[----:B------:R-:W-:Y:S02]  /*173e0*/  IMAD.MOV.U32 R7, RZ, RZ, R14 ;  /* 0x000000ffff077224 */ /* 0x000fe400078e000e */
[----:B------:R-:W-:Y:S02]  /*173f0*/  @!P3 IMAD.MOV R2, RZ, RZ, -R2 ;  /* 0x000000ffff02b224 */ /* 0x000fe400078e0a02 */
[----:B------:R-:W-:Y:S01]  /*17400*/  @!P1 IMAD.MOV R6, RZ, RZ, -R6 ;  /* 0x000000ffff069224 */ /* 0x000fe200078e0a06 */
[----:B------:R0:W-:Y:S01]  /*17410*/  STL [R1+0x3ac], R8 ;  /* 0x0003ac0801007387 */ /* 0x0001e20000100800 */
[----:B------:R-:W-:-:S03]  /*17420*/  @!P4 IMAD.MOV R7, RZ, RZ, -R7 ;  /* 0x000000ffff07c224 */ /* 0x000fc600078e0a07 */
[----:B------:R1:W-:Y:S01]  /*17430*/  STL [R1+0x3a8], R2 ;  /* 0x0003a80201007387 */ /* 0x0003e20000100800 */
[----:B------:R-:W-:-:S03]  /*17440*/  @!P5 IMAD.IADD R9, R9, 0x1, -R25 ;  /* 0x000000010909d824 */ /* 0x000fc600078e0a19 */
[----:B0-----:R-:W5:Y:S04]  /*17450*/  LDL.LU R8, [R1+0x5dc] ;  /* 0x0005dc0001087983 */ /* 0x001f680000300800 */
[----:B------:R-:W-:Y:S04]  /*17460*/  STL [R1+0x3a4], R6 ;  /* 0x0003a40601007387 */ /* 0x000fe80000100800 */
[----:B------:R0:W-:Y:S01]  /*17470*/  STL [R1+0x3a0], R7 ;  /* 0x0003a00701007387 */ /* 0x0001e20000100800 */
[----:B------:R-:W-:-:S13]  /*17480*/  ISETP.GT.U32.AND P2, PT, R25, R10, PT ;  /* 0x0000000a1900720c */ /* 0x000fda0003f44070 */
[----:B------:R-:W-:Y:S01]  /*17490*/  @!P2 IMAD.IADD R10, R10, 0x1, -R25 ;  /* 0x000000010a0aa824 */ /* 0x000fe200078e0a19 */
[----:B---3--:R-:W-:Y:S02]  /*174a0*/  ISETP.GE.AND P1, PT, R12, RZ, PT ;  /* 0x000000ff0c00720c */ /* 0x008fe40003f26270 */
[----:B------:R-:W3:Y:S01]  /*174b0*/  LDL.LU R12, [R1+0x604] ;  /* 0x00060400010c7983 */ /* 0x000ee20000300800 */
[----:B----4-:R-:W-:-:S03]  /*174c0*/  ISETP.GE.AND P5, PT, R19, RZ, PT ;  /* 0x000000ff1300720c */ /* 0x010fc60003fa6270 */
[----:B------:R-:W4:Y:S01]  /*174d0*/  LDL.LU R19, [R1+0x5ec] ;  /* 0x0005ec0001137983 */ /* 0x000f220000300800 */
[----:B--2---:R-:W-:-:S03]  /*174e0*/  ISETP.GE.AND P2, PT, R17, RZ, PT ;  /* 0x000000ff1100720c */ /* 0x004fc60003f46270 */
[----:B------:R-:W2:Y:S01]  /*174f0*/  LDL.LU R17, [R1+0x5f0] ;  /* 0x0005f00001117983 */ /* 0x000ea20000300800 */
[C---:B------:R-:W-:Y:S01]  /*17500*/  ISETP.GT.U32.AND P6, PT, R25.reuse, R11, PT ;  /* 0x0000000b1900720c */ /* 0x040fe20003fc4070 */
[----:B-1----:R-:W-:Y:S01]  /*17510*/  IMAD.MOV.U32 R2, RZ, RZ, R13 ;  /* 0x000000ffff027224 */ /* 0x002fe200078e000d */
[----:B------:R-:W-:Y:S01]  /*17520*/  ISETP.GT.U32.AND P4, PT, R25, R5, PT ;  /* 0x000000051900720c */ /* 0x000fe20003f84070 */
[----:B0-----:R-:W-:Y:S01]  /*17530*/  IMAD.MOV.U32 R7, RZ, RZ, R9 ;  /* 0x000000ffff077224 */ /* 0x001fe200078e0009 */
[----:B------:R-:W2:Y:S09]  /*17540*/  LDL.LU R13, [R1+0x5f8] ;  /* 0x0005f800010d7983 */ /* 0x000eb20000300800 */
[----:B------:R-:W-:Y:S01]  /*17550*/  @!P6 IMAD.IADD R11, R11, 0x1, -R25 ;  /* 0x000000010b0be824 */ /* 0x000fe200078e0a19 */
[----:B------:R-:W-:-:S04]  /*17560*/  ISETP.GT.U32.AND P6, PT, R25, R4, PT ;  /* 0x000000041900720c */ /* 0x000fc80003fc4070 */
[----:B------:R-:W-:Y:S01]  /*17570*/  ISETP.GT.U32.AND P3, PT, R25, R11, PT ;  /* 0x0000000b1900720c */ /* 0x000fe20003f64070 */
[----:B------:R-:W-:-:S08]  /*17580*/  @!P0 IMAD.MOV R7, RZ, RZ, -R7 ;  /* 0x000000ffff078224 */ /* 0x000fd000078e0a07 */
[----:B------:R-:W-:Y:S01]  /*17590*/  @!P6 IMAD.IADD R4, R4, 0x1, -R25 ;  /* 0x000000010404e824 */ /* 0x000fe200078e0a19 */
[----:B------:R-:W-:Y:S01]  /*175a0*/  ISETP.GE.AND P6, PT, R2, RZ, PT ;  /* 0x000000ff0200720c */ /* 0x000fe20003fc6270 */
[----:B------:R-:W-:-:S04]  /*175b0*/  IMAD.MOV.U32 R2, RZ, RZ, R10 ;  /* 0x000000ffff027224 */ /* 0x000fc800078e000a */
[----:B------:R-:W-:Y:S01]  /*175c0*/  @!P1 IMAD.MOV R2, RZ, RZ, -R2 ;  /* 0x000000ffff029224 */ /* 0x000fe200078e0a02 */
[----:B------:R-:W-:Y:S01]  /*175d0*/  STL [R1+0x39c], R7 ;  /* 0x00039c0701007387 */ /* 0x000fe20000100800 */
[----:B------:R-:W-:-:S03]  /*175e0*/  @!P3 IMAD.IADD R11, R11, 0x1, -R25 ;  /* 0x000000010b0bb824 */ /* 0x000fc600078e0a19 */
[----:B------:R4:W-:Y:S01]  /*175f0*/  STL [R1+0x398], R2 ;  /* 0x0003980201007387 */ /* 0x0009e20000100800 */
[----:B------:R-:W-:Y:S01]  /*17600*/  IMAD.HI.U32 R6, R0, R15, RZ ;  /* 0x0000000f00067227 */ /* 0x000fe200078e00ff */
[----:B------:R-:W-:-:S03]  /*17610*/  ISETP.GT.U32.AND P0, PT, R25, R4, PT ;  /* 0x000000041900720c */ /* 0x000fc60003f04070 */
[----:B------:R-:W-:Y:S02]  /*17620*/  @!P4 IMAD.IADD R5, R5, 0x1, -R25 ;  /* 0x000000010505c824 */ /* 0x000fe400078e0a19 */
[----:B------:R-:W-:Y:S02]  /*17630*/  IMAD.MOV.U32 R9, RZ, RZ, R11 ;  /* 0x000000ffff097224 */ /* 0x000fe400078e000b */
[----:B------:R-:W-:Y:S01]  /*17640*/  IMAD.MOV R6, RZ, RZ, -R6 ;  /* 0x000000ffff067224 */ /* 0x000fe200078e0a06 */
[C---:B------:R-:W-:Y:S01]  /*17650*/  ISETP.GT.U32.AND P1, PT, R25.reuse, R5, PT ;  /* 0x000000051900720c */ /* 0x040fe20003f24070 */
[----:B------:R-:W-:Y:S02]  /*17660*/  @!P5 IMAD.MOV R9, RZ, RZ, -R9 ;  /* 0x000000ffff09d224 */ /* 0x000fe400078e0a09 */
[----:B------:R-:W-:Y:S02]  /*17670*/  IMAD R6, R25, R6, R15 ;  /* 0x0000000619067224 */ /* 0x000fe400078e020f */
[----:B------:R-:W3:Y:S01]  /*17680*/  LDL.LU R15, [R1+0x600] ;  /* 0x00060000010f7983 */ /* 0x000ee20000300800 */
[----:B-----5:R-:W-:Y:S01]  /*17690*/  ISETP.GE.AND P3, PT, R8, RZ, PT ;  /* 0x000000ff0800720c */ /* 0x020fe20003f66270 */
[----:B------:R-:W-:-:S02]  /*176a0*/  @!P0 IMAD.IADD R4, R4, 0x1, -R25 ;  /* 0x0000000104048824 */ /* 0x000fc400078e0a19 */
[----:B------:R-:W-:Y:S02]  /*176b0*/  STL [R1+0x394], R9 ;  /* 0x0003940901007387 */ /* 0x000fe40000100800 */
[----:B------:R-:W-:Y:S02]  /*176c0*/  IMAD.MOV.U32 R14, RZ, RZ, R4 ;  /* 0x000000ffff0e7224 */ /* 0x000fe400078e0004 */
[----:B------:R-:W-:Y:S02]  /*176d0*/  @!P1 IMAD.IADD R5, R5, 0x1, -R25 ;  /* 0x0000000105059824 */ /* 0x000fe400078e0a19 */
[----:B------:R-:W-:Y:S01]  /*176e0*/  @!P2 IMAD.MOV R14, RZ, RZ, -R14 ;  /* 0x000000ffff0ea224 */ /* 0x000fe200078e0a0e */
[----:B----4-:R-:W-:-:S05]  /*176f0*/  IABS R2, R19 ;  /* 0x0000001300027213 */ /* 0x010fca0000000000 */
[----:B------:R-:W-:-:S04]  /*17700*/  IMAD.HI.U32 R11, R0, R2, RZ ;  /* 0x00000002000b7227 */ /* 0x000fc800078e00ff */
[----:B------:R-:W-:Y:S01]  /*17710*/  IMAD.MOV R11, RZ, RZ, -R11 ;  /* 0x000000ffff0b7224 */ /* 0x000fe200078e0a0b */
[----:B------:R-:W-:Y:S02]  /*17720*/  ISETP.GE.AND P0, PT, R19, RZ, PT ;  /* 0x000000ff1300720c */ /* 0x000fe40003f06270 */
[----:B------:R-:W4:Y:S01]  /*17730*/  LDL R19, [R1+0x5fc] ;  /* 0x0005fc0001137983 */ /* 0x000f220000100800 */
[----:B------:R-:W-:-:S03]  /*17740*/  IMAD R2, R25, R11, R2 ;  /* 0x0000000b19027224 */ /* 0x000fc600078e0202 */
[----:B------:R-:W5:Y:S01]  /*17750*/  LDL R11, [R1+0x608] ;  /* 0x00060800010b7983 */ /* 0x000f620000100800 */
[----:B--2---:R-:W-:Y:S02]  /*17760*/  IABS R8, R17 ;  /* 0x0000001100087213 */ /* 0x004fe40000000000 */
[----:B------:R-:W-:Y:S01]  /*17770*/  ISETP.GE.AND P1, PT, R17, RZ, PT ;  /* 0x000000ff1100720c */ /* 0x000fe20003f26270 */
[----:B------:R-:W-:Y:S01]  /*17780*/  IMAD.MOV.U32 R17, RZ, RZ, R5 ;  /* 0x000000ffff117224 */ /* 0x000fe200078e0005 */
[----:B------:R0:W-:Y:S03]  /*17790*/  STL [R1+0x390], R14 ;  /* 0x0003900e01007387 */ /* 0x0001e60000100800 */
[----:B------:R-:W-:Y:S01]  /*177a0*/  @!P3 IMAD.MOV R17, RZ, RZ, -R17 ;  /* 0x000000ffff11b224 */ /* 0x000fe200078e0a11 */
[----:B0-----:R-:W2:Y:S04]  /*177b0*/  LDL.LU R14, [R1+0x610] ;  /* 0x00061000010e7983 */ /* 0x001ea80000300800 */
[----:B------:R0:W-:Y:S04]  /*177c0*/  STL [R1+0x374], R17 ;  /* 0x0003741101007387 */ /* 0x0001e80000100800 */
[----:B0-----:R-:W2:Y:S01]  /*177d0*/  LDL.LU R17, [R1+0x614] ;  /* 0x0006140001117983 */ /* 0x001ea20000300800 */
[----:B------:R-:W-:-:S02]  /*177e0*/  ISETP.GT.U32.AND P5, PT, R25, R6, PT ;  /* 0x000000061900720c */ /* 0x000fc40003fa4070 */
[----:B---3--:R-:W-:Y:S02]  /*177f0*/  IABS R7, R12 ;  /* 0x0000000c00077213 */ /* 0x008fe40000000000 */
[----:B------:R-:W-:-:S09]  /*17800*/  ISETP.GE.AND P4, PT, R12, RZ, PT ;  /* 0x000000ff0c00720c */ /* 0x000fd20003f86270 */
[----:B------:R-:W-:-:S05]  /*17810*/  @!P5 IMAD.IADD R6, R6, 0x1, -R25 ;  /* 0x000000010606d824 */ /* 0x000fca00078e0a19 */
[----:B------:R-:W-:Y:S01]  /*17820*/  ISETP.GT.U32.AND P5, PT, R25, R6, PT ;  /* 0x000000061900720c */ /* 0x000fe20003fa4070 */
[----:B------:R-:W-:-:S04]  /*17830*/  IMAD.HI.U32 R12, R0, R7, RZ ;  /* 0x00000007000c7227 */ /* 0x000fc800078e00ff */
[----:B------:R-:W-:Y:S02]  /*17840*/  IMAD.MOV R12, RZ, RZ, -R12 ;  /* 0x000000ffff0c7224 */ /* 0x000fe400078e0a0c */
[----:B------:R-:W-:-:S04]  /*17850*/  IMAD.HI.U32 R9, R0, R8, RZ ;  /* 0x0000000800097227 */ /* 0x000fc800078e00ff */
[C---:B------:R-:W-:Y:S01]  /*17860*/  IMAD R7, R25.reuse, R12, R7 ;  /* 0x0000000c19077224 */ /* 0x040fe200078e0207 */
[----:B------:R-:W-:Y:S01]  /*17870*/  IABS R12, R15 ;  /* 0x0000000f000c7213 */ /* 0x000fe20000000000 */
[----:B------:R-:W-:Y:S02]  /*17880*/  IMAD.MOV R9, RZ, RZ, -R9 ;  /* 0x000000ffff097224 */ /* 0x000fe400078e0a09 */
[----:B------:R-:W-:Y:S02]  /*17890*/  @!P5 IMAD.IADD R6, R6, 0x1, -R25 ;  /* 0x000000010606d824 */ /* 0x000fe400078e0a19 */
[----:B------:R-:W-:Y:S02]  /*178a0*/  IMAD R8, R25, R9, R8 ;  /* 0x0000000919087224 */ /* 0x000fe400078e0208 */
[----:B------:R-:W-:Y:S02]  /*178b0*/  @!P6 IMAD.MOV R6, RZ, RZ, -R6 ;  /* 0x000000ffff06e224 */ /* 0x000fe400078e0a06 */
[----:B------:R-:W-:-:S04]  /*178c0*/  IMAD.HI.U32 R9, R0, R12, RZ ;  /* 0x0000000c00097227 */ /* 0x000fc800078e00ff */
[----:B------:R-:W-:-:S04]  /*178d0*/  IMAD.MOV R9, RZ, RZ, -R9 ;  /* 0x000000ffff097224 */ /* 0x000fc800078e0a09 */
[----:B------:R-:W-:Y:S01]  /*178e0*/  IMAD R12, R25, R9, R12 ;  /* 0x00000009190c7224 */ /* 0x000fe200078e020c */
[----:B----4-:R-:W-:Y:S02]  /*178f0*/  IABS R5, R19 ;  /* 0x0000001300057213 */ /* 0x010fe40000000000 */
[----:B------:R-:W3:Y:S01]  /*17900*/  LDL.LU R19, [R1+0x618] ;  /* 0x0006180001137983 */ /* 0x000ee20000300800 */
[----:B-----5:R-:W-:-:S03]  /*17910*/  IABS R11, R11 ;  /* 0x0000000b000b7213 */ /* 0x020fc60000000000 */
[----:B------:R0:W-:Y:S02]  /*17920*/  STL [R1+0x38c], R6 ;  /* 0x00038c0601007387 */ /* 0x0001e40000100800 */
[----:B0-----:R-:W-:-:S04]  /*17930*/  IMAD.MOV.U32 R6, RZ, RZ, R11 ;  /* 0x000000ffff067224 */ /* 0x001fc800078e000b */
[----:B------:R-:W-:-:S04]  /*17940*/  IMAD.HI.U32 R9, R0, R6, RZ ;  /* 0x0000000600097227 */ /* 0x000fc800078e00ff */
[----:B------:R-:W-:-:S04]  /*17950*/  IMAD.MOV R9, RZ, RZ, -R9 ;  /* 0x000000ffff097224 */ /* 0x000fc800078e0a09 */
[C---:B------:R-:W-:Y:S01]  /*17960*/  IMAD R6, R25.reuse, R9, R6 ;  /* 0x0000000919067224 */ /* 0x040fe200078e0206 */
[----:B--2---:R-:W-:Y:S01]  /*17970*/  IABS R9, R17 ;  /* 0x0000001100097213 */ /* 0x004fe20000000000 */
[----:B------:R0:W-:Y:S04]  /*17980*/  STL [R1+0x4248], R17 ;  /* 0x0042481101007387 */ /* 0x0001e80000100800 */
[----:B0-----:R-:W2:Y:S01]  /*17990*/  LDL.LU R17, [R1+0x5fc] ;  /* 0x0005fc0001117983 */ /* 0x001ea20000300800 */
[C---:B------:R-:W-:Y:S02]  /*179a0*/  ISETP.GT.U32.AND P2, PT, R25.reuse, R7, PT ;  /* 0x000000071900720c */ /* 0x040fe40003f44070 */
[----:B------:R-:W-:Y:S02]  /*179b0*/  ISETP.GT.U32.AND P3, PT, R25, R2, PT ;  /* 0x000000021900720c */ /* 0x000fe40003f64070 */
[----:B------:R-:W-:-:S05]  /*179c0*/  IABS R10, R13 ;  /* 0x0000000d000a7213 */ /* 0x000fca0000000000 */
[----:B------:R-:W-:-:S04]  /*179d0*/  IMAD.HI.U32 R4, R0, R10, RZ ;  /* 0x0000000a00047227 */ /* 0x000fc800078e00ff */
[--C-:B------:R-:W-:Y:S02]  /*179e0*/  @!P2 IMAD.IADD R7, R7, 0x1, -R25.reuse ;  /* 0x000000010707a824 */ /* 0x100fe400078e0a19 */
[----:B------:R-:W-:Y:S02]  /*179f0*/  IMAD.MOV R4, RZ, RZ, -R4 ;  /* 0x000000ffff047224 */ /* 0x000fe400078e0a04 */
[----:B------:R-:W-:Y:S01]  /*17a00*/  @!P3 IMAD.IADD R2, R2, 0x1, -R25 ;  /* 0x000000010202b824 */ /* 0x000fe200078e0a19 */
[C---:B------:R-:W-:Y:S01]  /*17a10*/  ISETP.GT.U32.AND P3, PT, R25.reuse, R7, PT ;  /* 0x000000071900720c */ /* 0x040fe20003f64070 */
[C---:B------:R-:W-:Y:S02]  /*17a20*/  IMAD R10, R25.reuse, R4, R10 ;  /* 0x00000004190a7224 */ /* 0x040fe400078e020a */
[----:B------:R-:W-:Y:S01]  /*17a30*/  IMAD.HI.U32 R4, R0, R5, RZ ;  /* 0x0000000500047227 */ /* 0x000fe200078e00ff */
[----:B------:R-:W-:-:S03]  /*17a40*/  ISETP.GT.U32.AND P5, PT, R25, R8, PT ;  /* 0x000000081900720c */ /* 0x000fc60003fa4070 */
[----:B------:R-:W-:Y:S01]  /*17a50*/  IMAD.MOV R4, RZ, RZ, -R4 ;  /* 0x000000ffff047224 */ /* 0x000fe200078e0a04 */
[----:B------:R-:W-:-:S03]  /*17a60*/  ISETP.GT.U32.AND P6, PT, R25, R2, PT ;  /* 0x000000021900720c */ /* 0x000fc60003fc4070 */
[----:B------:R-:W-:Y:S02]  /*17a70*/  IMAD R5, R25, R4, R5 ;  /* 0x0000000419057224 */ /* 0x000fe400078e0205 */
[----:B------:R-:W-:-:S03]  /*17a80*/  @!P3 IMAD.IADD R7, R7, 0x1, -R25 ;  /* 0x000000010707b824 */ /* 0x000fc600078e0a19 */
[----:B------:R-:W-:Y:S01]  /*17a90*/  ISETP.GT.U32.AND P3, PT, R25, R5, PT ;  /* 0x000000051900720c */ /* 0x000fe20003f64070 */
[----:B------:R-:W-:-:S04]  /*17aa0*/  @!P5 IMAD.IADD R8, R8, 0x1, -R25 ;  /* 0x000000010808d824 */ /* 0x000fc800078e0a19 */
[----:B------:R-:W-:Y:S01]  /*17ab0*/  @!P6 IMAD.IADD R2, R2, 0x1, -R25 ;  /* 0x000000010202e824 */ /* 0x000fe200078e0a19 */
[C---:B------:R-:W-:Y:S02]  /*17ac0*/  ISETP.GT.U32.AND P5, PT, R25.reuse, R8, PT ;  /* 0x000000081900720c */ /* 0x040fe40003fa4070 */
[----:B------:R-:W-:-:S05]  /*17ad0*/  ISETP.GT.U32.AND P6, PT, R25, R12, PT ;  /* 0x0000000c1900720c */ /* 0x000fca0003fc4070 */
[----:B------:R-:W-:-:S06]  /*17ae0*/  @!P3 IMAD.IADD R5, R5, 0x1, -R25 ;  /* 0x000000010505b824 */ /* 0x000fcc00078e0a19 */
[--C-:B------:R-:W-:Y:S02]  /*17af0*/  @!P5 IMAD.IADD R8, R8, 0x1, -R25.reuse ;  /* 0x000000010808d824 */ /* 0x100fe400078e0a19 */
[----:B------:R-:W-:Y:S01]  /*17b00*/  @!P6 IMAD.IADD R12, R12, 0x1, -R25 ;  /* 0x000000010c0ce824 */ /* 0x000fe200078e0a19 */
[----:B------:R-:W-:Y:S02]  /*17b10*/  ISETP.GE.AND P6, PT, R15, RZ, PT ;  /* 0x000000ff0f00720c */ /* 0x000fe40003fc6270 */
[----:B------:R-:W4:Y:S01]  /*17b20*/  LDL.LU R15, [R1+0x638] ;  /* 0x00063800010f7983 */ /* 0x000f220000300800 */
[----:B------:R-:W-:Y:S01]  /*17b30*/  @!P0 IMAD.MOV R2, RZ, RZ, -R2 ;  /* 0x000000ffff028224 */ /* 0x000fe200078e0a02 */
[----:B--2---:R-:W-:Y:S01]  /*17b40*/  ISETP.GE.AND P3, PT, R17, RZ, PT ;  /* 0x000000ff1100720c */ /* 0x004fe20003f66270 */
[----:B------:R-:W-:-:S04]  /*17b50*/  IMAD.MOV.U32 R17, RZ, RZ, R7 ;  /* 0x000000ffff117224 */ /* 0x000fc800078e0007 */
[----:B------:R-:W-:-:S05]  /*17b60*/  @!P4 IMAD.MOV R17, RZ, RZ, -R17 ;  /* 0x000000ffff11c224 */ /* 0x000fca00078e0a11 */
[----:B------:R0:W-:Y:S02]  /*17b70*/  STL [R1+0x384], R17 ;  /* 0x0003841101007387 */ /* 0x0001e40000100800 */
[----:B0-----:R-:W-:Y:S02]  /*17b80*/  IMAD.MOV.U32 R17, RZ, RZ, R8 ;  /* 0x000000ffff117224 */ /* 0x001fe400078e0008 */
[----:B------:R-:W-:Y:S02]  /*17b90*/  STL [R1+0x37c], R2 ;  /* 0x00037c0201007387 */ /* 0x000fe40000100800 */
[----:B------:R-:W-:Y:S02]  /*17ba0*/  @!P1 IMAD.MOV R17, RZ, RZ, -R17 ;  /* 0x000000ffff119224 */ /* 0x000fe400078e0a11 */
[----:B------:R-:W2:Y:S04]  /*17bb0*/  LDL.LU R8, [R1+0x608] ;  /* 0x0006080001087983 */ /* 0x000ea80000300800 */
[----:B------:R0:W-:Y:S04]  /*17bc0*/  STL [R1+0x378], R17 ;  /* 0x0003781101007387 */ /* 0x0001e80000100800 */
[----:B0-----:R-:W5:Y:S01]  /*17bd0*/  LDL.LU R17, [R1+0x4248] ;  /* 0x0042480001117983 */ /* 0x001f620000300800 */
[----:B------:R-:W-:-:S13]  /*17be0*/  ISETP.GT.U32.AND P2, PT, R25, R10, PT ;  /* 0x0000000a1900720c */ /* 0x000fda0003f44070 */
[----:B------:R-:W-:-:S05]  /*17bf0*/  @!P2 IMAD.IADD R10, R10, 0x1, -R25 ;  /* 0x000000010a0aa824 */ /* 0x000fca00078e0a19 */
[----:B------:R-:W-:Y:S02]  /*17c00*/  ISETP.GT.U32.AND P2, PT, R25, R10, PT ;  /* 0x0000000a1900720c */ /* 0x000fe40003f44070 */
[----:B------:R-:W-:Y:S02]  /*17c10*/  IABS R4, R14 ;  /* 0x0000000e00047213 */ /* 0x000fe40000000000 */
[----:B------:R-:W-:-:S03]  /*17c20*/  ISETP.GE.AND P5, PT, R13, RZ, PT ;  /* 0x000000ff0d00720c */ /* 0x000fc60003fa6270 */
[----:B------:R-:W-:-:S06]  /*17c30*/  IMAD.HI.U32 R13, R0, R4, RZ ;  /* 0x00000004000d7227 */ /* 0x000fcc00078e00ff */
[----:B------:R-:W-:Y:S01]  /*17c40*/  @!P2 IMAD.IADD R10, R10, 0x1, -R25 ;  /* 0x000000010a0aa824 */ /* 0x000fe200078e0a19 */
[C---:B------:R-:W-:Y:S01]  /*17c50*/  ISETP.GT.U32.AND P2, PT, R25.reuse, R6, PT ;  /* 0x000000061900720c */ /* 0x040fe20003f44070 */
[----:B------:R-:W-:Y:S01]  /*17c60*/  IMAD.MOV R13, RZ, RZ, -R13 ;  /* 0x000000ffff0d7224 */ /* 0x000fe200078e0a0d */
[C---:B------:R-:W-:Y:S01]  /*17c70*/  ISETP.GT.U32.AND P0, PT, R25.reuse, R12, PT ;  /* 0x0000000c1900720c */ /* 0x040fe20003f04070 */
[----:B------:R-:W-:Y:S02]  /*17c80*/  IMAD.MOV.U32 R2, RZ, RZ, R10 ;  /* 0x000000ffff027224 */ /* 0x000fe400078e000a */
[----:B------:R-:W-:Y:S02]  /*17c90*/  IMAD R4, R25, R13, R4 ;  /* 0x0000000d19047224 */ /* 0x000fe400078e0204 */
[----:B------:R-:W-:-:S04]  /*17ca0*/  IMAD.HI.U32 R13, R0, R9, RZ ;  /* 0x00000009000d7227 */ /* 0x000fc800078e00ff */
[----:B------:R-:W-:Y:S02]  /*17cb0*/  @!P5 IMAD.MOV R2, RZ, RZ, -R2 ;  /* 0x000000ffff02d224 */ /* 0x000fe400078e0a02 */
[----:B------:R-:W-:Y:S01]  /*17cc0*/  @!P2 IMAD.IADD R6, R6, 0x1, -R25 ;  /* 0x000000010606a824 */ /* 0x000fe200078e0a19 */
[C---:B------:R-:W-:Y:S01]  /*17cd0*/  ISETP.GT.U32.AND P2, PT, R25.reuse, R5, PT ;  /* 0x000000051900720c */ /* 0x040fe20003f44070 */
[----:B------:R-:W-:Y:S01]  /*17ce0*/  IMAD.MOV R13, RZ, RZ, -R13 ;  /* 0x000000ffff0d7224 */ /* 0x000fe200078e0a0d */
[----:B------:R0:W-:Y:S01]  /*17cf0*/  STL [R1+0x35c], R2 ;  /* 0x00035c0201007387 */ /* 0x0001e20000100800 */
[----:B------:R-:W-:Y:S01]  /*17d00*/  @!P0 IMAD.IADD R12, R12, 0x1, -R25 ;  /* 0x000000010c0c8824 */ /* 0x000fe200078e0a19 */
[C---:B------:R-:W-:Y:S01]  /*17d10*/  ISETP.GT.U32.AND P4, PT, R25.reuse, R6, PT ;  /* 0x000000061900720c */ /* 0x040fe20003f84070 */
[C---:B0-----:R-:W-:Y:S02]  /*17d20*/  IMAD R2, R25.reuse, R13, R9 ;  /* 0x0000000d19027224 */ /* 0x041fe400078e0209 */
[----:B------:R-:W4:Y:S03]  /*17d30*/  LDL.LU R13, [R1+0x624] ;  /* 0x00062400010d7983 */ /* 0x000f260000300800 */
[----:B------:R-:W-:-:S03]  /*17d40*/  ISETP.GT.U32.AND P0, PT, R25, R2, PT ;  /* 0x000000021900720c */ /* 0x000fc60003f04070 */
[----:B------:R-:W-:Y:S01]  /*17d50*/  @!P2 IMAD.IADD R5, R5, 0x1, -R25 ;  /* 0x000000010505a824 */ /* 0x000fe200078e0a19 */
[----:B------:R-:W-:-:S03]  /*17d60*/  ISETP.GE.AND P2, PT, R14, RZ, PT ;  /* 0x000000ff0e00720c */ /* 0x000fc60003f46270 */
[----:B------:R-:W-:Y:S02]  /*17d70*/  IMAD.MOV.U32 R14, RZ, RZ, R5 ;  /* 0x000000ffff0e7224 */ /* 0x000fe400078e0005 */
[--C-:B------:R-:W-:Y:S02]  /*17d80*/  @!P4 IMAD.IADD R6, R6, 0x1, -R25.reuse ;  /* 0x000000010606c824 */ /* 0x100fe400078e0a19 */
[----:B------:R-:W-:Y:S01]  /*17d90*/  @!P3 IMAD.MOV R14, RZ, RZ, -R14 ;  /* 0x000000ffff0eb224 */ /* 0x000fe200078e0a0e */
[----:B---3--:R-:W-:Y:S01]  /*17da0*/  IABS R11, R19 ;  /* 0x00000013000b7213 */ /* 0x008fe20000000000 */
[----:B------:R-:W-:Y:S01]  /*17db0*/  @!P0 IMAD.IADD R2, R2, 0x1, -R25 ;  /* 0x0000000102028824 */ /* 0x000fe200078e0a19 */
[----:B------:R-:W-:Y:S02]  /*17dc0*/  ISETP.GE.AND P0, PT, R19, RZ, PT ;  /* 0x000000ff1300720c */ /* 0x000fe40003f06270 */
[----:B------:R-:W-:Y:S02]  /*17dd0*/  IABS R10, R18 ;  /* 0x00000012000a7213 */ /* 0x000fe40000000000 */
[----:B-----5:R-:W-:-:S02]  /*17de0*/  ISETP.GE.AND P4, PT, R17, RZ, PT ;  /* 0x000000ff1100720c */ /* 0x020fc40003f86270 */
[----:B------:R-:W3:Y:S04]  /*17df0*/  LDL.LU R17, [R1+0x650] ;  /* 0x0006500001117983 */ /* 0x000ee80000300800 */
[----:B------:R-:W5:Y:S04]  /*17e00*/  LDL.LU R19, [R1+0x7b0] ;  /* 0x0007b00001137983 */ /* 0x000f680000300800 */
[----:B------:R0:W-:Y:S02]  /*17e10*/  STL [R1+0x360], R14 ;  /* 0x0003600e01007387 */ /* 0x0001e40000100800 */
[----:B0-----:R-:W-:-:S04]  /*17e20*/  IMAD.MOV.U32 R14, RZ, RZ, R12 ;  /* 0x000000ffff0e7224 */ /* 0x001fc800078e000c */
[----:B------:R-:W-:Y:S02]  /*17e30*/  @!P6 IMAD.MOV R14, RZ, RZ, -R14 ;  /* 0x000000ffff0ee224 */ /* 0x000fe400078e0a0e */
[----:B------:R-:W-:Y:S02]  /*17e40*/  IMAD.MOV.U32 R12, RZ, RZ, R18 ;  /* 0x000000ffff0c7224 */ /* 0x000fe400078e0012 */
[----:B------:R-:W-:Y:S01]  /*17e50*/  IMAD.MOV.U32 R18, RZ, RZ, R16 ;  /* 0x000000ffff127224 */ /* 0x000fe200078e0010 */
[----:B------:R0:W-:Y:S04]  /*17e60*/  STL [R1+0x364], R14 ;  /* 0x0003640e01007387 */ /* 0x0001e80000100800 */
[----:B------:R-:W3:Y:S01]  /*17e70*/  LDL R16, [R1+0x7d0] ;  /* 0x0007d00001107983 */ /* 0x000ee20000100800 */
[----:B------:R-:W-:Y:S01]  /*17e80*/  ISETP.GT.U32.AND P5, PT, R25, R4, PT ;  /* 0x000000041900720c */ /* 0x000fe20003fa4070 */
[----:B------:R-:W-:-:S04]  /*17e90*/  IMAD.HI.U32 R7, R0, R11, RZ ;  /* 0x0000000b00077227 */ /* 0x000fc800078e00ff */
[----:B------:R-:W-:Y:S01]  /*17ea0*/  IMAD.MOV R7, RZ, RZ, -R7 ;  /* 0x000000ffff077224 */ /* 0x000fe200078e0a07 */
[----:B0-----:R-:W5:Y:S03]  /*17eb0*/  LDL R14, [R1+0x7cc] ;  /* 0x0007cc00010e7983 */ /* 0x001f660000100800 */
[----:B------:R-:W-:-:S04]  /*17ec0*/  IMAD R11, R25, R7, R11 ;  /* 0x00000007190b7224 */ /* 0x000fc800078e020b */
[----:B------:R-:W-:Y:S01]  /*17ed0*/  @!P5 IMAD.IADD R4, R4, 0x1, -R25 ;  /* 0x000000010404d824 */ /* 0x000fe200078e0a19 */
[----:B------:R-:W-:-:S04]  /*17ee0*/  ISETP.GT.U32.AND P5, PT, R25, R11, PT ;  /* 0x0000000b1900720c */ /* 0x000fc80003fa4070 */
[----:B------:R-:W-:Y:S02]  /*17ef0*/  ISETP.GT.U32.AND P3, PT, R25, R4, PT ;  /* 0x000000041900720c */ /* 0x000fe40003f64070 */
[----:B--2---:R-:W-:Y:S02]  /*17f00*/  ISETP.GE.AND P1, PT, R8, RZ, PT ;  /* 0x000000ff0800720c */ /* 0x004fe40003f26270 */
[----:B----4-:R-:W-:-:S05]  /*17f10*/  IABS R9, R13 ;  /* 0x0000000d00097213 */ /* 0x010fca0000000000 */
[----:B------:R-:W-:Y:S01]  /*17f20*/  @!P5 IMAD.IADD R11, R11, 0x1, -R25 ;  /* 0x000000010b0bd824 */ /* 0x000fe200078e0a19 */
[----:B------:R-:W-:Y:S01]  /*17f30*/  ISETP.GT.U32.AND P5, PT, R25, R2, PT ;  /* 0x000000021900720c */ /* 0x000fe20003fa4070 */
[----:B------:R-:W-:-:S04]  /*17f40*/  IMAD.HI.U32 R7, R0, R9, RZ ;  /* 0x0000000900077227 */ /* 0x000fc800078e00ff */
[----:B------:R-:W-:Y:S02]  /*17f50*/  IMAD.MOV R7, RZ, RZ, -R7 ;  /* 0x000000ffff077224 */ /* 0x000fe400078e0a07 */
[----:B------:R-:W-:Y:S02]  /*17f60*/  @!P3 IMAD.IADD R4, R4, 0x1, -R25 ;  /* 0x000000010404b824 */ /* 0x000fe400078e0a19 */
[----:B------:R-:W-:Y:S02]  /*17f70*/  IMAD R9, R25, R7, R9 ;  /* 0x0000000719097224 */ /* 0x000fe400078e0209 */
[----:B------:R-:W-:Y:S02]  /*17f80*/  IMAD.MOV.U32 R7, RZ, RZ, R12 ;  /* 0x000000ffff077224 */ /* 0x000fe400078e000c */
[----:B------:R-:W-:Y:S02]  /*17f90*/  IMAD.MOV.U32 R12, RZ, RZ, R4 ;  /* 0x000000ffff0c7224 */ /* 0x000fe400078e0004 */
[----:B------:R-:W-:-:S02]  /*17fa0*/  @!P5 IMAD.IADD R2, R2, 0x1, -R25 ;  /* 0x000000010202d824 */ /* 0x000fc400078e0a19 */
[----:B------:R-:W-:Y:S02]  /*17fb0*/  @!P1 IMAD.MOV R6, RZ, RZ, -R6 ;  /* 0x000000ffff069224 */ /* 0x000fe400078e0a06 */
[----:B------:R-:W-:Y:S02]  /*17fc0*/  @!P2 IMAD.MOV R12, RZ, RZ, -R12 ;  /* 0x000000ffff0ca224 */ /* 0x000fe400078e0a0c */
[----:B------:R-:W-:Y:S01]  /*17fd0*/  @!P4 IMAD.MOV R2, RZ, RZ, -R2 ;  /* 0x000000ffff02c224 */ /* 0x000fe200078e0a02 */
[----:B------:R-:W-:Y:S04]  /*17fe0*/  STL [R1+0x368], R6 ;  /* 0x0003680601007387 */ /* 0x000fe80000100800 */
[----:B------:R0:W-:Y:S04]  /*17ff0*/  STL [R1+0x36c], R12 ;  /* 0x00036c0c01007387 */ /* 0x0001e80000100800 */
[----:B------:R1:W-:Y:S01]  /*18000*/  STL [R1+0x370], R2 ;  /* 0x0003700201007387 */ /* 0x0003e20000100800 */
[----:B---3--:R-:W-:-:S03]  /*18010*/  IABS R4, R16 ;  /* 0x0000001000047213 */ /* 0x008fc60000000000 */
[----:B------:R-:W2:Y:S01]  /*18020*/  LDL R16, [R1+0x7d4] ;  /* 0x0007d40001107983 */ /* 0x000ea20000100800 */
[----:B------:R-:W-:Y:S01]  /*18030*/  IMAD.HI.U32 R5, R0, R10, RZ ;  /* 0x0000000a00057227 */ /* 0x000fe200078e00ff */
[----:B------:R-:W-:-:S03]  /*18040*/  IABS R8, R15 ;  /* 0x0000000f00087213 */ /* 0x000fc60000000000 */
[----:B------:R-:W-:Y:S01]  /*18050*/  IMAD.MOV R5, RZ, RZ, -R5 ;  /* 0x000000ffff057224 */ /* 0x000fe200078e0a05 */
[C---:B------:R-:W-:Y:S02]  /*18060*/  ISETP.GT.U32.AND P6, PT, R25.reuse, R11, PT ;  /* 0x0000000b1900720c */ /* 0x040fe40003fc4070 */
[C---:B------:R-:W-:Y:S01]  /*18070*/  ISETP.GT.U32.AND P2, PT, R25.reuse, R9, PT ;  /* 0x000000091900720c */ /* 0x040fe20003f44070 */
[----:B------:R-:W-:Y:S02]  /*18080*/  IMAD R10, R25, R5, R10 ;  /* 0x00000005190a7224 */ /* 0x000fe400078e020a */
[----:B------:R-:W-:-:S04]  /*18090*/  IMAD.HI.U32 R5, R0, R8, RZ ;  /* 0x0000000800057227 */ /* 0x000fc800078e00ff */
[----:B------:R-:W-:-:S04]  /*180a0*/  IMAD.MOV R5, RZ, RZ, -R5 ;  /* 0x000000ffff057224 */ /* 0x000fc800078e0a05 */
[----:B------:R-:W-:Y:S01]  /*180b0*/  IMAD R8, R25, R5, R8 ;  /* 0x0000000519087224 */ /* 0x000fe200078e0208 */
[----:B------:R-:W-:Y:S01]  /*180c0*/  ISETP.GE.AND P1, PT, R7, RZ, PT ;  /* 0x000000ff0700720c */ /* 0x000fe20003f26270 */
[--C-:B------:R-:W-:Y:S01]  /*180d0*/  @!P6 IMAD.IADD R11, R11, 0x1, -R25.reuse ;  /* 0x000000010b0be824 */ /* 0x100fe200078e0a19 */
[----:B------:R-:W-:Y:S01]  /*180e0*/  IABS R7, R17 ;  /* 0x0000001100077213 */ /* 0x000fe20000000000 */
[----:B------:R-:W-:Y:S01]  /*180f0*/  @!P2 IMAD.IADD R9, R9, 0x1, -R25 ;  /* 0x000000010909a824 */ /* 0x000fe200078e0a19 */
[----:B------:R-:W-:-:S03]  /*18100*/  ISETP.GT.U32.AND P6, PT, R25, R8, PT ;  /* 0x000000081900720c */ /* 0x000fc60003fc4070 */
[----:B0-----:R-:W-:Y:S01]  /*18110*/  IMAD.HI.U32 R12, R0, R7, RZ ;  /* 0x00000007000c7227 */ /* 0x001fe200078e00ff */
[C---:B------:R-:W-:Y:S02]  /*18120*/  ISETP.GT.U32.AND P2, PT, R25.reuse, R9, PT ;  /* 0x000000091900720c */ /* 0x040fe40003f44070 */
[C---:B------:R-:W-:Y:S01]  /*18130*/  ISETP.GT.U32.AND P3, PT, R25.reuse, R10, PT ;  /* 0x0000000a1900720c */ /* 0x040fe20003f64070 */
[----:B------:R-:W-:Y:S01]  /*18140*/  IMAD.MOV R12, RZ, RZ, -R12 ;  /* 0x000000ffff0c7224 */ /* 0x000fe200078e0a0c */
[----:B-----5:R-:W-:Y:S02]  /*18150*/  IABS R6, R19 ;  /* 0x0000001300067213 */ /* 0x020fe40000000000 */
[----:B------:R-:W-:Y:S01]  /*18160*/  IABS R5, R14 ;  /* 0x0000000e00057213 */ /* 0x000fe20000000000 */
[----:B------:R-:W-:Y:S01]  /*18170*/  IMAD R7, R25, R12, R7 ;  /* 0x0000000c19077224 */ /* 0x000fe200078e0207 */
[----:B------:R-:W-:Y:S01]  /*18180*/  ISETP.GE.AND P5, PT, R13, RZ, PT ;  /* 0x000000ff0d00720c */ /* 0x000fe20003fa6270 */
[--C-:B------:R-:W-:Y:S01]  /*18190*/  @!P6 IMAD.IADD R8, R8, 0x1, -R25.reuse ;  /* 0x000000010808e824 */ /* 0x100fe200078e0a19 */
[----:B------:R-:W-:Y:S01]  /*181a0*/  ISETP.GE.AND P4, PT, R15, RZ, PT ;  /* 0x000000ff0f00720c */ /* 0x000fe20003f86270 */
[C---:B-1----:R-:W-:Y:S01]  /*181b0*/  IMAD.HI.U32 R2, R0.reuse, R6, RZ ;  /* 0x0000000600027227 */ /* 0x042fe200078e00ff */
[----:B------:R-:W3:Y:S02]  /*181c0*/  LDL R15, [R1+0x7d8] ;  /* 0x0007d800010f7983 */ /* 0x000ee40000100800 */
[----:B------:R-:W-:Y:S01]  /*181d0*/  ISETP.GT.U32.AND P6, PT, R25, R8, PT ;  /* 0x000000081900720c */ /* 0x000fe20003fc4070 */
[--C-:B------:R-:W-:Y:S01]  /*181e0*/  @!P2 IMAD.IADD R9, R9, 0x1, -R25.reuse ;  /* 0x000000010909a824 */ /* 0x100fe200078e0a19 */
[----:B------:R-:W-:Y:S01]  /*181f0*/  ISETP.GT.U32.AND P2, PT, R25, R7, PT ;  /* 0x000000071900720c */ /* 0x000fe20003f44070 */
[----:B------:R-:W-:Y:S01]  /*18200*/  IMAD.HI.U32 R13, R0, R5, RZ ;  /* 0x00000005000d7227 */ /* 0x000fe200078e00ff */
[----:B------:R-:W4:Y:S03]  /*18210*/  LDL R14, [R1+0x7f0] ;  /* 0x0007f000010e7983 */ /* 0x000f260000100800 */
[----:B------:R-:W-:-:S02]  /*18220*/  @!P3 IMAD.IADD R10, R10, 0x1, -R25 ;  /* 0x000000010a0ab824 */ /* 0x000fc400078e0a19 */
[----:B------:R-:W-:Y:S02]  /*18230*/  IMAD.MOV R2, RZ, RZ, -R2 ;  /* 0x000000ffff027224 */ /* 0x000fe400078e0a02 */
[----:B------:R-:W-:Y:S01]  /*18240*/  IMAD.MOV R13, RZ, RZ, -R13 ;  /* 0x000000ffff0d7224 */ /* 0x000fe200078e0a0d */
[C---:B------:R-:W-:Y:S01]  /*18250*/  ISETP.GT.U32.AND P3, PT, R25.reuse, R10, PT ;  /* 0x0000000a1900720c */ /* 0x040fe20003f64070 */
[C---:B------:R-:W-:Y:S02]  /*18260*/  IMAD R6, R25.reuse, R2, R6 ;  /* 0x0000000219067224 */ /* 0x040fe400078e0206 */
[C---:B------:R-:W-:Y:S02]  /*18270*/  IMAD R5, R25.reuse, R13, R5 ;  /* 0x0000000d19057224 */ /* 0x040fe400078e0205 */
[--C-:B------:R-:W-:Y:S01]  /*18280*/  @!P6 IMAD.IADD R8, R8, 0x1, -R25.reuse ;  /* 0x000000010808e824 */ /* 0x100fe200078e0a19 */
[----:B------:R-:W-:Y:S01]  /*18290*/  ISETP.GT.U32.AND P6, PT, R25, R6, PT ;  /* 0x000000061900720c */ /* 0x000fe20003fc4070 */
[----:B------:R-:W-:Y:S01]  /*182a0*/  @!P2 IMAD.IADD R7, R7, 0x1, -R25 ;  /* 0x000000010707a824 */ /* 0x000fe200078e0a19 */
[----:B------:R-:W-:-:S05]  /*182b0*/  ISETP.GT.U32.AND P2, PT, R25, R5, PT ;  /* 0x000000051900720c */ /* 0x000fca0003f44070 */
[--C-:B------:R-:W-:Y:S01]  /*182c0*/  @!P3 IMAD.IADD R10, R10, 0x1, -R25.reuse ;  /* 0x000000010a0ab824 */ /* 0x100fe200078e0a19 */
[----:B------:R-:W-:Y:S02]  /*182d0*/  ISETP.GE.AND P3, PT, R17, RZ, PT ;  /* 0x000000ff1100720c */ /* 0x000fe40003f66270 */
[----:B------:R-:W5:Y:S03]  /*182e0*/  LDL R17, [R1+0x7f4] ;  /* 0x0007f40001117983 */ /* 0x000f660000100800 */
[--C-:B------:R-:W-:Y:S02]  /*182f0*/  @!P6 IMAD.IADD R6, R6, 0x1, -R25.reuse ;  /* 0x000000010606e824 */ /* 0x100fe400078e0a19 */
[----:B------:R-:W-:Y:S01]  /*18300*/  @!P2 IMAD.IADD R5, R5, 0x1, -R25 ;  /* 0x000000010505a824 */ /* 0x000fe200078e0a19 */
[----:B--2---:R-:W-:Y:S02]  /*18310*/  IABS R2, R16 ;  /* 0x0000001000027213 */ /* 0x004fe40000000000 */
[----:B------:R-:W2:Y:S04]  /*18320*/  LDL R16, [R1+0x800] ;  /* 0x0008000001107983 */ /* 0x000ea80000100800 */
[----:B------:R-:W-:Y:S04]  /*18330*/  STL [R1+0x4244], R6 ;  /* 0x0042440601007387 */ /* 0x000fe80000100800 */
[----:B------:R0:W-:Y:S04]  /*18340*/  STL [R1+0x4240], R5 ;  /* 0x0042400501007387 */ /* 0x0001e80000100800 */
[----:B0-----:R-:W2:Y:S01]  /*18350*/  LDL.LU R5, [R1+0xa5c] ;  /* 0x000a5c0001057983 */ /* 0x001ea20000300800 */
[----:B------:R-:W-:-:S04]  /*18360*/  IMAD.HI.U32 R12, R0, R4, RZ ;  /* 0x00000004000c7227 */ /* 0x000fc800078e00ff */
[----:B------:R-:W-:-:S04]  /*18370*/  IMAD.MOV R12, RZ, RZ, -R12 ;  /* 0x000000ffff0c7224 */ /* 0x000fc800078e0a0c */
[----:B------:R-:W-:Y:S01]  /*18380*/  IMAD R4, R25, R12, R4 ;  /* 0x0000000c19047224 */ /* 0x000fe200078e0204 */
[----:B---3--:R-:W-:Y:S01]  /*18390*/  IABS R12, R15 ;  /* 0x0000000f000c7213 */ /* 0x008fe20000000000 */
[----:B------:R-:W-:-:S04]  /*183a0*/  IMAD.HI.U32 R15, R0, R2, RZ ;  /* 0x00000002000f7227 */ /* 0x000fc800078e00ff */
[----:B------:R-:W-:Y:S01]  /*183b0*/  IMAD.MOV R15, RZ, RZ, -R15 ;  /* 0x000000ffff0f7224 */ /* 0x000fe200078e0a0f */
[----:B----4-:R-:W-:-:S03]  /*183c0*/  IABS R13, R14 ;  /* 0x0000000e000d7213 */ /* 0x010fc60000000000 */
[----:B------:R-:W-:Y:S01]  /*183d0*/  IMAD R2, R25, R15, R2 ;  /* 0x0000000f19027224 */ /* 0x000fe200078e0202 */
[----:B-----5:R-:W-:Y:S01]  /*183e0*/  IABS R14, R17 ;  /* 0x00000011000e7213 */ /* 0x020fe20000000000 */
[----:B------:R-:W-:-:S04]  /*183f0*/  IMAD.HI.U32 R17, R0, R13, RZ ;  /* 0x0000000d00117227 */ /* 0x000fc800078e00ff */
[----:B------:R-:W-:-:S04]  /*18400*/  IMAD.MOV R17, RZ, RZ, -R17 ;  /* 0x000000ffff117224 */ /* 0x000fc800078e0a11 */
[----:B------:R-:W-:Y:S01]  /*18410*/  IMAD R13, R25, R17, R13 ;  /* 0x00000011190d7224 */ /* 0x000fe200078e020d */
[----:B--2---:R-:W-:Y:S01]  /*18420*/  IABS R15, R16 ;  /* 0x00000010000f7213 */ /* 0x004fe20000000000 */
[----:B------:R-:W-:-:S04]  /*18430*/  IMAD.HI.U32 R16, R0, R12, RZ ;  /* 0x0000000c00107227 */ /* 0x000fc800078e00ff */
[----:B------:R-:W-:-:S04]  /*18440*/  IMAD.MOV R16, RZ, RZ, -R16 ;  /* 0x000000ffff107224 */ /* 0x000fc800078e0a10 */
[----:B------:R-:W-:Y:S02]  /*18450*/  IMAD R12, R25, R16, R12 ;  /* 0x00000010190c7224 */ /* 0x000fe400078e020c */
[----:B------:R-:W2:Y:S01]  /*18460*/  LDL.LU R16, [R1+0xa58] ;  /* 0x000a580001107983 */ /* 0x000ea20000300800 */
[----:B------:R-:W-:Y:S02]  /*18470*/  IMAD.MOV.U32 R17, RZ, RZ, R5 ;  /* 0x000000ffff117224 */ /* 0x000fe400078e0005 */
[----:B------:R-:W-:Y:S02]  /*18480*/  IMAD.MOV.U32 R5, RZ, RZ, R11 ;  /* 0x000000ffff057224 */ /* 0x000fe400078e000b */
[----:B------:R-:W3:Y:S01]  /*18490*/  LDL R11, [R1+0x810] ;  /* 0x00081000010b7983 */ /* 0x000ee20000100800 */
        /* <DEDUP_REMOVED lines=8> */
[----:B------:R-:W4:Y:S04]  /*18520*/  LDL.LU R10, [R1+0x9f0] ;  /* 0x0009f000010a7983 */ /* 0x000f280000300800 */
[----:B------:R0:W-:Y:S01]  /*18530*/  STL [R1+0x358], R5 ;  /* 0x0003580501007387 */ /* 0x0001e20000100800 */
[----:B------:R-:W-:-:S02]  /*18540*/  @!P1 IMAD.MOV R6, RZ, RZ, -R6 ;  /* 0x000000ffff069224 */ /* 0x000fc400078e0a06 */
[----:B------:R-:W-:Y:S02]  /*18550*/  @!P4 IMAD.MOV R8, RZ, RZ, -R8 ;  /* 0x000000ffff08c224 */ /* 0x000fe400078e0a08 */
[----:B0-----:R-:W-:Y:S02]  /*18560*/  IMAD.MOV.U32 R5, RZ, RZ, R9 ;  /* 0x000000ffff057224 */ /* 0x001fe400078e0009 */
[----:B------:R-:W5:Y:S02]  /*18570*/  LDL R9, [R1+0x80c] ;  /* 0x00080c0001097983 */ /* 0x000f640000100800 */
[----:B------:R-:W-:Y:S02]  /*18580*/  @!P5 IMAD.MOV R5, RZ, RZ, -R5 ;  /* 0x000000ffff05d224 */ /* 0x000fe400078e0a05 */
[----:B------:R0:W-:Y:S01]  /*18590*/  STL [R1+0x354], R6 ;  /* 0x0003540601007387 */ /* 0x0001e20000100800 */
[----:B------:R-:W-:-:S03]  /*185a0*/  @!P0 IMAD.IADD R7, R7, 0x1, -R25 ;  /* 0x0000000107078824 */ /* 0x000fc600078e0a19 */
[----:B0-----:R-:W2:Y:S04]  /*185b0*/  LDL.LU R6, [R1+0x4244] ;  /* 0x0042440001067983 */ /* 0x001ea80000300800 */
[----:B------:R0:W-:Y:S04]  /*185c0*/  STL [R1+0x350], R5 ;  /* 0x0003500501007387 */ /* 0x0001e80000100800 */
[----:B0-----:R-:W4:Y:S04]  /*185d0*/  LDL.LU R5, [R1+0x4240] ;  /* 0x0042400001057983 */ /* 0x001f280000300800 */
[----:B------:R3:W-:Y:S02]  /*185e0*/  STL [R1+0x34c], R8 ;  /* 0x00034c0801007387 */ /* 0x0007e40000100800 */
[----:B---3--:R-:W-:-:S02]  /*185f0*/  IABS R8, R11 ;  /* 0x0000000b00087213 */ /* 0x008fc40000000000 */
[----:B------:R-:W3:Y:S04]  /*18600*/  LDL.LU R11, [R1+0x7cc] ;  /* 0x0007cc00010b7983 */ /* 0x000ee80000300800 */
[----:B------:R0:W-:Y:S04]  /*18610*/  STL [R1+0x423c], R26 ;  /* 0x00423c1a01007387 */ /* 0x0001e80000100800 */
[----:B0-----:R-:W3:Y:S04]  /*18620*/  LDL.LU R26, [R1+0x7d0] ;  /* 0x0007d000011a7983 */ /* 0x001ee80000300800 */
[----:B------:R0:W-:Y:S04]  /*18630*/  STL [R1+0x4234], R7 ;  /* 0x0042340701007387 */ /* 0x0001e80000100800 */
[----:B0-----:R-:W3:Y:S01]  /*18640*/  LDL.LU R7, [R1+0x7d8] ;  /* 0x0007d80001077983 */ /* 0x001ee20000300800 */
[----:B------:R-:W-:-:S02]  /*18650*/  ISETP.GT.U32.AND P6, PT, R25, R4, PT ;  /* 0x000000041900720c */ /* 0x000fc40003fc4070 */
[C---:B------:R-:W-:Y:S02]  /*18660*/  ISETP.GT.U32.AND P0, PT, R25.reuse, R12, PT ;  /* 0x0000000c1900720c */ /* 0x040fe40003f04070 */
[----:B--2---:R-:W-:-:S09]  /*18670*/  ISETP.GT.U32.AND P1, PT, R25, R6, PT ;  /* 0x000000061900720c */ /* 0x004fd20003f24070 */
[--C-:B------:R-:W-:Y:S01]  /*18680*/  @!P6 IMAD.IADD R4, R4, 0x1, -R25.reuse ;  /* 0x000000010404e824 */ /* 0x100fe200078e0a19 */
[----:B---3--:R0:W-:Y:S04]  /*18690*/  STL [R1+0x4238], R7 ;  /* 0x0042380701007387 */ /* 0x0081e80000100800 */
[----:B0-----:R-:W2:Y:S01]  /*186a0*/  LDL.LU R7, [R1+0x7d4] ;  /* 0x0007d40001077983 */ /* 0x001ea20000300800 */
[C---:B------:R-:W-:Y:S01]  /*186b0*/  ISETP.GT.U32.AND P5, PT, R25.reuse, R4, PT ;  /* 0x000000041900720c */ /* 0x040fe20003fa4070 */
[----:B------:R-:W-:Y:S01]  /*186c0*/  @!P1 IMAD.IADD R6, R6, 0x1, -R25 ;  /* 0x0000000106069824 */ /* 0x000fe200078e0a19 */
[----:B------:R-:W-:Y:S02]  /*186d0*/  ISETP.GT.U32.AND P1, PT, R25, R13, PT ;  /* 0x0000000d1900720c */ /* 0x000fe40003f24070 */
[----:B------:R-:W-:Y:S01]  /*186e0*/  ISETP.GE.AND P6, PT, R19, RZ, PT ;  /* 0x000000ff1300720c */ /* 0x000fe20003fc6270 */
[----:B------:R-:W-:Y:S01]  /*186f0*/  IMAD.HI.U32 R19, R0, R15, RZ ;  /* 0x0000000f00137227 */ /* 0x000fe200078e00ff */
[----:B-----5:R-:W-:-:S03]  /*18700*/  IABS R9, R9 ;  /* 0x0000000900097213 */ /* 0x020fc60000000000 */
[----:B------:R-:W-:Y:S01]  /*18710*/  IMAD.MOV R19, RZ, RZ, -R19 ;  /* 0x000000ffff137224 */ /* 0x000fe200078e0a13 */
[----:B------:R0:W-:Y:S01]  /*18720*/  STL [R1+0x422c], R0 ;  /* 0x00422c0001007387 */ /* 0x0001e20000100800 */
[----:B------:R-:W-:Y:S02]  /*18730*/  @!P0 IMAD.IADD R12, R12, 0x1, -R25 ;  /* 0x000000010c0c8824 */ /* 0x000fe400078e0a19 */
        /* <DEDUP_REMOVED lines=8> */
[--C-:B------:R-:W-:Y:S02]  /*187c0*/  @!P1 IMAD.IADD R13, R13, 0x1, -R25.reuse ;  /* 0x000000010d0d9824 */ /* 0x100fe400078e0a19 */
[----:B------:R-:W4:Y:S01]  /*187d0*/  LDL.LU R26, [R1+0x423c] ;  /* 0x00423c00011a7983 */ /* 0x000f220000300800 */
[----:B------:R-:W-:Y:S02]  /*187e0*/  ISETP.GT.U32.AND P2, PT, R25, R2, PT ;  /* 0x000000021900720c */ /* 0x000fe40003f44070 */
[----:B--2---:R-:W-:Y:S02]  /*187f0*/  ISETP.GE.AND P1, PT, R7, RZ, PT ;  /* 0x000000ff0700720c */ /* 0x004fe40003f26270 */
[----:B------:R-:W2:Y:S09]  /*18800*/  LDL.LU R7, [R1+0x4238] ;  /* 0x0042380001077983 */ /* 0x000eb20000300800 */
[----:B------:R-:W-:Y:S01]  /*18810*/  @!P2 IMAD.IADD R2, R2, 0x1, -R25 ;  /* 0x000000010202a824 */ /* 0x000fe200078e0a19 */
[----:B------:R-:W-:-:S13]  /*18820*/  ISETP.GT.U32.AND P2, PT, R25, R5, PT ;  /* 0x000000051900720c */ /* 0x000fda0003f44070 */
[----:B------:R-:W-:Y:S01]  /*18830*/  @!P2 IMAD.IADD R5, R5, 0x1, -R25 ;  /* 0x000000010505a824 */ /* 0x000fe200078e0a19 */
[----:B------:R-:W-:-:S13]  /*18840*/  ISETP.GT.U32.AND P2, PT, R25, R14, PT ;  /* 0x0000000e1900720c */ /* 0x000fda0003f44070 */
[----:B------:R-:W-:Y:S01]  /*18850*/  @!P2 IMAD.IADD R14, R14, 0x1, -R25 ;  /* 0x000000010e0ea824 */ /* 0x000fe200078e0a19 */
[----:B--2---:R-:W-:Y:S02]  /*18860*/  ISETP.GE.AND P2, PT, R7, RZ, PT ;  /* 0x000000ff0700720c */ /* 0x004fe40003f46270 */
[----:B------:R-:W2:Y:S01]  /*18870*/  LDL.LU R7, [R1+0x4234] ;  /* 0x0042340001077983 */ /* 0x000ea20000300800 */
[----:B------:R-:W-:-:S04]  /*18880*/  IMAD.MOV R11, RZ, RZ, -R11 ;  /* 0x000000ffff0b7224 */ /* 0x000fc800078e0a0b */
[C---:B------:R-:W-:Y:S02]  /*18890*/  IMAD R9, R25.reuse, R11, R9 ;  /* 0x0000000b19097224 */ /* 0x040fe400078e0209 */
[----:B---3--:R-:W-:Y:S02]  /*188a0*/  IMAD.MOV.U32 R11, RZ, RZ, R0 ;  /* 0x000000ffff0b7224 */ /* 0x008fe400078e0000 */
[----:B------:R-:W-:Y:S01]  /*188b0*/  IMAD.MOV R10, RZ, RZ, -R10 ;  /* 0x000000ffff0a7224 */ /* 0x000fe200078e0a0a */
[----:B------:R0:W-:Y:S03]  /*188c0*/  STL [R1+0x4230], R9 ;  /* 0x0042300901007387 */ /* 0x0001e60000100800 */
[----:B------:R-:W-:Y:S01]  /*188d0*/  IMAD R8, R25, R10, R8 ;  /* 0x0000000a19087224 */ /* 0x000fe200078e0208 */
[----:B------:R1:W-:Y:S01]  /*188e0*/  STL [R1+0x4228], R11 ;  /* 0x0042280b01007387 */ /* 0x0003e20000100800 */
[----:B------:R-:W-:Y:S01]  /*188f0*/  IABS R10, R11 ;  /* 0x0000000b000a7213 */ /* 0x000fe20000000000 */
[----:B0-----:R-:W-:-:S02]  /*18900*/  IMAD.MOV.U32 R9, RZ, RZ, R6 ;  /* 0x000000ffff097224 */ /* 0x001fc400078e0006 */
[----:B------:R-:W3:Y:S01]  /*18910*/  LDL.LU R6, [R1+0x818] ;  /* 0x0008180001067983 */ /* 0x000ee20000300800 */
[----:B------:R-:W-:Y:S01]  /*18920*/  ISETP.GT.U32.AND P4, PT, R25, R2, PT ;  /* 0x000000021900720c */ /* 0x000fe20003f84070 */
[----:B------:R-:W-:Y:S02]  /*18930*/  @!P6 IMAD.MOV R9, RZ, RZ, -R9 ;  /* 0x000000ffff09e224 */ /* 0x000fe400078e0a09 */
[----:B--2---:R-:W-:-:S05]  /*18940*/  @!P3 IMAD.MOV R7, RZ, RZ, -R7 ;  /* 0x000000ffff07b224 */ /* 0x004fca00078e0a07 */
[----:B------:R0:W-:Y:S04]  /*18950*/  STL [R1+0x348], R7 ;  /* 0x0003480701007387 */ /* 0x0001e80000100800 */
[----:B-1----:R-:W2:Y:S01]  /*18960*/  LDL.LU R11, [R1+0x7f4] ;  /* 0x0007f400010b7983 */ /* 0x002ea20000300800 */
[----:B------:R-:W-:Y:S01]  /*18970*/  @!P4 IMAD.IADD R2, R2, 0x1, -R25 ;  /* 0x000000010202c824 */ /* 0x000fe200078e0a19 */
[----:B------:R-:W-:Y:S01]  /*18980*/  ISETP.GT.U32.AND P4, PT, R25, R15, PT ;  /* 0x0000000f1900720c */ /* 0x000fe20003f84070 */
[----:B------:R-:W-:Y:S01]  /*18990*/  IMAD.MOV.U32 R0, RZ, RZ, R5 ;  /* 0x000000ffff007224 */ /* 0x000fe200078e0005 */
[----:B------:R1:W-:Y:S03]  /*189a0*/  STL [R1+0x344], R9 ;  /* 0x0003440901007387 */ /* 0x0003e60000100800 */
[----:B------:R-:W-:Y:S01]  /*189b0*/  @!P5 IMAD.MOV R0, RZ, RZ, -R0 ;  /* 0x000000ffff00d224 */ /* 0x000fe200078e0a00 */
[----:B------:R-:W5:Y:S04]  /*189c0*/  LDL.LU R5, [R1+0x80c] ;  /* 0x00080c0001057983 */ /* 0x000f680000300800 */
[----:B0-----:R-:W3:Y:S01]  /*189d0*/  LDL.LU R7, [R1+0x810] ;  /* 0x0008100001077983 */ /* 0x001ee20000300800 */
[----:B-1----:R-:W-:-:S03]  /*189e0*/  IMAD.MOV.U32 R9, RZ, RZ, R4 ;  /* 0x000000ffff097224 */ /* 0x002fc600078e0004 */
[----:B------:R0:W-:Y:S01]  /*189f0*/  STL [R1+0x340], R0 ;  /* 0x0003400001007387 */ /* 0x0001e20000100800 */
[----:B------:R-:W-:-:S03]  /*18a00*/  @!P0 IMAD.MOV R9, RZ, RZ, -R9 ;  /* 0x000000ffff098224 */ /* 0x000fc600078e0a09 */
[----:B------:R-:W3:Y:S01]  /*18a10*/  LDL.LU R4, [R1+0x7f0] ;  /* 0x0007f00001047983 */ /* 0x000ee20000300800 */
[----:B------:R-:W-:Y:S02]  /*18a20*/  @!P4 IMAD.IADD R15, R15, 0x1, -R25 ;  /* 0x000000010f0fc824 */ /* 0x000fe400078e0a19 */
[----:B0-----:R-:W-:Y:S02]  /*18a30*/  IMAD.MOV.U32 R0, RZ, RZ, R2 ;  /* 0x000000ffff007224 */ /* 0x001fe400078e0002 */
[----:B------:R-:W4:Y:S01]  /*18a40*/  LDL.LU R2, [R1+0x800] ;  /* 0x0008000001027983 */ /* 0x000f220000300800 */
[----:B------:R-:W-:-:S03]  /*18a50*/  ISETP.GT.U32.AND P4, PT, R25, R13, PT ;  /* 0x0000000d1900720c */ /* 0x000fc60003f84070 */
[----:B------:R0:W-:Y:S01]  /*18a60*/  STL [R1+0x33c], R9 ;  /* 0x00033c0901007387 */ /* 0x0001e20000100800 */
[----:B------:R-:W-:-:S03]  /*18a70*/  @!P1 IMAD.MOV R0, RZ, RZ, -R0 ;  /* 0x000000ffff009224 */ /* 0x000fc600078e0a00 */
[----:B0-----:R-:W4:Y:S04]  /*18a80*/  LDL.LU R9, [R1+0x4230] ;  /* 0x0042300001097983 */ /* 0x001f280000300800 */
[----:B------:R0:W-:Y:S02]  /*18a90*/  STL [R1+0x338], R0 ;  /* 0x0003380001007387 */ /* 0x0001e40000100800 */
[----:B------:R-:W-:Y:S02]  /*18aa0*/  @!P4 IMAD.IADD R13, R13, 0x1, -R25 ;  /* 0x000000010d0dc824 */ /* 0x000fe400078e0a19 */
[----:B0-----:R-:W5:Y:S01]  /*18ab0*/  LDL.LU R0, [R1+0x422c] ;  /* 0x00422c0001007983 */ /* 0x001f620000300800 */
[----:B--2---:R-:W-:-:S03]  /*18ac0*/  ISETP.GE.AND P4, PT, R11, RZ, PT ;  /* 0x000000ff0b00720c */ /* 0x004fc60003f86270 */
[----:B------:R-:W2:Y:S01]  /*18ad0*/  LDL.LU R11, [R1+0x4228] ;  /* 0x00422800010b7983 */ /* 0x000ea20000300800 */
[C---:B------:R-:W-:Y:S02]  /*18ae0*/  ISETP.GT.U32.AND P3, PT, R25.reuse, R12, PT ;  /* 0x0000000c1900720c */ /* 0x040fe40003f64070 */
[C---:B------:R-:W-:Y:S02]  /*18af0*/  ISETP.GT.U32.AND P6, PT, R25.reuse, R14, PT ;  /* 0x0000000e1900720c */ /* 0x040fe40003fc4070 */
[----:B------:R-:W-:-:S09]  /*18b00*/  ISETP.GT.U32.AND P5, PT, R25, R15, PT ;  /* 0x0000000f1900720c */ /* 0x000fd20003fa4070 */
[--C-:B------:R-:W-:Y:S01]  /*18b10*/  @!P3 IMAD.IADD R12, R12, 0x1, -R25.reuse ;  /* 0x000000010c0cb824 */ /* 0x100fe200078e0a19 */
[C---:B------:R-:W-:Y:S02]  /*18b20*/  ISETP.GT.U32.AND P3, PT, R25.reuse, R8, PT ;  /* 0x000000081900720c */ /* 0x040fe40003f64070 */
[----:B---3--:R-:W-:Y:S01]  /*18b30*/  ISETP.GE.AND P1, PT, R4, RZ, PT ;  /* 0x000000ff0400720c */ /* 0x008fe20003f26270 */
[----:B------:R-:W-:Y:S01]  /*18b40*/  @!P6 IMAD.IADD R14, R14, 0x1, -R25 ;  /* 0x000000010e0ee824 */ /* 0x000fe200078e0a19 */
[----:B----4-:R-:W-:Y:S02]  /*18b50*/  ISETP.GT.U32.AND P0, PT, R25, R9, PT ;  /* 0x000000091900720c */ /* 0x010fe40003f04070 */
[----:B------:R-:W-:Y:S01]  /*18b60*/  ISETP.GE.AND P6, PT, R2, RZ, PT ;  /* 0x000000ff0200720c */ /* 0x000fe20003fc6270 */
[----:B------:R-:W-:Y:S02]  /*18b70*/  IMAD.MOV.U32 R2, RZ, RZ, R12 ;  /* 0x000000ffff027224 */ /* 0x000fe400078e000c */
[----:B-----5:R-:W-:-:S04]  /*18b80*/  IMAD.HI.U32 R4, R0, R10, RZ ;  /* 0x0000000a00047227 */ /* 0x020fc800078e00ff */
[----:B------:R-:W-:-:S04]  /*18b90*/  IMAD.MOV R4, RZ, RZ, -R4 ;  /* 0x000000ffff047224 */ /* 0x000fc800078e0a04 */
[--C-:B------:R-:W-:Y:S01]  /*18ba0*/  @!P0 IMAD.IADD R9, R9, 0x1, -R25.reuse ;  /* 0x0000000109098824 */ /* 0x100fe200078e0a19 */
[----:B------:R-:W-:Y:S01]  /*18bb0*/  ISETP.GE.AND P0, PT, R7, RZ, PT ;  /* 0x000000ff0700720c */ /* 0x000fe20003f06270 */
[C---:B------:R-:W-:Y:S01]  /*18bc0*/  IMAD R4, R25.reuse, R4, R10 ;  /* 0x0000000419047224 */ /* 0x040fe200078e020a */
[----:B------:R-:W3:Y:S01]  /*18bd0*/  LDL.LU R7, [R1+0x858] ;  /* 0x0008580001077983 */ /* 0x000ee20000300800 */
[--C-:B------:R-:W-:Y:S02]  /*18be0*/  @!P3 IMAD.IADD R8, R8, 0x1, -R25.reuse ;  /* 0x000000010808b824 */ /* 0x100fe400078e0a19 */
[----:B------:R-:W-:Y:S01]  /*18bf0*/  @!P2 IMAD.MOV R2, RZ, RZ, -R2 ;  /* 0x000000ffff02a224 */ /* 0x000fe200078e0a02 */
[----:B------:R-:W-:Y:S01]  /*18c00*/  ISETP.GT.U32.AND P2, PT, R25, R9, PT ;  /* 0x000000091900720c */ /* 0x000fe20003f44070 */
[----:B------:R-:W-:Y:S01]  /*18c10*/  @!P5 IMAD.IADD R15, R15, 0x1, -R25 ;  /* 0x000000010f0fd824 */ /* 0x000fe200078e0a19 */
[----:B------:R-:W-:Y:S02]  /*18c20*/  ISETP.GE.AND P5, PT, R5, RZ, PT ;  /* 0x000000ff0500720c */ /* 0x000fe40003fa6270 */
[----:B------:R-:W-:Y:S01]  /*18c30*/  STL [R1+0x334], R2 ;  /* 0x0003340201007387 */ /* 0x000fe20000100800 */
[----:B------:R-:W-:-:S04]  /*18c40*/  IMAD.MOV.U32 R12, RZ, RZ, R15 ;  /* 0x000000ffff0c7224 */ /* 0x000fc800078e000f */
[----:B------:R-:W-:-:S04]  /*18c50*/  @!P6 IMAD.MOV R12, RZ, RZ, -R12 ;  /* 0x000000ffff0ce224 */ /* 0x000fc800078e0a0c */
[----:B------:R-:W-:-:S04]  /*18c60*/  @!P2 IMAD.IADD R9, R9, 0x1, -R25 ;  /* 0x000000010909a824 */ /* 0x000fc800078e0a19 */
[----:B------:R-:W-:Y:S02]  /*18c70*/  @!P5 IMAD.MOV R9, RZ, RZ, -R9 ;  /* 0x000000ffff09d224 */ /* 0x000fe400078e0a09 */
[----:B--2---:R-:W-:Y:S02]  /*18c80*/  IMAD.MOV.U32 R10, RZ, RZ, R11 ;  /* 0x000000ffff0a7224 */ /* 0x004fe400078e000b */
[----:B------:R-:W-:-:S04]  /*18c90*/  IMAD.MOV.U32 R11, RZ, RZ, R13 ;  /* 0x000000ffff0b7224 */ /* 0x000fc800078e000d */
[----:B------:R-:W-:Y:S01]  /*18ca0*/  @!P1 IMAD.MOV R11, RZ, RZ, -R11 ;  /* 0x000000ffff0b9224 */ /* 0x000fe200078e0a0b */
[----:B------:R-:W-:Y:S01]  /*18cb0*/  ISETP.GT.U32.AND P1, PT, R25, R8, PT ;  /* 0x000000081900720c */ /* 0x000fe20003f24070 */
[----:B------:R-:W-:-:S03]  /*18cc0*/  IMAD.MOV.U32 R13, RZ, RZ, R14 ;  /* 0x000000ffff0d7224 */ /* 0x000fc600078e000e */
[----:B------:R0:W-:Y:S01]  /*18cd0*/  STL [R1+0x330], R11 ;  /* 0x0003300b01007387 */ /* 0x0001e20000100800 */
[----:B------:R-:W-:Y:S01]  /*18ce0*/  @!P4 IMAD.MOV R13, RZ, RZ, -R13 ;  /* 0x000000ffff0dc224 */ /* 0x000fe200078e0a0d */
[----:B------:R-:W-:Y:S02]  /*18cf0*/  ISETP.GE.AND P4, PT, R10, RZ, PT ;  /* 0x000000ff0a00720c */ /* 0x000fe40003f86270 */
[----:B0-----:R-:W2:Y:S05]  /*18d00*/  LDL.LU R11, [R1+0x860] ;  /* 0x00086000010b7983 */ /* 0x001eaa0000300800 */
[----:B------:R-:W-:Y:S01]  /*18d10*/  @!P1 IMAD.IADD R8, R8, 0x1, -R25 ;  /* 0x0000000108089824 */ /* 0x000fe200078e0a19 */
[----:B------:R-:W4:Y:S03]  /*18d20*/  LDL.LU R15, [R1+0x840] ;  /* 0x00084000010f7983 */ /* 0x000f260000300800 */
[----:B------:R-:W-:Y:S01]  /*18d30*/  @!P0 IMAD.MOV R8, RZ, RZ, -R8 ;  /* 0x000000ffff088224 */ /* 0x000fe200078e0a08 */
[----:B------:R-:W5:Y:S04]  /*18d40*/  LDL.LU R10, [R1+0x870] ;  /* 0x00087000010a7983 */ /* 0x000f680000300800 */
[----:B------:R-:W4:Y:S04]  /*18d50*/  LDL.LU R14, [R1+0x844] ;  /* 0x00084400010e7983 */ /* 0x000f280000300800 */
[----:B------:R-:W-:Y:S04]  /*18d60*/  STL [R1+0x32c], R13 ;  /* 0x00032c0d01007387 */ /* 0x000fe80000100800 */
[----:B------:R-:W-:Y:S04]  /*18d70*/  STL [R1+0x328], R12 ;  /* 0x0003280c01007387 */ /* 0x000fe80000100800 */
[----:B------:R-:W-:Y:S04]  /*18d80*/  STL [R1+0x324], R9 ;  /* 0x0003240901007387 */ /* 0x000fe80000100800 */
[----:B------:R0:W-:Y:S04]  /*18d90*/  STL [R1+0x314], R8 ;  /* 0x0003140801007387 */ /* 0x0001e80000100800 */
[----:B0-----:R-:W4:Y:S01]  /*18da0*/  LDL R8, [R1+0x84c] ;  /* 0x00084c0001087983 */ /* 0x001f220000100800 */
[----:B------:R-:W-:-:S02]  /*18db0*/  ISETP.GT.U32.AND P3, PT, R25, R4, PT ;  /* 0x000000041900720c */ /* 0x000fc40003f64070 */
[----:B------:R-:W-:-:S05]  /*18dc0*/  IABS R5, R6 ;  /* 0x0000000600057213 */ /* 0x000fca0000000000 */
[----:B------:R-:W-:Y:S01]  /*18dd0*/  IMAD.HI.U32 R2, R0, R5, RZ ;  /* 0x0000000500027227 */ /* 0x000fe200078e00ff */
[----:B------:R-:W-:-:S03]  /*18de0*/  ISETP.GE.AND P6, PT, R6, RZ, PT ;  /* 0x000000ff0600720c */ /* 0x000fc60003fc6270 */
[----:B------:R-:W-:Y:S01]  /*18df0*/  IMAD.MOV R2, RZ, RZ, -R2 ;  /* 0x000000ffff027224 */ /* 0x000fe200078e0a02 */
[----:B---3--:R-:W-:Y:S01]  /*18e00*/  IABS R6, R7 ;  /* 0x0000000700067213 */ /* 0x008fe20000000000 */
[----:B------:R-:W-:Y:S02]  /*18e10*/  @!P3 IMAD.IADD R4, R4, 0x1, -R25 ;  /* 0x000000010404b824 */ /* 0x000fe400078e0a19 */
[----:B------:R-:W-:Y:S01]  /*18e20*/  IMAD R5, R25, R2, R5 ;  /* 0x0000000219057224 */ /* 0x000fe200078e0205 */
[----:B------:R-:W-:Y:S01]  /*18e30*/  ISETP.GE.AND P2, PT, R7, RZ, PT ;  /* 0x000000ff0700720c */ /* 0x000fe20003f46270 */
[----:B------:R-:W-:Y:S01]  /*18e40*/  IMAD.HI.U32 R7, R0, R6, RZ ;  /* 0x0000000600077227 */ /* 0x000fe200078e00ff */
[C---:B------:R-:W-:Y:S02]  /*18e50*/  ISETP.GT.U32.AND P5, PT, R25.reuse, R4, PT ;  /* 0x000000041900720c */ /* 0x040fe40003fa4070 */
[----:B------:R-:W-:Y:S01]  /*18e60*/  ISETP.GT.U32.AND P3, PT, R25, R5, PT ;  /* 0x000000051900720c */ /* 0x000fe20003f64070 */
[----:B------:R-:W-:-:S04]  /*18e70*/  IMAD.MOV R7, RZ, RZ, -R7 ;  /* 0x000000ffff077224 */ /* 0x000fc800078e0a07 */
[----:B------:R-:W-:-:S06]  /*18e80*/  IMAD R6, R25, R7, R6 ;  /* 0x0000000719067224 */ /* 0x000fcc00078e0206 */
[--C-:B------:R-:W-:Y:S01]  /*18e90*/  @!P5 IMAD.IADD R4, R4, 0x1, -R25.reuse ;  /* 0x000000010404d824 */ /* 0x100fe200078e0a19 */
[----:B------:R-:W-:Y:S01]  /*18ea0*/  ISETP.GT.U32.AND P5, PT, R25, R6, PT ;  /* 0x000000061900720c */ /* 0x000fe20003fa4070 */
[----:B------:R-:W-:-:S05]  /*18eb0*/  @!P3 IMAD.IADD R5, R5, 0x1, -R25 ;  /* 0x000000010505b824 */ /* 0x000fca00078e0a19 */
[----:B------:R-:W-:-:S07]  /*18ec0*/  ISETP.GT.U32.AND P3, PT, R25, R5, PT ;  /* 0x000000051900720c */ /* 0x000fce0003f64070 */
[----:B------:R-:W-:-:S05]  /*18ed0*/  @!P5 IMAD.IADD R6, R6, 0x1, -R25 ;  /* 0x000000010606d824 */ /* 0x000fca00078e0a19 */
[----:B------:R-:W-:Y:S01]  /*18ee0*/  ISETP.GT.U32.AND P5, PT, R25, R6, PT ;  /* 0x000000061900720c */ /* 0x000fe20003fa4070 */
[----:B------:R-:W-:-:S12]  /*18ef0*/  @!P3 IMAD.IADD R5, R5, 0x1, -R25 ;  /* 0x000000010505b824 */ /* 0x000fd800078e0a19 */
[----:B------:R-:W-:Y:S01]  /*18f00*/  @!P5 IMAD.IADD R6, R6, 0x1, -R25 ;  /* 0x000000010606d824 */ /* 0x000fe200078e0a19 */
[----:B--2---:R-:W-:-:S05]  /*18f10*/  IABS R2, R11 ;  /* 0x0000000b00027213 */ /* 0x004fca0000000000 */
[----:B------:R-:W-:Y:S01]  /*18f20*/  IMAD.HI.U32 R7, R0, R2, RZ ;  /* 0x0000000200077227 */ /* 0x000fe200078e00ff */
[----:B-----5:R-:W-:-:S03]  /*18f30*/  IABS R12, R10 ;  /* 0x0000000a000c7213 */ /* 0x020fc60000000000 */
[----:B------:R-:W-:Y:S01]  /*18f40*/  IMAD.MOV R7, RZ, RZ, -R7 ;  /* 0x000000ffff077224 */ /* 0x000fe200078e0a07 */
[----:B------:R-:W-:Y:S02]  /*18f50*/  ISETP.GE.AND P0, PT, R10, RZ, PT ;  /* 0x000000ff0a00720c */ /* 0x000fe40003f06270 */
[----:B----4-:R-:W-:Y:S01]  /*18f60*/  IABS R10, R14 ;  /* 0x0000000e000a7213 */ /* 0x010fe20000000000 */
[----:B------:R-:W-:Y:S01]  /*18f70*/  IMAD.HI.U32 R13, R0, R12, RZ ;  /* 0x0000000c000d7227 */ /* 0x000fe200078e00ff */
[----:B------:R-:W-:-:S03]  /*18f80*/  ISETP.GE.AND P1, PT, R11, RZ, PT ;  /* 0x000000ff0b00720c */ /* 0x000fc60003f26270 */
[----:B------:R-:W-:Y:S01]  /*18f90*/  IMAD R2, R25, R7, R2 ;  /* 0x0000000719027224 */ /* 0x000fe200078e0202 */
[----:B------:R-:W-:Y:S01]  /*18fa0*/  IABS R11, R15 ;  /* 0x0000000f000b7213 */ /* 0x000fe20000000000 */
[----:B------:R-:W-:-:S04]  /*18fb0*/  IMAD.MOV R13, RZ, RZ, -R13 ;  /* 0x000000ffff0d7224 */ /* 0x000fc800078e0a0d */
[----:B------:R-:W-:-:S04]  /*18fc0*/  IMAD.HI.U32 R9, R0, R11, RZ ;  /* 0x0000000b00097227 */ /* 0x000fc800078e00ff */
[----:B------:R-:W-:Y:S02]  /*18fd0*/  IMAD R12, R25, R13, R12 ;  /* 0x0000000d190c7224 */ /* 0x000fe400078e020c */
[----:B------:R-:W-:Y:S01]  /*18fe0*/  IMAD.MOV.U32 R13, RZ, RZ, R4 ;  /* 0x000000ffff0d7224 */ /* 0x000fe200078e0004 */
[----:B------:R-:W-:Y:S01]  /*18ff0*/  IABS R7, R8 ;  /* 0x0000000800077213 */ /* 0x000fe20000000000 */
[----:B------:R-:W-:-:S04]  /*19000*/  IMAD.HI.U32 R8, R0, R10, RZ ;  /* 0x0000000a00087227 */ /* 0x000fc800078e00ff */
[----:B------:R-:W-:Y:S02]  /*19010*/  IMAD.MOV R8, RZ, RZ, -R8 ;  /* 0x000000ffff087224 */ /* 0x000fe400078e0a08 */
[----:B------:R-:W-:Y:S02]  /*19020*/  IMAD.MOV R9, RZ, RZ, -R9 ;  /* 0x000000ffff097224 */ /* 0x000fe400078e0a09 */
[----:B------:R-:W-:Y:S02]  /*19030*/  IMAD R10, R25, R8, R10 ;  /* 0x00000008190a7224 */ /* 0x000fe400078e020a */
[----:B------:R-:W-:Y:S02]  /*19040*/  IMAD.MOV.U32 R8, RZ, RZ, R5 ;  /* 0x000000ffff087224 */ /* 0x000fe400078e0005 */
[----:B------:R-:W-:Y:S01]  /*19050*/  @!P4 IMAD.MOV R13, RZ, RZ, -R13 ;  /* 0x000000ffff0dc224 */ /* 0x000fe200078e0a0d */
[----:B------:R-:W2:Y:S01]  /*19060*/  LDL R5, [R1+0x874] ;  /* 0x0008740001057983 */ /* 0x000ea20000100800 */
[----:B------:R-:W-:-:S02]  /*19070*/  @!P6 IMAD.MOV R8, RZ, RZ, -R8 ;  /* 0x000000ffff08e224 */ /* 0x000fc400078e0a08 */
[----:B------:R-:W-:Y:S02]  /*19080*/  IMAD R11, R25, R9, R11 ;  /* 0x00000009190b7224 */ /* 0x000fe400078e020b */
[----:B------:R-:W3:Y:S01]  /*19090*/  LDL R9, [R1+0x878] ;  /* 0x0008780001097983 */ /* 0x000ee20000100800 */
[----:B------:R-:W-:-:S03]  /*190a0*/  ISETP.GE.AND P5, PT, R15, RZ, PT ;  /* 0x000000ff0f00720c */ /* 0x000fc60003fa6270 */
[----:B------:R0:W-:Y:S04]  /*190b0*/  STL [R1+0x318], R13 ;  /* 0x0003180d01007387 */ /* 0x0001e80000100800 */
[----:B0-----:R-:W4:Y:S04]  /*190c0*/  LDL R13, [R1+0x894] ;  /* 0x00089400010d7983 */ /* 0x001f280000100800 */
[----:B------:R-:W-:Y:S04]  /*190d0*/  STL [R1+0x320], R8 ;  /* 0x0003200801007387 */ /* 0x000fe80000100800 */
[----:B------:R-:W5:Y:S04]  /*190e0*/  LDL.LU R15, [R1+0x8a0] ;  /* 0x0008a000010f7983 */ /* 0x000f680000300800 */
[----:B-----5:R0:W-:Y:S04]  /*190f0*/  STL [R1+0x4220], R15 ;  /* 0x0042200f01007387 */ /* 0x0201e80000100800 */
[----:B0-----:R-:W5:Y:S01]  /*19100*/  LDL.LU R15, [R1+0x85c] ;  /* 0x00085c00010f7983 */ /* 0x001f620000300800 */
[----:B------:R-:W-:Y:S01]  /*19110*/  ISETP.GT.U32.AND P3, PT, R25, R2, PT ;  /* 0x000000021900720c */ /* 0x000fe20003f64070 */
[----:B------:R-:W-:-:S04]  /*19120*/  IMAD.HI.U32 R4, R0, R7, RZ ;  /* 0x0000000700047227 */ /* 0x000fc800078e00ff */
[----:B------:R-:W-:-:S08]  /*19130*/  IMAD.MOV R4, RZ, RZ, -R4 ;  /* 0x000000ffff047224 */ /* 0x000fd000078e0a04 */
[----:B------:R-:W-:Y:S01]  /*19140*/  @!P3 IMAD.IADD R2, R2, 0x1, -R25 ;  /* 0x000000010202b824 */ /* 0x000fe200078e0a19 */
[C---:B------:R-:W-:Y:S01]  /*19150*/  ISETP.GT.U32.AND P3, PT, R25.reuse, R10, PT ;  /* 0x0000000a1900720c */ /* 0x040fe20003f64070 */
[----:B------:R-:W-:Y:S01]  /*19160*/  IMAD R4, R25, R4, R7 ;  /* 0x0000000419047224 */ /* 0x000fe200078e0207 */
[----:B--2---:R-:W-:Y:S02]  /*19170*/  IABS R7, R5 ;  /* 0x0000000500077213 */ /* 0x004fe40000000000 */
[----:B----4-:R-:W-:Y:S02]  /*19180*/  IABS R5, R13 ;  /* 0x0000000d00057213 */ /* 0x010fe40000000000 */
[----:B-----5:R-:W-:Y:S01]  /*19190*/  IABS R8, R15 ;  /* 0x0000000f00087213 */ /* 0x020fe20000000000 */
[----:B------:R0:W-:Y:S04]  /*191a0*/  STL [R1+0x4224], R15 ;  /* 0x0042240f01007387 */ /* 0x0001e80000100800 */
[----:B0-----:R-:W2:Y:S01]  /*191b0*/  LDL.LU R15, [R1+0x84c] ;  /* 0x00084c00010f7983 */ /* 0x001ea20000300800 */
[----:B------:R-:W-:-:S02]  /*191c0*/  IMAD.MOV.U32 R13, RZ, RZ, R6 ;  /* 0x000000ffff0d7224 */ /* 0x000fc400078e0006 */
[----:B------:R-:W-:Y:S02]  /*191d0*/  @!P3 IMAD.IADD R10, R10, 0x1, -R25 ;  /* 0x000000010a0ab824 */ /* 0x000fe400078e0a19 */
[----:B------:R-:W-:-:S03]  /*191e0*/  @!P2 IMAD.MOV R13, RZ, RZ, -R13 ;  /* 0x000000ffff0da224 */ /* 0x000fc600078e0a0d */
[C---:B------:R-:W-:Y:S02]  /*191f0*/  ISETP.GT.U32.AND P2, PT, R25.reuse, R10, PT ;  /* 0x0000000a1900720c */ /* 0x040fe40003f44070 */
[----:B------:R0:W-:Y:S11]  /*19200*/  STL [R1+0x31c], R13 ;  /* 0x00031c0d01007387 */ /* 0x0001f60000100800 */
[----:B------:R-:W-:Y:S01]  /*19210*/  @!P2 IMAD.IADD R10, R10, 0x1, -R25 ;  /* 0x000000010a0aa824 */ /* 0x000fe200078e0a19 */
[----:B------:R-:W-:-:S02]  /*19220*/  ISETP.GT.U32.AND P4, PT, R25, R12, PT ;  /* 0x0000000c1900720c */ /* 0x000fc40003f84070 */
[----:B--2---:R-:W-:Y:S02]  /*19230*/  ISETP.GE.AND P2, PT, R15, RZ, PT ;  /* 0x000000ff0f00720c */ /* 0x004fe40003f46270 */
[----:B------:R-:W2:Y:S09]  /*19240*/  LDL.LU R15, [R1+0x4224] ;  /* 0x00422400010f7983 */ /* 0x000eb20000300800 */
[----:B------:R-:W-:Y:S01]  /*19250*/  @!P4 IMAD.IADD R12, R12, 0x1, -R25 ;  /* 0x000000010c0cc824 */ /* 0x000fe200078e0a19 */
[----:B------:R-:W-:-:S02]  /*19260*/  ISETP.GT.U32.AND P4, PT, R25, R2, PT ;  /* 0x000000021900720c */ /* 0x000fc40003f84070 */
[----:B---3--:R-:W-:-:S11]  /*19270*/  IABS R9, R9 ;  /* 0x0000000900097213 */ /* 0x008fd60000000000 */
[----:B------:R-:W-:Y:S01]  /*19280*/  @!P4 IMAD.IADD R2, R2, 0x1, -R25 ;  /* 0x000000010202c824 */ /* 0x000fe200078e0a19 */
[----:B------:R-:W-:Y:S01]  /*19290*/  ISETP.GT.U32.AND P4, PT, R25, R4, PT ;  /* 0x000000041900720c */ /* 0x000fe20003f84070 */
[----:B0-----:R-:W-:-:S04]  /*192a0*/  IMAD.HI.U32 R13, R0, R9, RZ ;  /* 0x00000009000d7227 */ /* 0x001fc800078e00ff */
[----:B------:R-:W-:-:S04]  /*192b0*/  IMAD.MOV R13, RZ, RZ, -R13 ;  /* 0x000000ffff0d7224 */ /* 0x000fc800078e0a0d */
[----:B------:R-:W-:-:S04]  /*192c0*/  IMAD R9, R25, R13, R9 ;  /* 0x0000000d19097224 */ /* 0x000fc800078e0209 */
[--C-:B------:R-:W-:Y:S01]  /*192d0*/  @!P4 IMAD.IADD R4, R4, 0x1, -R25.reuse ;  /* 0x000000010404c824 */ /* 0x100fe200078e0a19 */
[----:B------:R-:W-:Y:S02]  /*192e0*/  ISETP.GT.U32.AND P6, PT, R25, R11, PT ;  /* 0x0000000b1900720c */ /* 0x000fe40003fc4070 */
[----:B--2---:R-:W-:Y:S02]  /*192f0*/  ISETP.GE.AND P4, PT, R15, RZ, PT ;  /* 0x000000ff0f00720c */ /* 0x004fe40003f86270 */
[----:B------:R-:W2:Y:S04]  /*19300*/  LDL.LU R15, [R1+0x4220] ;  /* 0x00422000010f7983 */ /* 0x000ea80000300800 */
[----:B------:R-:W3:Y:S05]  /*19310*/  LDL R13, [R1+0x8ac] ;  /* 0x0008ac00010d7983 */ /* 0x000eea0000100800 */
[----:B------:R-:W-:Y:S01]  /*19320*/  @!P6 IMAD.IADD R11, R11, 0x1, -R25 ;  /* 0x000000010b0be824 */ /* 0x000fe200078e0a19 */
[----:B------:R-:W-:-:S13]  /*19330*/  ISETP.GT.U32.AND P6, PT, R25, R12, PT ;  /* 0x0000000c1900720c */ /* 0x000fda0003fc4070 */
[----:B------:R-:W-:Y:S01]  /*19340*/  @!P6 IMAD.IADD R12, R12, 0x1, -R25 ;  /* 0x000000010c0ce824 */ /* 0x000fe200078e0a19 */
[----:B------:R-:W-:Y:S01]  /*19350*/  ISETP.GE.AND P6, PT, R14, RZ, PT ;  /* 0x000000ff0e00720c */ /* 0x000fe20003fc6270 */
[----:B------:R-:W-:-:S04]  /*19360*/  IMAD.HI.U32 R14, R0, R7, RZ ;  /* 0x00000007000e7227 */ /* 0x000fc800078e00ff */
[----:B------:R-:W-:-:S04]  /*19370*/  IMAD.MOV R14, RZ, RZ, -R14 ;  /* 0x000000ffff0e7224 */ /* 0x000fc800078e0a0e */
[C---:B------:R-:W-:Y:S02]  /*19380*/  IMAD R7, R25.reuse, R14, R7 ;  /* 0x0000000e19077224 */ /* 0x040fe400078e0207 */
[----:B------:R-:W-:Y:S01]  /*19390*/  IMAD.MOV.U32 R14, RZ, RZ, R2 ;  /* 0x000000ffff0e7224 */ /* 0x000fe200078e0002 */
[----:B------:R-:W-:Y:S01]  /*193a0*/  ISETP.GT.U32.AND P3, PT, R25, R11, PT ;  /* 0x0000000b1900720c */ /* 0x000fe20003f64070 */
[----:B------:R-:W-:-:S04]  /*193b0*/  IMAD.HI.U32 R6, R0, R8, RZ ;  /* 0x0000000800067227 */ /* 0x000fc800078e00ff */
[----:B------:R-:W-:-:S04]  /*193c0*/  IMAD.MOV R6, RZ, RZ, -R6 ;  /* 0x000000ffff067224 */ /* 0x000fc800078e0a06 */
[----:B------:R-:W-:Y:S01]  /*193d0*/  IMAD R8, R25, R6, R8 ;  /* 0x0000000619087224 */ /* 0x000fe200078e0208 */
[----:B---3--:R-:W-:Y:S02]  /*193e0*/  IABS R2, R13 ;  /* 0x0000000d00027213 */ /* 0x008fe40000000000 */
[----:B------:R-:W3:Y:S01]  /*193f0*/  LDL.LU R13, [R1+0x874] ;  /* 0x00087400010d7983 */ /* 0x000ee20000300800 */
[----:B------:R-:W-:Y:S01]  /*19400*/  @!P3 IMAD.IADD R11, R11, 0x1, -R25 ;  /* 0x000000010b0bb824 */ /* 0x000fe200078e0a19 */
[----:B------:R-:W-:Y:S01]  /*19410*/  ISETP.GT.U32.AND P3, PT, R25, R8, PT ;  /* 0x000000081900720c */ /* 0x000fe20003f64070 */
[----:B------:R-:W-:Y:S02]  /*19420*/  @!P1 IMAD.MOV R14, RZ, RZ, -R14 ;  /* 0x000000ffff0e9224 */ /* 0x000fe400078e0a0e */
[----:B------:R-:W-:-:S10]  /*19430*/  @!P0 IMAD.MOV R12, RZ, RZ, -R12 ;  /* 0x000000ffff0c8224 */ /* 0x000fd400078e0a0c */
[----:B------:R-:W-:Y:S01]  /*19440*/  @!P3 IMAD.IADD R8, R8, 0x1, -R25 ;  /* 0x000000010808b824 */ /* 0x000fe200078e0a19 */
[----:B------:R0:W-:Y:S04]  /*19450*/  STL [R1+0x300], R14 ;  /* 0x0003000e01007387 */ /* 0x0001e80000100800 */
[----:B------:R-:W-:Y:S01]  /*19460*/  ISETP.GT.U32.AND P0, PT, R25, R8, PT ;  /* 0x000000081900720c */ /* 0x000fe20003f04070 */
[----:B0-----:R-:W4:Y:S04]  /*19470*/  LDL.LU R14, [R1+0x878] ;  /* 0x00087800010e7983 */ /* 0x001f280000300800 */
[----:B------:R0:W-:Y:S01]  /*19480*/  STL [R1+0x304], R12 ;  /* 0x0003040c01007387 */ /* 0x0001e20000100800 */
[----:B------:R-:W-:-:S07]  /*19490*/  @!P6 IMAD.MOV R10, RZ, RZ, -R10 ;  /* 0x000000ffff0ae224 */ /* 0x000fce00078e0a0a */
[----:B------:R-:W-:Y:S02]  /*194a0*/  @!P0 IMAD.IADD R8, R8, 0x1, -R25 ;  /* 0x0000000108088824 */ /* 0x000fe400078e0a19 */
[----:B0-----:R-:W-:-:S04]  /*194b0*/  IMAD.MOV.U32 R12, RZ, RZ, R11 ;  /* 0x000000ffff0c7224 */ /* 0x001fc800078e000b */
[----:B------:R-:W-:-:S05]  /*194c0*/  @!P5 IMAD.MOV R12, RZ, RZ, -R12 ;  /* 0x000000ffff0cd224 */ /* 0x000fca00078e0a0c */
[----:B------:R-:W-:Y:S01]  /*194d0*/  STL [R1+0x308], R12 ;  /* 0x0003080c01007387 */ /* 0x000fe20000100800 */
[----:B---3--:R-:W-:-:S03]  /*194e0*/  ISETP.GE.AND P6, PT, R13, RZ, PT ;  /* 0x000000ff0d00720c */ /* 0x008fc60003fc6270 */
[----:B------:R-:W3:Y:S04]  /*194f0*/  LDL R13, [R1+0x8b4] ;  /* 0x0008b400010d7983 */ /* 0x000ee80000100800 */
[----:B------:R-:W-:Y:S04]  /*19500*/  STL [R1+0x310], R10 ;  /* 0x0003100a01007387 */ /* 0x000fe80000100800 */
[----:B------:R0:W-:Y:S04]  /*19510*/  STL [R1+0x421c], R8 ;  /* 0x00421c0801007387 */ /* 0x0001e80000100800 */
[----:B0-----:R-:W5:Y:S01]  /*19520*/  LDL.LU R8, [R1+0x894] ;  /* 0x0008940001087983 */ /* 0x001f620000300800 */
[C---:B------:R-:W-:Y:S01]  /*19530*/  ISETP.GT.U32.AND P1, PT, R25.reuse, R4, PT ;  /* 0x000000041900720c */ /* 0x040fe20003f24070 */
[----:B------:R-:W-:Y:S01]  /*19540*/  IMAD.HI.U32 R6, R0, R5, RZ ;  /* 0x0000000500067227 */ /* 0x000fe200078e00ff */
[----:B------:R-:W-:Y:S01]  /*19550*/  ISETP.GT.U32.AND P3, PT, R25, R7, PT ;  /* 0x000000071900720c */ /* 0x000fe20003f64070 */
[----:B------:R-:W3:Y:S02]  /*19560*/  LDL R12, [R1+0x8bc] ;  /* 0x0008bc00010c7983 */ /* 0x000ee40000100800 */
[----:B------:R-:W-:-:S04]  /*19570*/  IMAD.MOV R6, RZ, RZ, -R6 ;  /* 0x000000ffff067224 */ /* 0x000fc800078e0a06 */
[----:B------:R-:W-:Y:S01]  /*19580*/  IMAD R5, R25, R6, R5 ;  /* 0x0000000619057224 */ /* 0x000fe200078e0205 */
[----:B--2---:R-:W-:-:S03]  /*19590*/  IABS R6, R15 ;  /* 0x0000000f00067213 */ /* 0x004fc60000000000 */
[----:B------:R-:W-:Y:S02]  /*195a0*/  @!P1 IMAD.IADD R4, R4, 0x1, -R25 ;  /* 0x0000000104049824 */ /* 0x000fe400078e0a19 */
[----:B------:R-:W-:-:S04]  /*195b0*/  IMAD.HI.U32 R11, R0, R6, RZ ;  /* 0x00000006000b7227 */ /* 0x000fc800078e00ff */
[----:B------:R-:W-:Y:S02]  /*195c0*/  @!P3 IMAD.IADD R7, R7, 0x1, -R25 ;  /* 0x000000010707b824 */ /* 0x000fe400078e0a19 */
[----:B------:R-:W-:Y:S01]  /*195d0*/  IMAD.MOV R11, RZ, RZ, -R11 ;  /* 0x000000ffff0b7224 */ /* 0x000fe200078e0a0b */
[----:B----4-:R-:W-:Y:S02]  /*195e0*/  ISETP.GE.AND P0, PT, R14, RZ, PT ;  /* 0x000000ff0e00720c */ /* 0x010fe40003f06270 */
[----:B------:R-:W2:Y:S01]  /*195f0*/  LDL R14, [R1+0x8d4] ;  /* 0x0008d400010e7983 */ /* 0x000ea20000100800 */
[----:B------:R-:W-:-:S03]  /*19600*/  IMAD R6, R25, R11, R6 ;  /* 0x0000000b19067224 */ /* 0x000fc600078e0206 */
[----:B------:R-:W4:Y:S01]  /*19610*/  LDL R11, [R1+0x8b0] ;  /* 0x0008b000010b7983 */ /* 0x000f220000100800 */
[----:B------:R-:W-:Y:S02]  /*19620*/  ISETP.GT.U32.AND P5, PT, R25, R9, PT ;  /* 0x000000091900720c */ /* 0x000fe40003fa4070 */
[----:B-----5:R-:W-:Y:S01]  /*19630*/  ISETP.GE.AND P3, PT, R8, RZ, PT ;  /* 0x000000ff0800720c */ /* 0x020fe20003f66270 */
[----:B------:R-:W-:-:S04]  /*19640*/  IMAD.MOV.U32 R8, RZ, RZ, R4 ;  /* 0x000000ffff087224 */ /* 0x000fc800078e0004 */
[----:B------:R-:W-:-:S05]  /*19650*/  @!P2 IMAD.MOV R8, RZ, RZ, -R8 ;  /* 0x000000ffff08a224 */ /* 0x000fca00078e0a08 */
[----:B------:R0:W-:Y:S04]  /*19660*/  STL [R1+0x30c], R8 ;  /* 0x00030c0801007387 */ /* 0x0001e80000100800 */
[----:B0-----:R-:W5:Y:S01]  /*19670*/  LDL.LU R8, [R1+0x8ac] ;  /* 0x0008ac0001087983 */ /* 0x001f620000300800 */
[----:B------:R-:W-:Y:S02]  /*19680*/  @!P5 IMAD.IADD R9, R9, 0x1, -R25 ;  /* 0x000000010909d824 */ /* 0x000fe400078e0a19 */
[----:B------:R-:W-:-:S03]  /*19690*/  IMAD.HI.U32 R10, R0, R2, RZ ;  /* 0x00000002000a7227 */ /* 0x000fc600078e00ff */
[----:B------:R-:W-:Y:S01]  /*196a0*/  ISETP.GT.U32.AND P2, PT, R25, R9, PT ;  /* 0x000000091900720c */ /* 0x000fe20003f44070 */
[----:B------:R-:W-:-:S04]  /*196b0*/  IMAD.MOV R10, RZ, RZ, -R10 ;  /* 0x000000ffff0a7224 */ /* 0x000fc800078e0a0a */
[----:B------:R-:W-:-:S08]  /*196c0*/  IMAD R2, R25, R10, R2 ;  /* 0x0000000a19027224 */ /* 0x000fd000078e0202 */
[----:B------:R-:W-:Y:S01]  /*196d0*/  @!P2 IMAD.IADD R9, R9, 0x1, -R25 ;  /* 0x000000010909a824 */ /* 0x000fe200078e0a19 */
[----:B------:R-:W-:-:S04]  /*196e0*/  ISETP.GT.U32.AND P2, PT, R25, R2, PT ;  /* 0x000000021900720c */ /* 0x000fc80003f44070 */
[----:B------:R0:W-:Y:S09]  /*196f0*/  STL [R1+0x4218], R9 ;  /* 0x0042180901007387 */ /* 0x0001f20000100800 */
[----:B------:R-:W-:Y:S01]  /*19700*/  @!P2 IMAD.IADD R2, R2, 0x1, -R25 ;  /* 0x000000010202a824 */ /* 0x000fe200078e0a19 */
[----:B0-----:R-:W3:Y:S01]  /*19710*/  LDL R9, [R1+0x8dc] ;  /* 0x0008dc0001097983 */ /* 0x001ee20000100800 */
[----:B------:R-:W-:-:S02]  /*19720*/  ISETP.GT.U32.AND P1, PT, R25, R5, PT ;  /* 0x000000051900720c */ /* 0x000fc40003f24070 */
[----:B-----5:R-:W-:Y:S02]  /*19730*/  ISETP.GE.AND P2, PT, R8, RZ, PT ;  /* 0x000000ff0800720c */ /* 0x020fe40003f46270 */
[----:B------:R-:W5:Y:S09]  /*19740*/  LDL.LU R8, [R1+0x421c] ;  /* 0x00421c0001087983 */ /* 0x000f720000300800 */
[----:B------:R-:W-:Y:S01]  /*19750*/  @!P1 IMAD.IADD R5, R5, 0x1, -R25 ;  /* 0x0000000105059824 */ /* 0x000fe200078e0a19 */
[----:B----4-:R-:W-:-:S02]  /*19760*/  IABS R4, R11 ;  /* 0x0000000b00047213 */ /* 0x010fc40000000000 */
[----:B--2---:R-:W-:Y:S02]  /*19770*/  IABS R10, R14 ;  /* 0x0000000e000a7213 */ /* 0x004fe40000000000 */
[----:B------:R-:W-:Y:S01]  /*19780*/  ISETP.GT.U32.AND P1, PT, R25, R5, PT ;  /* 0x000000051900720c */ /* 0x000fe20003f24070 */
[----:B------:R-:W-:Y:S01]  /*19790*/  IMAD.HI.U32 R14, R0, R4, RZ ;  /* 0x00000004000e7227 */ /* 0x000fe200078e00ff */
[----:B---3--:R-:W-:-:S03]  /*197a0*/  IABS R11, R12 ;  /* 0x0000000c000b7213 */ /* 0x008fc60000000000 */
[----:B------:R-:W-:Y:S01]  /*197b0*/  IMAD.MOV R14, RZ, RZ, -R14 ;  /* 0x000000ffff0e7224 */ /* 0x000fe200078e0a0e */
[----:B------:R-:W-:-:S03]  /*197c0*/  IABS R13, R13 ;  /* 0x0000000d000d7213 */ /* 0x000fc60000000000 */
[----:B------:R-:W-:Y:S02]  /*197d0*/  IMAD R4, R25, R14, R4 ;  /* 0x0000000e19047224 */ /* 0x000fe400078e0204 */
[----:B------:R-:W-:-:S04]  /*197e0*/  IMAD.HI.U32 R14, R0, R10, RZ ;  /* 0x0000000a000e7227 */ /* 0x000fc800078e00ff */
[----:B------:R-:W-:Y:S01]  /*197f0*/  @!P1 IMAD.IADD R5, R5, 0x1, -R25 ;  /* 0x0000000105059824 */ /* 0x000fe200078e0a19 */
[----:B------:R-:W-:Y:S01]  /*19800*/  ISETP.GE.AND P1, PT, R15, RZ, PT ;  /* 0x000000ff0f00720c */ /* 0x000fe20003f26270 */
[----:B------:R-:W-:-:S04]  /*19810*/  IMAD.HI.U32 R15, R0, R11, RZ ;  /* 0x0000000b000f7227 */ /* 0x000fc800078e00ff */
[----:B------:R-:W-:Y:S02]  /*19820*/  IMAD.MOV R14, RZ, RZ, -R14 ;  /* 0x000000ffff0e7224 */ /* 0x000fe400078e0a0e */
[----:B------:R-:W-:-:S04]  /*19830*/  IMAD.HI.U32 R12, R0, R13, RZ ;  /* 0x0000000d000c7227 */ /* 0x000fc800078e00ff */
[----:B------:R-:W-:Y:S02]  /*19840*/  IMAD.MOV R15, RZ, RZ, -R15 ;  /* 0x000000ffff0f7224 */ /* 0x000fe400078e0a0f */
[C---:B------:R-:W-:Y:S01]  /*19850*/  IMAD R10, R25.reuse, R14, R10 ;  /* 0x0000000e190a7224 */ /* 0x040fe200078e020a */
[----:B------:R-:W-:Y:S01]  /*19860*/  IABS R14, R9 ;  /* 0x00000009000e7213 */ /* 0x000fe20000000000 */
[----:B------:R-:W-:Y:S02]  /*19870*/  IMAD.MOV R12, RZ, RZ, -R12 ;  /* 0x000000ffff0c7224 */ /* 0x000fe400078e0a0c */
[C---:B------:R-:W-:Y:S02]  /*19880*/  IMAD R11, R25.reuse, R15, R11 ;  /* 0x0000000f190b7224 */ /* 0x040fe400078e020b */
[----:B------:R-:W-:Y:S02]  /*19890*/  IMAD R12, R25, R12, R13 ;  /* 0x0000000c190c7224 */ /* 0x000fe400078e020d */
[----:B------:R-:W2:Y:S04]  /*198a0*/  LDL R13, [R1+0x8d8] ;  /* 0x0008d800010d7983 */ /* 0x000ea80000100800 */
[----:B------:R-:W3:Y:S04]  /*198b0*/  LDL.LU R15, [R1+0x9a4] ;  /* 0x0009a400010f7983 */ /* 0x000ee80000300800 */
[----:B------:R0:W-:Y:S04]  /*198c0*/  STL [R1+0x4214], R11 ;  /* 0x0042140b01007387 */ /* 0x0001e80000100800 */
[----:B0-----:R-:W4:Y:S01]  /*198d0*/  LDL.LU R11, [R1+0x8e8] ;  /* 0x0008e800010b7983 */ /* 0x001f220000300800 */
[----:B-----5:R-:W-:-:S03]  /*198e0*/  IMAD.MOV.U32 R9, RZ, RZ, R8 ;  /* 0x000000ffff097224 */ /* 0x020fc600078e0008 */
[----:B------:R-:W5:Y:S01]  /*198f0*/  LDL.LU R8, [R1+0x9b0] ;  /* 0x0009b00001087983 */ /* 0x000f620000300800 */
[----:B------:R-:W-:-:S05]  /*19900*/  @!P4 IMAD.MOV R9, RZ, RZ, -R9 ;  /* 0x000000ffff09c224 */ /* 0x000fca00078e0a09 */
[----:B------:R0:W-:Y:S04]  /*19910*/  STL [R1+0x2fc], R9 ;  /* 0x0002fc0901007387 */ /* 0x0001e80000100800 */
[----:B0-----:R-:W2:Y:S01]  /*19920*/  LDL.LU R9, [R1+0x4218] ;  /* 0x0042180001097983 */ /* 0x001ea20000300800 */
[----:B------:R-:W-:-:S13]  /*19930*/  ISETP.GT.U32.AND P5, PT, R25, R7, PT ;  /* 0x000000071900720c */ /* 0x000fda0003fa4070 */
[----:B------:R-:W-:-:S04]  /*19940*/  @!P5 IMAD.IADD R7, R7, 0x1, -R25 ;  /* 0x000000010707d824 */ /* 0x000fc800078e0a19 */
[----:B------:R-:W-:-:S05]  /*19950*/  @!P6 IMAD.MOV R7, RZ, RZ, -R7 ;  /* 0x000000ffff07e224 */ /* 0x000fca00078e0a07 */
[----:B------:R5:W-:Y:S02]  /*19960*/  STL [R1+0x2f8], R7 ;  /* 0x0002f80701007387 */ /* 0x000be40000100800 */
[----:B-----5:R-:W-:-:S05]  /*19970*/  IMAD.MOV.U32 R7, RZ, RZ, R8 ;  /* 0x000000ffff077224 */ /* 0x020fca00078e0008 */
[----:B------:R0:W-:Y:S04]  /*19980*/  STL [R1+0x4210], R7 ;  /* 0x0042100701007387 */ /* 0x0001e80000100800 */
[----:B0-----:R-:W5:Y:S01]  /*19990*/  LDL.LU R7, [R1+0x8b0] ;  /* 0x0008b00001077983 */ /* 0x001f620000300800 */
[----:B--2---:R-:W-:-:S03]  /*199a0*/  IMAD.MOV.U32 R8, RZ, RZ, R9 ;  /* 0x000000ffff087224 */ /* 0x004fc600078e0009 */
[----:B------:R0:W-:Y:S01]  /*199b0*/  STL [R1+0x420c], R12 ;  /* 0x00420c0c01007387 */ /* 0x0001e20000100800 */
[----:B------:R-:W-:Y:S01]  /*199c0*/  @!P0 IMAD.MOV R8, RZ, RZ, -R8 ;  /* 0x000000ffff088224 */ /* 0x000fe200078e0a08 */
[C---:B------:R-:W-:Y:S02]  /*199d0*/  ISETP.GT.U32.AND P0, PT, R25.reuse, R12, PT ;  /* 0x0000000c1900720c */ /* 0x040fe40003f04070 */
[----:B0-----:R-:W2:Y:S01]  /*199e0*/  LDL.LU R12, [R1+0x8b4] ;  /* 0x0008b400010c7983 */ /* 0x001ea20000300800 */
[----:B------:R-:W-:-:S13]  /*199f0*/  ISETP.GT.U32.AND P5, PT, R25, R6, PT ;  /* 0x000000061900720c */ /* 0x000fda0003fa4070 */
[----:B------:R-:W-:Y:S01]  /*19a00*/  @!P5 IMAD.IADD R6, R6, 0x1, -R25 ;  /* 0x000000010606d824 */ /* 0x000fe200078e0a19 */
[----:B------:R-:W-:Y:S01]  /*19a10*/  ISETP.GT.U32.AND P5, PT, R25, R4, PT ;  /* 0x000000041900720c */ /* 0x000fe20003fa4070 */
[----:B----4-:R-:W-:Y:S02]  /*19a20*/  IMAD.MOV.U32 R9, RZ, RZ, R11 ;  /* 0x000000ffff097224 */ /* 0x010fe400078e000b */
[----:B------:R-:W-:-:S10]  /*19a30*/  IMAD.MOV.U32 R11, RZ, RZ, R5 ;  /* 0x000000ffff0b7224 */ /* 0x000fd400078e0005 */
[----:B------:R-:W-:Y:S01]  /*19a40*/  @!P5 IMAD.IADD R4, R4, 0x1, -R25 ;  /* 0x000000010404d824 */ /* 0x000fe200078e0a19 */
[----:B------:R-:W-:-:S04]  /*19a50*/  ISETP.GT.U32.AND P5, PT, R25, R2, PT ;  /* 0x000000021900720c */ /* 0x000fc80003fa4070 */
[----:B------:R-:W-:Y:S02]  /*19a60*/  ISETP.GT.U32.AND P6, PT, R25, R4, PT ;  /* 0x000000041900720c */ /* 0x000fe40003fc4070 */
[----:B------:R-:W-:Y:S01]  /*19a70*/  IABS R13, R13 ;  /* 0x0000000d000d7213 */ /* 0x000fe20000000000 */
[----:B------:R-:W-:Y:S01]  /*19a80*/  @!P3 IMAD.MOV R11, RZ, RZ, -R11 ;  /* 0x000000ffff0bb224 */ /* 0x000fe200078e0a0b */
[----:B------:R0:W-:Y:S01]  /*19a90*/  STL [R1+0x2f4], R8 ;  /* 0x0002f40801007387 */ /* 0x0001e20000100800 */
[----:B------:R-:W-:-:S03]  /*19aa0*/  IMAD.HI.U32 R5, R0, R14, RZ ;  /* 0x0000000e00057227 */ /* 0x000fc600078e00ff */
[----:B------:R1:W-:Y:S01]  /*19ab0*/  STL [R1+0x4204], R0 ;  /* 0x0042040001007387 */ /* 0x0003e20000100800 */
[--C-:B------:R-:W-:Y:S02]  /*19ac0*/  @!P5 IMAD.IADD R2, R2, 0x1, -R25.reuse ;  /* 0x000000010202d824 */ /* 0x100fe400078e0a19 */
[----:B0-----:R-:W-:Y:S02]  /*19ad0*/  IMAD.HI.U32 R8, R0, R13, RZ ;  /* 0x0000000d00087227 */ /* 0x001fe400078e00ff */
[----:B-1----:R-:W4:Y:S02]  /*19ae0*/  LDL.LU R0, [R1+0x8bc] ;  /* 0x0008bc0001007983 */ /* 0x002f240000300800 */
[----:B------:R-:W-:Y:S02]  /*19af0*/  @!P6 IMAD.IADD R4, R4, 0x1, -R25 ;  /* 0x000000010404e824 */ /* 0x000fe400078e0a19 */
[----:B------:R0:W-:Y:S04]  /*19b00*/  STL [R1+0x2f0], R11 ;  /* 0x0002f00b01007387 */ /* 0x0001e80000100800 */
[----:B0-----:R-:W3:Y:S01]  /*19b10*/  LDL.LU R11, [R1+0x4214] ;  /* 0x00421400010b7983 */ /* 0x001ee20000300800 */
[----:B-----5:R-:W-:-:S03]  /*19b20*/  ISETP.GE.AND P5, PT, R7, RZ, PT ;  /* 0x000000ff0700720c */ /* 0x020fc60003fa6270 */
[----:B------:R-:W5:Y:S01]  /*19b30*/  LDL.LU R7, [R1+0x4210] ;  /* 0x0042100001077983 */ /* 0x000f620000300800 */
[----:B--2---:R-:W-:-:S03]  /*19b40*/  ISETP.GE.AND P6, PT, R12, RZ, PT ;  /* 0x000000ff0c00720c */ /* 0x004fc60003fc6270 */
[----:B------:R-:W2:Y:S01]  /*19b50*/  LDL.LU R12, [R1+0x420c] ;  /* 0x00420c00010c7983 */ /* 0x000ea20000300800 */
[C---:B------:R-:W-:Y:S01]  /*19b60*/  ISETP.GT.U32.AND P4, PT, R25.reuse, R6, PT ;  /* 0x000000061900720c */ /* 0x040fe20003f84070 */
[----:B------:R-:W-:Y:S02]  /*19b70*/  IMAD.MOV R8, RZ, RZ, -R8 ;  /* 0x000000ffff087224 */ /* 0x000fe400078e0a08 */
[----:B------:R-:W-:Y:S02]  /*19b80*/  IMAD.MOV R5, RZ, RZ, -R5 ;  /* 0x000000ffff057224 */ /* 0x000fe400078e0a05 */
[----:B------:R-:W-:-:S08]  /*19b90*/  IMAD R8, R25, R8, R13 ;  /* 0x0000000819087224 */ /* 0x000fd000078e020d */
[--C-:B------:R-:W-:Y:S01]  /*19ba0*/  @!P4 IMAD.IADD R6, R6, 0x1, -R25.reuse ;  /* 0x000000010606c824 */ /* 0x100fe200078e0a19 */
[----:B------:R0:W-:Y:S01]  /*19bb0*/  STL [R1+0x4208], R8 ;  /* 0x0042080801007387 */ /* 0x0001e20000100800 */
[----:B------:R-:W-:Y:S02]  /*19bc0*/  IMAD R5, R25, R5, R14 ;  /* 0x0000000519057224 */ /* 0x000fe400078e020e */
[----:B--2---:R-:W-:Y:S01]  /*19bd0*/  @!P0 IMAD.IADD R12, R12, 0x1, -R25 ;  /* 0x000000010c0c8824 */ /* 0x004fe200078e0a19 */
[----:B----4-:R-:W-:Y:S01]  /*19be0*/  ISETP.GE.AND P0, PT, R0, RZ, PT ;  /* 0x000000ff0000720c */ /* 0x010fe20003f06270 */
[----:B------:R-:W-:-:S04]  /*19bf0*/  IMAD.MOV.U32 R0, RZ, RZ, R6 ;  /* 0x000000ffff007224 */ /* 0x000fc800078e0006 */
[----:B------:R-:W-:-:S05]  /*19c00*/  @!P1 IMAD.MOV R0, RZ, RZ, -R0 ;  /* 0x000000ffff009224 */ /* 0x000fca00078e0a00 */
[----:B------:R1:W-:Y:S04]  /*19c10*/  STL [R1+0x2ec], R0 ;  /* 0x0002ec0001007387 */ /* 0x0003e80000100800 */
[----:B------:R-:W2:Y:S04]  /*19c20*/  LDL.LU R14, [R1+0x8dc] ;  /* 0x0008dc00010e7983 */ /* 0x000ea80000300800 */
[----:B------:R-:W4:Y:S01]  /*19c30*/  LDL.LU R6, [R1+0x8f4] ;  /* 0x0008f40001067983 */ /* 0x000f220000300800 */
[----:B------:R-:W-:Y:S01]  /*19c40*/  ISETP.GT.U32.AND P4, PT, R25, R10, PT ;  /* 0x0000000a1900720c */ /* 0x000fe20003f84070 */
[----:B0-----:R-:W-:-:S04]  /*19c50*/  IMAD.MOV.U32 R8, RZ, RZ, R2 ;  /* 0x000000ffff087224 */ /* 0x001fc800078e0002 */
[----:B------:R-:W-:-:S08]  /*19c60*/  @!P2 IMAD.MOV R8, RZ, RZ, -R8 ;  /* 0x000000ffff08a224 */ /* 0x000fd000078e0a08 */
[----:B------:R-:W-:Y:S02]  /*19c70*/  @!P4 IMAD.IADD R10, R10, 0x1, -R25 ;  /* 0x000000010a0ac824 */ /* 0x000fe400078e0a19 */
[----:B-1----:R-:W-:-:S03]  /*19c80*/  IMAD.MOV.U32 R0, RZ, RZ, R4 ;  /* 0x000000ffff007224 */ /* 0x002fc600078e0004 */
[----:B------:R-:W-:Y:S01]  /*19c90*/  ISETP.GT.U32.AND P1, PT, R25, R10, PT ;  /* 0x0000000a1900720c */ /* 0x000fe20003f24070 */
[----:B------:R-:W-:-:S12]  /*19ca0*/  @!P5 IMAD.MOV R0, RZ, RZ, -R0 ;  /* 0x000000ffff00d224 */ /* 0x000fd800078e0a00 */
[----:B------:R-:W-:Y:S01]  /*19cb0*/  @!P1 IMAD.IADD R10, R10, 0x1, -R25 ;  /* 0x000000010a0a9824 */ /* 0x000fe200078e0a19 */
[----:B----4-:R0:W-:Y:S04]  /*19cc0*/  STL [R1+0x4200], R6 ;  /* 0x0042000601007387 */ /* 0x0101e80000100800 */
[----:B0-----:R-:W4:Y:S04]  /*19cd0*/  LDL.LU R6, [R1+0x8e0] ;  /* 0x0008e00001067983 */ /* 0x001f280000300800 */
[----:B------:R-:W4:Y:S04]  /*19ce0*/  LDL.LU R2, [R1+0x8d4] ;  /* 0x0008d40001027983 */ /* 0x000f280000300800 */
[----:B------:R-:W4:Y:S04]  /*19cf0*/  LDL.LU R4, [R1+0x8d8] ;  /* 0x0008d80001047983 */ /* 0x000f280000300800 */
[----:B------:R0:W-:Y:S01]  /*19d00*/  STL [R1+0x2e8], R8 ;  /* 0x0002e80801007387 */ /* 0x0001e20000100800 */
[----:B--2---:R-:W-:-:S03]  /*19d10*/  ISETP.GE.AND P1, PT, R14, RZ, PT ;  /* 0x000000ff0e00720c */ /* 0x004fc60003f26270 */
[----:B0-----:R-:W2:Y:S04]  /*19d20*/  LDL.LU R8, [R1+0x4208] ;  /* 0x0042080001087983 */ /* 0x001ea80000300800 */
[----:B------:R0:W-:Y:S04]  /*19d30*/  STL [R1+0x2e4], R0 ;  /* 0x0002e40001007387 */ /* 0x0001e80000100800 */
[----:B0-----:R-:W2:Y:S04]  /*19d40*/  LDL.LU R0, [R1+0x4204] ;  /* 0x0042040001007983 */ /* 0x001ea80000300800 */
[----:B------:R-:W2:Y:S01]  /*19d50*/  LDL.LU R14, [R1+0x900] ;  /* 0x00090000010e7983 */ /* 0x000ea20000300800 */
[----:B---3--:R-:W-:-:S13]  /*19d60*/  ISETP.GT.U32.AND P3, PT, R25, R11, PT ;  /* 0x0000000b1900720c */ /* 0x008fda0003f64070 */
[----:B------:R-:W-:Y:S01]  /*19d70*/  @!P3 IMAD.IADD R11, R11, 0x1, -R25 ;  /* 0x000000010b0bb824 */ /* 0x000fe200078e0a19 */
[----:B------:R-:W-:-:S04]  /*19d80*/  ISETP.GT.U32.AND P3, PT, R25, R12, PT ;  /* 0x0000000c1900720c */ /* 0x000fc80003f64070 */
[----:B------:R-:W-:-:S09]  /*19d90*/  ISETP.GT.U32.AND P4, PT, R25, R11, PT ;  /* 0x0000000b1900720c */ /* 0x000fd20003f84070 */
[----:B------:R-:W-:-:S04]  /*19da0*/  @!P3 IMAD.IADD R12, R12, 0x1, -R25 ;  /* 0x000000010c0cb824 */ /* 0x000fc800078e0a19 */
[----:B------:R-:W-:Y:S02]  /*19db0*/  @!P4 IMAD.IADD R11, R11, 0x1, -R25 ;  /* 0x000000010b0bc824 */ /* 0x000fe400078e0a19 */
[----:B-----5:R-:W-:Y:S01]  /*19dc0*/  IMAD.MOV.U32 R13, RZ, RZ, R7 ;  /* 0x000000ffff0d7224 */ /* 0x020fe200078e0007 */
[----:B----4-:R-:W-:Y:S02]  /*19dd0*/  IABS R7, R6 ;  /* 0x0000000600077213 */ /* 0x010fe40000000000 */
[----:B------:R-:W-:Y:S01]  /*19de0*/  ISETP.GE.AND P4, PT, R4, RZ, PT ;  /* 0x000000ff0400720c */ /* 0x000fe20003f86270 */
[----:B------:R-:W-:Y:S01]  /*19df0*/  IMAD.MOV.U32 R4, RZ, RZ, R12 ;  /* 0x000000ffff047224 */ /* 0x000fe200078e000c */
[----:B--2---:R-:W-:-:S03]  /*19e00*/  ISETP.GT.U32.AND P2, PT, R25, R8, PT ;  /* 0x000000081900720c */ /* 0x004fc60003f44070 */
[----:B------:R-:W-:-:S10]  /*19e10*/  @!P6 IMAD.MOV R4, RZ, RZ, -R4 ;  /* 0x000000ffff04e224 */ /* 0x000fd400078e0a04 */
[----:B------:R-:W-:Y:S01]  /*19e20*/  @!P2 IMAD.IADD R8, R8, 0x1, -R25 ;  /* 0x000000010808a824 */ /* 0x000fe200078e0a19 */
[----:B------:R0:W-:Y:S01]  /*19e30*/  STL [R1+0x41fc], R14 ;  /* 0x0041fc0e01007387 */ /* 0x0001e20000100800 */
[----:B------:R-:W-:-:S03]  /*19e40*/  ISETP.GE.AND P2, PT, R6, RZ, PT ;  /* 0x000000ff0600720c */ /* 0x000fc60003f46270 */
[----:B------:R-:W2:Y:S01]  /*19e50*/  LDL.LU R6, [R1+0x4200] ;  /* 0x0042000001067983 */ /* 0x000ea20000300800 */
[----:B0-----:R-:W-:-:S03]  /*19e60*/  IMAD.MOV.U32 R14, RZ, RZ, R9 ;  /* 0x000000ffff0e7224 */ /* 0x001fc600078e0009 */
[----:B------:R-:W-:Y:S01]  /*19e70*/  STL [R1+0x2e0], R4 ;  /* 0x0002e00401007387 */ /* 0x000fe20000100800 */
[----:B------:R-:W-:Y:S01]  /*19e80*/  IMAD.MOV.U32 R12, RZ, RZ, R14 ;  /* 0x000000ffff0c7224 */ /* 0x000fe200078e000e */
[----:B------:R-:W-:Y:S01]  /*19e90*/  IABS R9, R14 ;  /* 0x0000000e00097213 */ /* 0x000fe20000000000 */
[----:B------:R-:W-:Y:S02]  /*19ea0*/  IMAD.MOV.U32 R14, RZ, RZ, R11 ;  /* 0x000000ffff0e7224 */ /* 0x000fe400078e000b */
[----:B------:R-:W3:Y:S02]  /*19eb0*/  LDL.LU R11, [R1+0x958] ;  /* 0x00095800010b7983 */ /* 0x000ee40000300800 */
[----:B------:R-:W-:-:S05]  /*19ec0*/  @!P0 IMAD.MOV R14, RZ, RZ, -R14 ;  /* 0x000000ffff0e8224 */ /* 0x000fca00078e0a0e */
[----:B------:R0:W-:Y:S04]  /*19ed0*/  STL [R1+0x154], R14 ;  /* 0x0001540e01007387 */ /* 0x0001e80000100800 */
[----:B0-----:R-:W4:Y:S01]  /*19ee0*/  LDL.LU R14, [R1+0x41fc] ;  /* 0x0041fc00010e7983 */ /* 0x001f220000300800 */
[----:B------:R-:W-:Y:S02]  /*19ef0*/  ISETP.GT.U32.AND P3, PT, R25, R5, PT ;  /* 0x000000051900720c */ /* 0x000fe40003f64070 */
[----:B------:R-:W-:Y:S01]  /*19f00*/  ISETP.GE.AND P5, PT, R2, RZ, PT ;  /* 0x000000ff0200720c */ /* 0x000fe20003fa6270 */
[----:B------:R-:W-:-:S04]  /*19f10*/  IMAD.HI.U32 R2, R0, R7, RZ ;  /* 0x0000000700027227 */ /* 0x000fc800078e00ff */
[----:B------:R-:W-:-:S06]  /*19f20*/  IMAD.MOV R2, RZ, RZ, -R2 ;  /* 0x000000ffff027224 */ /* 0x000fcc00078e0a02 */
[----:B------:R-:W-:Y:S02]  /*19f30*/  @!P3 IMAD.IADD R5, R5, 0x1, -R25 ;  /* 0x000000010505b824 */ /* 0x000fe400078e0a19 */
[C---:B------:R-:W-:Y:S01]  /*19f40*/  IMAD R7, R25.reuse, R2, R7 ;  /* 0x0000000219077224 */ /* 0x040fe200078e0207 */
[C---:B------:R-:W-:Y:S01]  /*19f50*/  ISETP.GT.U32.AND P3, PT, R25.reuse, R8, PT ;  /* 0x000000081900720c */ /* 0x040fe20003f64070 */
[----:B------:R-:W-:Y:S01]  /*19f60*/  IMAD.HI.U32 R2, R0, R9, RZ ;  /* 0x0000000900027227 */ /* 0x000fe200078e00ff */
[----:B------:R-:W-:-:S03]  /*19f70*/  ISETP.GT.U32.AND P6, PT, R25, R5, PT ;  /* 0x000000051900720c */ /* 0x000fc60003fc4070 */
[----:B------:R-:W-:-:S04]  /*19f80*/  IMAD.MOV R2, RZ, RZ, -R2 ;  /* 0x000000ffff027224 */ /* 0x000fc800078e0a02 */
[C---:B------:R-:W-:Y:S01]  /*19f90*/  IMAD R9, R25.reuse, R2, R9 ;  /* 0x0000000219097224 */ /* 0x040fe200078e0209 */
[----:B------:R-:W-:Y:S01]  /*19fa0*/  ISETP.GT.U32.AND P0, PT, R25, R7, PT ;  /* 0x000000071900720c */ /* 0x000fe20003f04070 */
[----:B------:R-:W-:Y:S02]  /*19fb0*/  @!P5 IMAD.MOV R10, RZ, RZ, -R10 ;  /* 0x000000ffff0ad224 */ /* 0x000fe400078e0a0a */
[--C-:B------:R-:W-:Y:S02]  /*19fc0*/  @!P3 IMAD.IADD R8, R8, 0x1, -R25.reuse ;  /* 0x000000010808b824 */ /* 0x100fe400078e0a19 */
[--C-:B------:R-:W-:Y:S01]  /*19fd0*/  @!P6 IMAD.IADD R5, R5, 0x1, -R25.reuse ;  /* 0x000000010505e824 */ /* 0x100fe200078e0a19 */
[----:B------:R-:W-:Y:S01]  /*19fe0*/  ISETP.GT.U32.AND P6, PT, R25, R9, PT ;  /* 0x000000091900720c */ /* 0x000fe20003fc4070 */
[----:B------:R-:W-:Y:S01]  /*19ff0*/  @!P4 IMAD.MOV R8, RZ, RZ, -R8 ;  /* 0x000000ffff08c224 */ /* 0x000fe200078e0a08 */
[----:B------:R-:W-:Y:S01]  /*1a000*/  ISETP.GE.AND P5, PT, R12, RZ, PT ;  /* 0x000000ff0c00720c */ /* 0x000fe20003fa6270 */
[----:B------:R-:W-:Y:S04]  /*1a010*/  STL [R1+0x150], R10 ;  /* 0x0001500a01007387 */ /* 0x000fe80000100800 */
[----:B------:R-:W5:Y:S04]  /*1a020*/  LDL.LU R12, [R1+0x924] ;  /* 0x00092400010c7983 */ /* 0x000f680000300800 */
[----:B------:R0:W-:Y:S02]  /*1a030*/  STL [R1+0x2dc], R8 ;  /* 0x0002dc0801007387 */ /* 0x0001e40000100800 */
[----:B------:R-:W-:-:S02]  /*1a040*/  @!P6 IMAD.IADD R9, R9, 0x1, -R25 ;  /* 0x000000010909e824 */ /* 0x000fc400078e0a19 */
[----:B------:R-:W-:-:S03]  /*1a050*/  @!P0 IMAD.IADD R7, R7, 0x1, -R25 ;  /* 0x0000000107078824 */ /* 0x000fc600078e0a19 */
[C---:B------:R-:W-:Y:S02]  /*1a060*/  ISETP.GT.U32.AND P6, PT, R25.reuse, R9, PT ;  /* 0x000000091900720c */ /* 0x040fe40003fc4070 */
[----:B------:R-:W-:-:S11]  /*1a070*/  ISETP.GT.U32.AND P0, PT, R25, R7, PT ;  /* 0x000000071900720c */ /* 0x000fd60003f04070 */
[--C-:B------:R-:W-:Y:S02]  /*1a080*/  @!P6 IMAD.IADD R9, R9, 0x1, -R25.reuse ;  /* 0x000000010909e824 */ /* 0x100fe400078e0a19 */
[----:B------:R-:W-:Y:S01]  /*1a090*/  @!P0 IMAD.IADD R7, R7, 0x1, -R25 ;  /* 0x0000000107078824 */ /* 0x000fe200078e0a19 */
[----:B--2---:R-:W-:Y:S02]  /*1a0a0*/  IABS R4, R6 ;  /* 0x0000000600047213 */ /* 0x004fe40000000000 */
[----:B------:R-:W-:Y:S02]  /*1a0b0*/  ISETP.GE.AND P3, PT, R6, RZ, PT ;  /* 0x000000ff0600720c */ /* 0x000fe40003f66270 */
[----:B---3--:R-:W-:-:S05]  /*1a0c0*/  IABS R6, R11 ;  /* 0x0000000b00067213 */ /* 0x008fca0000000000 */
[----:B0-----:R-:W-:Y:S02]  /*1a0d0*/  IMAD.MOV.U32 R8, RZ, RZ, R6 ;  /* 0x000000ffff087224 */ /* 0x001fe400078e0006 */
[----:B------:R-:W-:-:S04]  /*1a0e0*/  IMAD.MOV.U32 R6, RZ, RZ, R5 ;  /* 0x000000ffff067224 */ /* 0x000fc800078e0005 */
[----:B------:R-:W-:Y:S01]  /*1a0f0*/  @!P1 IMAD.MOV R6, RZ, RZ, -R6 ;  /* 0x000000ffff069224 */ /* 0x000fe200078e0a06 */
[----:B------:R-:W-:-:S04]  /*1a100*/  ISETP.GE.AND P4, PT, R11, RZ, PT ;  /* 0x000000ff0b00720c */ /* 0x000fc80003f86270 */
[----:B------:R-:W-:Y:S04]  /*1a110*/  STL [R1+0x2d8], R6 ;  /* 0x0002d80601007387 */ /* 0x000fe80000100800 */
[----:B------:R0:W-:Y:S01]  /*1a120*/  STL [R1+0x41f0], R22 ;  /* 0x0041f01601007387 */ /* 0x0001e20000100800 */
[----:B------:R-:W-:-:S03]  /*1a130*/  IMAD.HI.U32 R11, R0, R8, RZ ;  /* 0x00000008000b7227 */ /* 0x000fc600078e00ff */
[----:B0-----:R-:W2:Y:S01]  /*1a140*/  LDL.LU R22, [R1+0x918] ;  /* 0x0009180001167983 */ /* 0x001ea20000300800 */
[----:B------:R-:W-:Y:S01]  /*1a150*/  IMAD.MOV R11, RZ, RZ, -R11 ;  /* 0x000000ffff0b7224 */ /* 0x000fe200078e0a0b */
[----:B----4-:R-:W-:Y:S02]  /*1a160*/  IABS R10, R14 ;  /* 0x0000000e000a7213 */ /* 0x010fe40000000000 */
[----:B------:R0:W-:Y:S01]  /*1a170*/  STL [R1+0x41f4], R23 ;  /* 0x0041f41701007387 */ /* 0x0001e20000100800 */
[----:B------:R-:W-:Y:S01]  /*1a180*/  ISETP.GE.AND P0, PT, R14, RZ, PT ;  /* 0x000000ff0e00720c */ /* 0x000fe20003f06270 */
[----:B------:R-:W-:Y:S02]  /*1a190*/  IMAD R8, R25, R11, R8 ;  /* 0x0000000b19087224 */ /* 0x000fe400078e0208 */
[----:B------:R1:W-:Y:S04]  /*1a1a0*/  STL [R1+0x41f8], R3 ;  /* 0x0041f80301007387 */ /* 0x0003e80000100800 */
[----:B------:R-:W3:Y:S01]  /*1a1b0*/  LDL.LU R14, [R1+0x93c] ;  /* 0x00093c00010e7983 */ /* 0x000ee20000300800 */
[----:B0-----:R-:W-:-:S03]  /*1a1c0*/  IMAD.MOV.U32 R23, RZ, RZ, R9 ;  /* 0x000000ffff177224 */ /* 0x001fc600078e0009 */
[----:B------:R-:W4:Y:S04]  /*1a1d0*/  LDL.LU R11, [R1+0x938] ;  /* 0x00093800010b7983 */ /* 0x000f280000300800 */
[----:B------:R-:W3:Y:S01]  /*1a1e0*/  LDL R9, [R1+0x934] ;  /* 0x0009340001097983 */ /* 0x000ee20000100800 */
[----:B------:R-:W-:-:S04]  /*1a1f0*/  IMAD.HI.U32 R2, R0, R4, RZ ;  /* 0x0000000400027227 */ /* 0x000fc800078e00ff */
[----:B------:R-:W-:-:S04]  /*1a200*/  IMAD.MOV R2, RZ, RZ, -R2 ;  /* 0x000000ffff027224 */ /* 0x000fc800078e0a02 */
[----:B------:R-:W-:-:S05]  /*1a210*/  IMAD R4, R25, R2, R4 ;  /* 0x0000000219047224 */ /* 0x000fca00078e0204 */
[----:B------:R-:W-:Y:S01]  /*1a220*/  ISETP.GT.U32.AND P1, PT, R25, R4, PT ;  /* 0x000000041900720c */ /* 0x000fe20003f24070 */
[----:B------:R-:W-:-:S04]  /*1a230*/  IMAD.HI.U32 R5, R0, R10, RZ ;  /* 0x0000000a00057227 */ /* 0x000fc800078e00ff */
[----:B------:R-:W-:-:S08]  /*1a240*/  IMAD.MOV R5, RZ, RZ, -R5 ;  /* 0x000000ffff057224 */ /* 0x000fd000078e0a05 */
[----:B------:R-:W-:-:S05]  /*1a250*/  @!P1 IMAD.IADD R4, R4, 0x1, -R25 ;  /* 0x0000000104049824 */ /* 0x000fca00078e0a19 */
[C---:B------:R-:W-:Y:S01]  /*1a260*/  ISETP.GT.U32.AND P1, PT, R25.reuse, R4, PT ;  /* 0x000000041900720c */ /* 0x040fe20003f24070 */
[----:B------:R-:W-:Y:S01]  /*1a270*/  IMAD R10, R25, R5, R10 ;  /* 0x00000005190a7224 */ /* 0x000fe200078e020a */
[----:B-----5:R-:W-:Y:S01]  /*1a280*/  IABS R6, R12 ;  /* 0x0000000c00067213 */ /* 0x020fe20000000000 */
[----:B-1----:R-:W-:Y:S02]  /*1a290*/  IMAD.MOV.U32 R3, RZ, RZ, R7 ;  /* 0x000000ffff037224 */ /* 0x002fe400078e0007 */
[----:B------:R-:W-:Y:S02]  /*1a2a0*/  @!P5 IMAD.MOV R23, RZ, RZ, -R23 ;  /* 0x000000ffff17d224 */ /* 0x000fe400078e0a17 */
[----:B------:R-:W-:Y:S02]  /*1a2b0*/  @!P2 IMAD.MOV R3, RZ, RZ, -R3 ;  /* 0x000000ffff03a224 */ /* 0x000fe400078e0a03 */
[----:B------:R-:W-:-:S04]  /*1a2c0*/  IMAD.HI.U32 R7, R0, R6, RZ ;  /* 0x0000000600077227 */ /* 0x000fc800078e00ff */
[----:B------:R-:W-:Y:S01]  /*1a2d0*/  @!P1 IMAD.IADD R4, R4, 0x1, -R25 ;  /* 0x0000000104049824 */ /* 0x000fe200078e0a19 */
[----:B------:R0:W-:Y:S01]  /*1a2e0*/  STL [R1+0x2ac], R3 ;  /* 0x0002ac0301007387 */ /* 0x0001e20000100800 */
[----:B------:R-:W-:Y:S02]  /*1a2f0*/  IMAD.MOV R7, RZ, RZ, -R7 ;  /* 0x000000ffff077224 */ /* 0x000fe400078e0a07 */
[----:B------:R-:W-:Y:S02]  /*1a300*/  @!P3 IMAD.MOV R4, RZ, RZ, -R4 ;  /* 0x000000ffff04b224 */ /* 0x000fe400078e0a04 */
[----:B------:R-:W-:Y:S01]  /*1a310*/  IMAD R6, R25, R7, R6 ;  /* 0x0000000719067224 */ /* 0x000fe200078e0206 */
[----:B0-----:R-:W5:Y:S04]  /*1a320*/  LDL.LU R3, [R1+0x41f8] ;  /* 0x0041f80001037983 */ /* 0x001f680000300800 */
[----:B------:R0:W-:Y:S04]  /*1a330*/  STL [R1+0x2bc], R23 ;  /* 0x0002bc1701007387 */ /* 0x0001e80000100800 */
[----:B0-----:R-:W5:Y:S01]  /*1a340*/  LDL.LU R23, [R1+0x41f4] ;  /* 0x0041f40001177983 */ /* 0x001f620000300800 */
[----:B--2---:R-:W-:-:S05]  /*1a350*/  IABS R2, R22 ;  /* 0x0000001600027213 */ /* 0x004fca0000000000 */
[----:B------:R-:W-:-:S04]  /*1a360*/  IMAD.HI.U32 R5, R0, R2, RZ ;  /* 0x0000000200057227 */ /* 0x000fc800078e00ff */
[----:B------:R-:W-:Y:S01]  /*1a370*/  IMAD.MOV R5, RZ, RZ, -R5 ;  /* 0x000000ffff057224 */ /* 0x000fe200078e0a05 */
[----:B------:R-:W-:Y:S02]  /*1a380*/  ISETP.GE.AND P5, PT, R22, RZ, PT ;  /* 0x000000ff1600720c */ /* 0x000fe40003fa6270 */
[----:B------:R-:W2:Y:S01]  /*1a390*/  LDL.LU R22, [R1+0x41f0] ;  /* 0x0041f00001167983 */ /* 0x000ea20000300800 */
[----:B------:R-:W-:-:S03]  /*1a3a0*/  IMAD R2, R25, R5, R2 ;  /* 0x0000000519027224 */ /* 0x000fc600078e0202 */
[----:B----4-:R0:W-:Y:S01]  /*1a3b0*/  STL [R1+0x41e8], R11 ;  /* 0x0041e80b01007387 */ /* 0x0101e20000100800 */
[----:B---3--:R-:W-:-:S03]  /*1a3c0*/  IABS R5, R9 ;  /* 0x0000000900057213 */ /* 0x008fc60000000000 */
[----:B------:R1:W-:Y:S02]  /*1a3d0*/  STL [R1+0x2d4], R4 ;  /* 0x0002d40401007387 */ /* 0x0003e40000100800 */
[----:B------:R-:W-:Y:S01]  /*1a3e0*/  IMAD.MOV.U32 R7, RZ, RZ, R5 ;  /* 0x000000ffff077224 */ /* 0x000fe200078e0005 */
[----:B------:R-:W-:Y:S01]  /*1a3f0*/  IABS R5, R11 ;  /* 0x0000000b00057213 */ /* 0x000fe20000000000 */
[----:B------:R3:W-:Y:S04]  /*1a400*/  STL [R1+0x41ec], R14 ;  /* 0x0041ec0e01007387 */ /* 0x0007e80000100800 */
[----:B0-----:R-:W4:Y:S01]  /*1a410*/  LDL.LU R11, [R1+0x934] ;  /* 0x00093400010b7983 */ /* 0x001f220000300800 */
[----:B------:R-:W-:-:S13]  /*1a420*/  ISETP.GT.U32.AND P6, PT, R25, R8, PT ;  /* 0x000000081900720c */ /* 0x000fda0003fc4070 */
[----:B------:R-:W-:-:S05]  /*1a430*/  @!P6 IMAD.IADD R8, R8, 0x1, -R25 ;  /* 0x000000010808e824 */ /* 0x000fca00078e0a19 */
[----:B------:R-:W-:Y:S02]  /*1a440*/  ISETP.GT.U32.AND P6, PT, R25, R8, PT ;  /* 0x000000081900720c */ /* 0x000fe40003fc4070 */
[----:B-1----:R-:W-:-:S11]  /*1a450*/  IABS R4, R14 ;  /* 0x0000000e00047213 */ /* 0x002fd60000000000 */
[----:B------:R-:W-:-:S04]  /*1a460*/  @!P6 IMAD.IADD R8, R8, 0x1, -R25 ;  /* 0x000000010808e824 */ /* 0x000fc800078e0a19 */
[----:B---3--:R-:W-:Y:S01]  /*1a470*/  IMAD.MOV.U32 R14, RZ, RZ, R8 ;  /* 0x000000ffff0e7224 */ /* 0x008fe200078e0008 */
[----:B------:R-:W-:Y:S02]  /*1a480*/  ISETP.GE.AND P6, PT, R12, RZ, PT ;  /* 0x000000ff0c00720c */ /* 0x000fe40003fc6270 */
[----:B------:R-:W3:Y:S01]  /*1a490*/  LDL.LU R12, [R1+0x940] ;  /* 0x00094000010c7983 */ /* 0x000ee20000300800 */
[----:B------:R-:W-:-:S05]  /*1a4a0*/  @!P4 IMAD.MOV R14, RZ, RZ, -R14 ;  /* 0x000000ffff0ec224 */ /* 0x000fca00078e0a0e */
[----:B------:R0:W-:Y:S04]  /*1a4b0*/  STL [R1+0x2d0], R14 ;  /* 0x0002d00e01007387 */ /* 0x0001e80000100800 */
[----:B0-----:R-:W2:Y:S01]  /*1a4c0*/  LDL.LU R14, [R1+0x41ec] ;  /* 0x0041ec00010e7983 */ /* 0x001ea20000300800 */
[----:B----4-:R-:W-:-:S03]  /*1a4d0*/  ISETP.GE.AND P4, PT, R11, RZ, PT ;  /* 0x000000ff0b00720c */ /* 0x010fc60003f86270 */
[----:B------:R-:W4:Y:S01]  /*1a4e0*/  LDL.LU R11, [R1+0x41e8] ;  /* 0x0041e800010b7983 */ /* 0x000f220000300800 */
[C---:B------:R-:W-:Y:S02]  /*1a4f0*/  ISETP.GT.U32.AND P2, PT, R25.reuse, R10, PT ;  /* 0x0000000a1900720c */ /* 0x040fe40003f44070 */
[----:B------:R-:W-:-:S11]  /*1a500*/  ISETP.GT.U32.AND P1, PT, R25, R2, PT ;  /* 0x000000021900720c */ /* 0x000fd60003f24070 */
[----:B------:R-:W-:-:S05]  /*1a510*/  @!P2 IMAD.IADD R10, R10, 0x1, -R25 ;  /* 0x000000010a0aa824 */ /* 0x000fca00078e0a19 */
[----:B------:R-:W-:Y:S01]  /*1a520*/  ISETP.GT.U32.AND P2, PT, R25, R10, PT ;  /* 0x0000000a1900720c */ /* 0x000fe20003f44070 */
[----:B------:R-:W-:-:S05]  /*1a530*/  @!P1 IMAD.IADD R2, R2, 0x1, -R25 ;  /* 0x0000000102029824 */ /* 0x000fca00078e0a19 */
[----:B------:R-:W-:-:S07]  /*1a540*/  ISETP.GT.U32.AND P1, PT, R25, R2, PT ;  /* 0x000000021900720c */ /* 0x000fce0003f24070 */
[----:B------:R-:W-:-:S04]  /*1a550*/  @!P2 IMAD.IADD R10, R10, 0x1, -R25 ;  /* 0x000000010a0aa824 */ /* 0x000fc800078e0a19 */
[----:B------:R-:W-:Y:S02]  /*1a560*/  @!P0 IMAD.MOV R10, RZ, RZ, -R10 ;  /* 0x000000ffff0a8224 */ /* 0x000fe400078e0a0a */
[----:B------:R-:W-:-:S03]  /*1a570*/  @!P1 IMAD.IADD R2, R2, 0x1, -R25 ;  /* 0x0000000102029824 */ /* 0x000fc600078e0a19 */
[----:B------:R0:W-:Y:S04]  /*1a580*/  STL [R1+0x2c0], R10 ;  /* 0x0002c00a01007387 */ /* 0x0001e80000100800 */
[----:B0-----:R-:W5:Y:S01]  /*1a590*/  LDL.LU R10, [R1+0x9a0] ;  /* 0x0009a000010a7983 */ /* 0x001f620000300800 */
[----:B--2---:R-:W-:-:S03]  /*1a5a0*/  ISETP.GE.AND P1, PT, R14, RZ, PT ;  /* 0x000000ff0e00720c */ /* 0x004fc60003f26270 */
[----:B------:R-:W2:Y:S01]  /*1a5b0*/  LDL R14, [R1+0x96c] ;  /* 0x00096c00010e7983 */ /* 0x000ea20000100800 */
[----:B----4-:R-:W-:-:S03]  /*1a5c0*/  ISETP.GE.AND P0, PT, R11, RZ, PT ;  /* 0x000000ff0b00720c */ /* 0x010fc60003f06270 */
[----:B------:R-:W4:Y:S01]  /*1a5d0*/  LDL R11, [R1+0x968] ;  /* 0x00096800010b7983 */ /* 0x000f220000100800 */
[----:B------:R-:W-:Y:S01]  /*1a5e0*/  ISETP.GT.U32.AND P3, PT, R25, R6, PT ;  /* 0x000000061900720c */ /* 0x000fe20003f64070 */
[----:B------:R-:W-:-:S04]  /*1a5f0*/  IMAD.HI.U32 R9, R0, R7, RZ ;  /* 0x0000000700097227 */ /* 0x000fc800078e00ff */
[----:B------:R-:W-:-:S04]  /*1a600*/  IMAD.MOV R9, RZ, RZ, -R9 ;  /* 0x000000ffff097224 */ /* 0x000fc800078e0a09 */
[----:B------:R-:W-:-:S04]  /*1a610*/  IMAD R7, R25, R9, R7 ;  /* 0x0000000919077224 */ /* 0x000fc800078e0207 */
[----:B------:R-:W-:Y:S02]  /*1a620*/  @!P3 IMAD.IADD R6, R6, 0x1, -R25 ;  /* 0x000000010606b824 */ /* 0x000fe400078e0a19 */
[----:B------:R-:W-:-:S03]  /*1a630*/  IMAD.HI.U32 R9, R0, R5, RZ ;  /* 0x0000000500097227 */ /* 0x000fc600078e00ff */
[C---:B------:R-:W-:Y:S01]  /*1a640*/  ISETP.GT.U32.AND P3, PT, R25.reuse, R6, PT ;  /* 0x000000061900720c */ /* 0x040fe20003f64070 */
[----:B------:R-:W-:Y:S01]  /*1a650*/  IMAD.MOV R9, RZ, RZ, -R9 ;  /* 0x000000ffff097224 */ /* 0x000fe200078e0a09 */
[----:B------:R-:W-:Y:S01]  /*1a660*/  ISETP.GT.U32.AND P2, PT, R25, R7, PT ;  /* 0x000000071900720c */ /* 0x000fe20003f44070 */
[----:B------:R-:W-:-:S04]  /*1a670*/  IMAD.HI.U32 R8, R0, R4, RZ ;  /* 0x0000000400087227 */ /* 0x000fc800078e00ff */
[----:B------:R-:W-:Y:S02]  /*1a680*/  IMAD R5, R25, R9, R5 ;  /* 0x0000000919057224 */ /* 0x000fe400078e0205 */
[----:B------:R-:W-:-:S04]  /*1a690*/  IMAD.MOV R8, RZ, RZ, -R8 ;  /* 0x000000ffff087224 */ /* 0x000fc800078e0a08 */
[--C-:B------:R-:W-:Y:S01]  /*1a6a0*/  @!P3 IMAD.IADD R6, R6, 0x1, -R25.reuse ;  /* 0x000000010606b824 */ /* 0x100fe200078e0a19 */
[----:B------:R-:W-:Y:S01]  /*1a6b0*/  ISETP.GT.U32.AND P3, PT, R25, R5, PT ;  /* 0x000000051900720c */ /* 0x000fe20003f64070 */
[----:B------:R-:W-:Y:S02]  /*1a6c0*/  @!P2 IMAD.IADD R7, R7, 0x1, -R25 ;  /* 0x000000010707a824 */ /* 0x000fe400078e0a19 */
[C---:B------:R-:W-:Y:S01]  /*1a6d0*/  IMAD R4, R25.reuse, R8, R4 ;  /* 0x0000000819047224 */ /* 0x040fe200078e0204 */
[----:B---3--:R-:W-:Y:S01]  /*1a6e0*/  IABS R8, R12 ;  /* 0x0000000c00087213 */ /* 0x008fe20000000000 */
[----:B------:R-:W-:Y:S01]  /*1a6f0*/  IMAD.MOV.U32 R9, RZ, RZ, R2 ;  /* 0x000000ffff097224 */ /* 0x000fe200078e0002 */
[----:B------:R-:W-:-:S03]  /*1a700*/  ISETP.GT.U32.AND P2, PT, R25, R7, PT ;  /* 0x000000071900720c */ /* 0x000fc60003f44070 */
[----:B------:R-:W-:Y:S02]  /*1a710*/  IMAD.MOV.U32 R2, RZ, RZ, R8 ;  /* 0x000000ffff027224 */ /* 0x000fe400078e0008 */
[----:B------:R-:W-:Y:S02]  /*1a720*/  IMAD.MOV.U32 R8, RZ, RZ, R9 ;  /* 0x000000ffff087224 */ /* 0x000fe400078e0009 */
[----:B------:R-:W-:Y:S01]  /*1a730*/  @!P3 IMAD.IADD R5, R5, 0x1, -R25 ;  /* 0x000000010505b824 */ /* 0x000fe200078e0a19 */
[----:B------:R0:W-:Y:S01]  /*1a740*/  STL [R1+0x2c8], R9 ;  /* 0x0002c80901007387 */ /* 0x0001e20000100800 */
[----:B------:R-:W-:-:S03]  /*1a750*/  @!P5 IMAD.MOV R8, RZ, RZ, -R8 ;  /* 0x000000ffff08d224 */ /* 0x000fc600078e0a08 */
[----:B------:R-:W-:Y:S01]  /*1a760*/  ISETP.GT.U32.AND P3, PT, R25, R5, PT ;  /* 0x000000051900720c */ /* 0x000fe20003f64070 */
[----:B------:R-:W-:Y:S02]  /*1a770*/  @!P2 IMAD.IADD R7, R7, 0x1, -R25 ;  /* 0x000000010707a824 */ /* 0x000fe400078e0a19 */
[----:B0-----:R-:W-:Y:S02]  /*1a780*/  IMAD.MOV.U32 R9, RZ, RZ, R6 ;  /* 0x000000ffff097224 */ /* 0x001fe400078e0006 */
[----:B------:R-:W-:Y:S01]  /*1a790*/  IMAD.HI.U32 R6, R0, R2, RZ ;  /* 0x0000000200067227 */ /* 0x000fe200078e00ff */
[----:B------:R-:W-:Y:S01]  /*1a7a0*/  @!P5 STL [R1+0x2c8], R8 ;  /* 0x0002c8080100d387 */ /* 0x000fe20000100800 */
[----:B------:R-:W-:Y:S02]  /*1a7b0*/  ISETP.GE.AND P5, PT, R12, RZ, PT ;  /* 0x000000ff0c00720c */ /* 0x000fe40003fa6270 */
[----:B------:R-:W-:Y:S01]  /*1a7c0*/  IMAD.MOV R6, RZ, RZ, -R6 ;  /* 0x000000ffff067224 */ /* 0x000fe200078e0a06 */
[----:B-----5:R-:W-:-:S02]  /*1a7d0*/  IABS R12, R10 ;  /* 0x0000000a000c7213 */ /* 0x020fc40000000000 */
[----:B------:R-:W-:Y:S01]  /*1a7e0*/  ISETP.GE.AND P2, PT, R10, RZ, PT ;  /* 0x000000ff0a00720c */ /* 0x000fe20003f46270 */
[----:B------:R-:W-:Y:S01]  /*1a7f0*/  IMAD R2, R25, R6, R2 ;  /* 0x0000000619027224 */ /* 0x000fe200078e0202 */
[----:B--2---:R-:W-:Y:S01]  /*1a800*/  IABS R10, R14 ;  /* 0x0000000e000a7213 */ /* 0x004fe20000000000 */
[----:B------:R-:W-:Y:S02]  /*1a810*/  IMAD.MOV.U32 R14, RZ, RZ, R7 ;  /* 0x000000ffff0e7224 */ /* 0x000fe400078e0007 */
[----:B------:R-:W-:Y:S02]  /*1a820*/  @!P6 IMAD.MOV R9, RZ, RZ, -R9 ;  /* 0x000000ffff09e224 */ /* 0x000fe400078e0a09 */
[----:B------:R-:W-:Y:S02]  /*1a830*/  @!P4 IMAD.MOV R14, RZ, RZ, -R14 ;  /* 0x000000ffff0ec224 */ /* 0x000fe400078e0a0e */
[----:B------:R-:W-:Y:S01]  /*1a840*/  @!P3 IMAD.IADD R5, R5, 0x1, -R25 ;  /* 0x000000010505b824 */ /* 0x000fe200078e0a19 */
[----:B------:R0:W-:Y:S04]  /*1a850*/  STL [R1+0x2cc], R9 ;  /* 0x0002cc0901007387 */ /* 0x0001e80000100800 */
[----:B------:R-:W2:Y:S04]  /*1a860*/  LDL R7, [R1+0x97c] ;  /* 0x00097c0001077983 */ /* 0x000ea80000100800 */
[----:B0-----:R-:W3:Y:S04]  /*1a870*/  LDL R9, [R1+0x98c] ;  /* 0x00098c0001097983 */ /* 0x001ee80000100800 */
[----:B------:R0:W-:Y:S04]  /*1a880*/  STL [R1+0x41e4], R3 ;  /* 0x0041e40301007387 */ /* 0x0001e80000100800 */
[----:B------:R1:W-:Y:S01]  /*1a890*/  STL [R1+0x2c4], R14 ;  /* 0x0002c40e01007387 */ /* 0x0003e20000100800 */
[----:B0-----:R-:W-:-:S03]  /*1a8a0*/  IMAD.MOV.U32 R3, RZ, RZ, R5 ;  /* 0x000000ffff037224 */ /* 0x001fc600078e0005 */
[----:B-1----:R-:W5:Y:S01]  /*1a8b0*/  LDL.LU R14, [R1+0x990] ;  /* 0x00099000010e7983 */ /* 0x002f620000300800 */
[----:B----4-:R-:W-:-:S05]  /*1a8c0*/  IABS R11, R11 ;  /* 0x0000000b000b7213 */ /* 0x010fca0000000000 */
[----:B------:R-:W-:-:S04]  /*1a8d0*/  IMAD.HI.U32 R6, R0, R11, RZ ;  /* 0x0000000b00067227 */ /* 0x000fc800078e00ff */
[----:B------:R-:W-:-:S04]  /*1a8e0*/  IMAD.MOV R6, RZ, RZ, -R6 ;  /* 0x000000ffff067224 */ /* 0x000fc800078e0a06 */
[C---:B------:R-:W-:Y:S02]  /*1a8f0*/  IMAD R11, R25.reuse, R6, R11 ;  /* 0x00000006190b7224 */ /* 0x040fe400078e020b */
[----:B------:R-:W4:Y:S04]  /*1a900*/  LDL.LU R6, [R1+0x96c] ;  /* 0x00096c0001067983 */ /* 0x000f280000300800 */
[----:B------:R-:W4:Y:S01]  /*1a910*/  LDL.LU R5, [R1+0x968] ;  /* 0x0009680001057983 */ /* 0x000f220000300800 */
[C---:B------:R-:W-:Y:S02]  /*1a920*/  ISETP.GT.U32.AND P6, PT, R25.reuse, R4, PT ;  /* 0x000000041900720c */ /* 0x040fe40003fc4070 */
[----:B------:R-:W-:Y:S01]  /*1a930*/  ISETP.GT.U32.AND P4, PT, R25, R2, PT ;  /* 0x000000021900720c */ /* 0x000fe20003f84070 */
[----:B------:R-:W-:-:S10]  /*1a940*/  IMAD.HI.U32 R8, R0, R12, RZ ;  /* 0x0000000c00087227 */ /* 0x000fd400078e00ff */
[--C-:B------:R-:W-:Y:S02]  /*1a950*/  @!P6 IMAD.IADD R4, R4, 0x1, -R25.reuse ;  /* 0x000000010404e824 */ /* 0x100fe400078e0a19 */
[----:B------:R-:W-:-:S03]  /*1a960*/  @!P4 IMAD.IADD R2, R2, 0x1, -R25 ;  /* 0x000000010202c824 */ /* 0x000fc600078e0a19 */
[C---:B------:R-:W-:Y:S01]  /*1a970*/  ISETP.GT.U32.AND P6, PT, R25.reuse, R4, PT ;  /* 0x000000041900720c */ /* 0x040fe20003fc4070 */
[----:B------:R-:W-:Y:S02]  /*1a980*/  IMAD.MOV R8, RZ, RZ, -R8 ;  /* 0x000000ffff087224 */ /* 0x000fe400078e0a08 */
[----:B------:R-:W-:Y:S01]  /*1a990*/  @!P0 IMAD.MOV R3, RZ, RZ, -R3 ;  /* 0x000000ffff038224 */ /* 0x000fe200078e0a03 */
[C---:B------:R-:W-:Y:S01]  /*1a9a0*/  ISETP.GT.U32.AND P0, PT, R25.reuse, R2, PT ;  /* 0x000000021900720c */ /* 0x040fe20003f04070 */
[----:B------:R-:W-:-:S08]  /*1a9b0*/  IMAD R12, R25, R8, R12 ;  /* 0x00000008190c7224 */ /* 0x000fd000078e020c */
[--C-:B------:R-:W-:Y:S01]  /*1a9c0*/  @!P6 IMAD.IADD R4, R4, 0x1, -R25.reuse ;  /* 0x000000010404e824 */ /* 0x100fe200078e0a19 */
[----:B------:R0:W-:Y:S03]  /*1a9d0*/  STL [R1+0x2b8], R3 ;  /* 0x0002b80301007387 */ /* 0x0001e60000100800 */
[----:B------:R-:W-:Y:S02]  /*1a9e0*/  @!P1 IMAD.MOV R4, RZ, RZ, -R4 ;  /* 0x000000ffff049224 */ /* 0x000fe400078e0a04 */
[----:B------:R-:W-:Y:S01]  /*1a9f0*/  @!P0 IMAD.IADD R2, R2, 0x1, -R25 ;  /* 0x0000000102028824 */ /* 0x000fe200078e0a19 */
[----:B0-----:R-:W5:Y:S04]  /*1aa00*/  LDL.LU R3, [R1+0x41e4] ;  /* 0x0041e40001037983 */ /* 0x001f680000300800 */
[----:B------:R-:W-:Y:S01]  /*1aa10*/  STL [R1+0x2b4], R4 ;  /* 0x0002b40401007387 */ /* 0x000fe20000100800 */
[----:B--2---:R-:W-:-:S02]  /*1aa20*/  IABS R8, R7 ;  /* 0x0000000700087213 */ /* 0x004fc40000000000 */
[----:B---3--:R-:W-:Y:S01]  /*1aa30*/  IABS R7, R9 ;  /* 0x0000000900077213 */ /* 0x008fe20000000000 */
[----:B------:R-:W-:-:S04]  /*1aa40*/  IMAD.HI.U32 R9, R0, R10, RZ ;  /* 0x0000000a00097227 */ /* 0x000fc800078e00ff */
[----:B------:R-:W-:-:S04]  /*1aa50*/  IMAD.MOV R9, RZ, RZ, -R9 ;  /* 0x000000ffff097224 */ /* 0x000fc800078e0a09 */
[----:B------:R-:W-:Y:S02]  /*1aa60*/  IMAD R10, R25, R9, R10 ;  /* 0x00000009190a7224 */ /* 0x000fe400078e020a */
[----:B------:R-:W2:Y:S04]  /*1aa70*/  LDL.LU R9, [R1+0x97c] ;  /* 0x00097c0001097983 */ /* 0x000ea80000300800 */
[----:B------:R0:W-:Y:S01]  /*1aa80*/  STL [R1+0x41e0], R15 ;  /* 0x0041e00f01007387 */ /* 0x0001e20000100800 */
[----:B----4-:R-:W-:Y:S01]  /*1aa90*/  ISETP.GE.AND P4, PT, R5, RZ, PT ;  /* 0x000000ff0500720c */ /* 0x010fe20003f86270 */
[----:B------:R-:W-:Y:S01]  /*1aaa0*/  IMAD.HI.U32 R5, R0, R8, RZ ;  /* 0x0000000800057227 */ /* 0x000fe200078e00ff */
[----:B------:R-:W-:Y:S01]  /*1aab0*/  ISETP.GT.U32.AND P3, PT, R25, R12, PT ;  /* 0x0000000c1900720c */ /* 0x000fe20003f64070 */
[----:B0-----:R-:W3:Y:S02]  /*1aac0*/  LDL R15, [R1+0x99c] ;  /* 0x00099c00010f7983 */ /* 0x001ee40000100800 */
[----:B------:R-:W-:-:S04]  /*1aad0*/  IMAD.MOV R5, RZ, RZ, -R5 ;  /* 0x000000ffff057224 */ /* 0x000fc800078e0a05 */
[----:B------:R-:W-:Y:S02]  /*1aae0*/  IMAD R8, R25, R5, R8 ;  /* 0x0000000519087224 */ /* 0x000fe400078e0208 */
[----:B------:R-:W-:Y:S02]  /*1aaf0*/  IMAD.MOV.U32 R5, RZ, RZ, R2 ;  /* 0x000000ffff057224 */ /* 0x000fe400078e0002 */
[----:B------:R-:W4:Y:S02]  /*1ab00*/  LDL R2, [R1+0x998] ;  /* 0x0009980001027983 */ /* 0x000f240000100800 */
[----:B------:R-:W-:Y:S01]  /*1ab10*/  @!P3 IMAD.IADD R12, R12, 0x1, -R25 ;  /* 0x000000010c0cb824 */ /* 0x000fe200078e0a19 */
[----:B------:R-:W-:Y:S01]  /*1ab20*/  ISETP.GE.AND P3, PT, R6, RZ, PT ;  /* 0x000000ff0600720c */ /* 0x000fe20003f66270 */
[----:B------:R-:W-:Y:S01]  /*1ab30*/  IMAD.HI.U32 R6, R0, R7, RZ ;  /* 0x0000000700067227 */ /* 0x000fe200078e00ff */
[----:B-----5:R-:W-:-:S03]  /*1ab40*/  IABS R4, R14 ;  /* 0x0000000e00047213 */ /* 0x020fc60000000000 */
[----:B------:R-:W-:-:S04]  /*1ab50*/  IMAD.MOV R6, RZ, RZ, -R6 ;  /* 0x000000ffff067224 */ /* 0x000fc800078e0a06 */
[C---:B------:R-:W-:Y:S01]  /*1ab60*/  IMAD R7, R25.reuse, R6, R7 ;  /* 0x0000000619077224 */ /* 0x040fe200078e0207 */
[C---:B------:R-:W-:Y:S02]  /*1ab70*/  ISETP.GT.U32.AND P6, PT, R25.reuse, R11, PT ;  /* 0x0000000b1900720c */ /* 0x040fe40003fc4070 */
[----:B----4-:R-:W-:Y:S01]  /*1ab80*/  IABS R6, R2 ;  /* 0x0000000200067213 */ /* 0x010fe20000000000 */
[----:B------:R-:W-:Y:S02]  /*1ab90*/  IMAD.MOV.U32 R2, RZ, RZ, R4 ;  /* 0x000000ffff027224 */ /* 0x000fe400078e0004 */
[----:B------:R-:W4:Y:S01]  /*1aba0*/  LDL.LU R4, [R1+0x98c] ;  /* 0x00098c0001047983 */ /* 0x000f220000300800 */
[----:B------:R-:W-:-:S07]  /*1abb0*/  ISETP.GT.U32.AND P1, PT, R25, R12, PT ;  /* 0x0000000c1900720c */ /* 0x000fce0003f24070 */
[----:B------:R-:W-:Y:S01]  /*1abc0*/  @!P6 IMAD.IADD R11, R11, 0x1, -R25 ;  /* 0x000000010b0be824 */ /* 0x000fe200078e0a19 */
[----:B------:R-:W-:-:S04]  /*1abd0*/  ISETP.GT.U32.AND P0, PT, R25, R10, PT ;  /* 0x0000000a1900720c */ /* 0x000fc80003f04070 */
[----:B------:R-:W-:Y:S01]  /*1abe0*/  ISETP.GT.U32.AND P6, PT, R25, R11, PT ;  /* 0x0000000b1900720c */ /* 0x000fe20003fc4070 */
[----:B------:R-:W-:Y:S02]  /*1abf0*/  @!P5 IMAD.MOV R5, RZ, RZ, -R5 ;  /* 0x000000ffff05d224 */ /* 0x000fe400078e0a05 */
[----:B------:R-:W-:-:S06]  /*1ac00*/  @!P1 IMAD.IADD R12, R12, 0x1, -R25 ;  /* 0x000000010c0c9824 */ /* 0x000fcc00078e0a19 */
[----:B------:R-:W-:-:S04]  /*1ac10*/  @!P0 IMAD.IADD R10, R10, 0x1, -R25 ;  /* 0x000000010a0a8824 */ /* 0x000fc800078e0a19 */
[----:B------:R-:W-:Y:S01]  /*1ac20*/  @!P6 IMAD.IADD R11, R11, 0x1, -R25 ;  /* 0x000000010b0be824 */ /* 0x000fe200078e0a19 */
[----:B------:R-:W-:Y:S01]  /*1ac30*/  STL [R1+0x2b0], R5 ;  /* 0x0002b00501007387 */ /* 0x000fe20000100800 */
[----:B------:R-:W-:Y:S02]  /*1ac40*/  ISETP.GT.U32.AND P5, PT, R25, R8, PT ;  /* 0x000000081900720c */ /* 0x000fe40003fa4070 */
[----:B----4-:R-:W-:Y:S02]  /*1ac50*/  ISETP.GE.AND P0, PT, R4, RZ, PT ;  /* 0x000000ff0400720c */ /* 0x010fe40003f06270 */
[----:B---3--:R-:W-:Y:S01]  /*1ac60*/  IABS R4, R15 ;  /* 0x0000000f00047213 */ /* 0x008fe20000000000 */
[----:B------:R-:W-:-:S04]  /*1ac70*/  IMAD.MOV.U32 R15, RZ, RZ, R12 ;  /* 0x000000ffff0f7224 */ /* 0x000fc800078e000c */
[----:B------:R-:W-:Y:S02]  /*1ac80*/  @!P2 IMAD.MOV R15, RZ, RZ, -R15 ;  /* 0x000000ffff0fa224 */ /* 0x000fe400078e0a0f */
[----:B------:R-:W-:Y:S02]  /*1ac90*/  IMAD.MOV.U32 R12, RZ, RZ, R11 ;  /* 0x000000ffff0c7224 */ /* 0x000fe400078e000b */
[----:B------:R-:W3:Y:S04]  /*1aca0*/  LDL R11, [R1+0x9a8] ;  /* 0x0009a800010b7983 */ /* 0x000ee80000100800 */
[----:B------:R0:W-:Y:S04]  /*1acb0*/  STL [R1+0x2a0], R15 ;  /* 0x0002a00f01007387 */ /* 0x0001e80000100800 */
[----:B0-----:R-:W4:Y:S01]  /*1acc0*/  LDL.LU R15, [R1+0x41e0] ;  /* 0x0041e000010f7983 */ /* 0x001f220000300800 */
[----:B------:R-:W-:Y:S01]  /*1acd0*/  @!P5 IMAD.IADD R8, R8, 0x1, -R25 ;  /* 0x000000010808d824 */ /* 0x000fe200078e0a19 */
[----:B------:R-:W-:Y:S01]  /*1ace0*/  ISETP.GT.U32.AND P5, PT, R25, R10, PT ;  /* 0x0000000a1900720c */ /* 0x000fe20003fa4070 */
[----:B------:R-:W-:Y:S01]  /*1acf0*/  @!P4 IMAD.MOV R12, RZ, RZ, -R12 ;  /* 0x000000ffff0cc224 */ /* 0x000fe200078e0a0c */
[----:B------:R-:W-:Y:S01]  /*1ad00*/  ISETP.GE.AND P2, PT, R14, RZ, PT ;  /* 0x000000ff0e00720c */ /* 0x000fe20003f46270 */
[----:B------:R-:W-:-:S03]  /*1ad10*/  IMAD.MOV.U32 R14, RZ, RZ, R13 ;  /* 0x000000ffff0e7224 */ /* 0x000fc600078e000d */
[----:B------:R0:W-:Y:S01]  /*1ad20*/  STL [R1+0x2a8], R12 ;  /* 0x0002a80c01007387 */ /* 0x0001e20000100800 */
[----:B--2---:R-:W-:-:S06]  /*1ad30*/  ISETP.GE.AND P6, PT, R9, RZ, PT ;  /* 0x000000ff0900720c */ /* 0x004fcc0003fc6270 */
[----:B------:R-:W-:Y:S01]  /*1ad40*/  @!P5 IMAD.IADD R10, R10, 0x1, -R25 ;  /* 0x000000010a0ad824 */ /* 0x000fe200078e0a19 */
[----:B0-----:R-:W2:Y:S04]  /*1ad50*/  LDL.LU R12, [R1+0x998] ;  /* 0x00099800010c7983 */ /* 0x001ea80000300800 */
[----:B------:R-:W5:Y:S04]  /*1ad60*/  LDL R13, [R1+0x9ac] ;  /* 0x0009ac00010d7983 */ /* 0x000f680000100800 */
[----:B------:R0:W-:Y:S01]  /*1ad70*/  STL [R1+0x41dc], R14 ;  /* 0x0041dc0e01007387 */ /* 0x0001e20000100800 */
[----:B------:R-:W-:-:S04]  /*1ad80*/  IMAD.HI.U32 R9, R0, R2, RZ ;  /* 0x0000000200097227 */ /* 0x000fc800078e00ff */
[----:B0-----:R-:W-:Y:S02]  /*1ad90*/  IMAD.MOV.U32 R14, RZ, RZ, R10 ;  /* 0x000000ffff0e7224 */ /* 0x001fe400078e000a */
[----:B------:R-:W-:Y:S01]  /*1ada0*/  IMAD.MOV R9, RZ, RZ, -R9 ;  /* 0x000000ffff097224 */ /* 0x000fe200078e0a09 */
[----:B------:R-:W2:Y:S01]  /*1adb0*/  LDL.LU R10, [R1+0x99c] ;  /* 0x00099c00010a7983 */ /* 0x000ea20000300800 */
[----:B------:R-:W-:Y:S02]  /*1adc0*/  @!P3 IMAD.MOV R14, RZ, RZ, -R14 ;  /* 0x000000ffff0eb224 */ /* 0x000fe400078e0a0e */
[----:B------:R-:W-:-:S03]  /*1add0*/  IMAD R2, R25, R9, R2 ;  /* 0x0000000919027224 */ /* 0x000fc600078e0202 */
[----:B------:R0:W-:Y:S04]  /*1ade0*/  STL [R1+0x2a4], R14 ;  /* 0x0002a40e01007387 */ /* 0x0001e80000100800 */
[----:B0-----:R-:W2:Y:S04]  /*1adf0*/  LDL.LU R14, [R1+0x41dc] ;  /* 0x0041dc00010e7983 */ /* 0x001ea80000300800 */
[----:B------:R0:W-:Y:S01]  /*1ae00*/  STL [R1+0x41d8], R16 ;  /* 0x0041d81001007387 */ /* 0x0001e20000100800 */
[----:B----4-:R-:W-:Y:S01]  /*1ae10*/  IABS R9, R15 ;  /* 0x0000000f00097213 */ /* 0x010fe20000000000 */
[----:B0-----:R-:W-:-:S02]  /*1ae20*/  IMAD.MOV.U32 R16, RZ, RZ, R15 ;  /* 0x000000ffff107224 */ /* 0x001fc400078e000f */
[----:B------:R-:W4:Y:S01]  /*1ae30*/  LDL.LU R15, [R1+0x9bc] ;  /* 0x0009bc00010f7983 */ /* 0x000f220000300800 */
[----:B------:R-:W-:-:S13]  /*1ae40*/  ISETP.GT.U32.AND P1, PT, R25, R7, PT ;  /* 0x000000071900720c */ /* 0x000fda0003f24070 */
[----:B------:R-:W-:Y:S01]  /*1ae50*/  @!P1 IMAD.IADD R7, R7, 0x1, -R25 ;  /* 0x0000000107079824 */ /* 0x000fe200078e0a19 */
[----:B------:R-:W-:-:S13]  /*1ae60*/  ISETP.GT.U32.AND P1, PT, R25, R8, PT ;  /* 0x000000081900720c */ /* 0x000fda0003f24070 */
[----:B------:R-:W-:Y:S01]  /*1ae70*/  @!P1 IMAD.IADD R8, R8, 0x1, -R25 ;  /* 0x0000000108089824 */ /* 0x000fe200078e0a19 */
[----:B------:R-:W-:Y:S01]  /*1ae80*/  ISETP.GT.U32.AND P5, PT, R25, R2, PT ;  /* 0x000000021900720c */ /* 0x000fe20003fa4070 */
[----:B------:R-:W-:Y:S01]  /*1ae90*/  IMAD.HI.U32 R5, R0, R6, RZ ;  /* 0x0000000600057227 */ /* 0x000fe200078e00ff */
[----:B----4-:R0:W-:Y:S03]  /*1aea0*/  STL [R1+0x41d0], R15 ;  /* 0x0041d00f01007387 */ /* 0x0101e60000100800 */
[----:B0-----:R-:W-:-:S04]  /*1aeb0*/  IMAD.MOV.U32 R15, RZ, RZ, R8 ;  /* 0x000000ffff0f7224 */ /* 0x001fc800078e0008 */
[----:B------:R-:W-:Y:S01]  /*1aec0*/  @!P6 IMAD.MOV R15, RZ, RZ, -R15 ;  /* 0x000000ffff0fe224 */ /* 0x000fe200078e0a0f */
[----:B--2---:R-:W-:Y:S04]  /*1aed0*/  STL [R1+0x41d4], R14 ;  /* 0x0041d40e01007387 */ /* 0x004fe80000100800 */
[----:B------:R0:W-:Y:S04]  /*1aee0*/  STL [R1+0x29c], R15 ;  /* 0x00029c0f01007387 */ /* 0x0001e80000100800 */
[----:B0-----:R-:W2:Y:S01]  /*1aef0*/  LDL.LU R15, [R1+0x9a8] ;  /* 0x0009a800010f7983 */ /* 0x001ea20000300800 */
[----:B------:R-:W-:-:S04]  /*1af00*/  IMAD.MOV R5, RZ, RZ, -R5 ;  /* 0x000000ffff057224 */ /* 0x000fc800078e0a05 */
[C---:B------:R-:W-:Y:S02]  /*1af10*/  IMAD R6, R25.reuse, R5, R6 ;  /* 0x0000000519067224 */ /* 0x040fe400078e0206 */
[----:B------:R-:W-:Y:S01]  /*1af20*/  IMAD.HI.U32 R5, R0, R4, RZ ;  /* 0x0000000400057227 */ /* 0x000fe200078e00ff */
[C---:B------:R-:W-:Y:S02]  /*1af30*/  ISETP.GT.U32.AND P4, PT, R25.reuse, R7, PT ;  /* 0x000000071900720c */ /* 0x040fe40003f84070 */
[C---:B------:R-:W-:Y:S01]  /*1af40*/  ISETP.GT.U32.AND P1, PT, R25.reuse, R6, PT ;  /* 0x000000061900720c */ /* 0x040fe20003f24070 */
[----:B------:R-:W-:Y:S02]  /*1af50*/  IMAD.MOV R5, RZ, RZ, -R5 ;  /* 0x000000ffff057224 */ /* 0x000fe400078e0a05 */
[----:B------:R-:W-:Y:S02]  /*1af60*/  @!P5 IMAD.IADD R2, R2, 0x1, -R25 ;  /* 0x000000010202d824 */ /* 0x000fe400078e0a19 */
[C---:B------:R-:W-:Y:S01]  /*1af70*/  IMAD R4, R25.reuse, R5, R4 ;  /* 0x0000000519047224 */ /* 0x040fe200078e0204 */
[----:B-----5:R-:W-:Y:S01]  /*1af80*/  IABS R5, R13 ;  /* 0x0000000d00057213 */ /* 0x020fe20000000000 */
[----:B------:R-:W-:Y:S01]  /*1af90*/  IMAD.HI.U32 R13, R0, R9, RZ ;  /* 0x00000009000d7227 */ /* 0x000fe200078e00ff */
[----:B------:R-:W-:-:S02]  /*1afa0*/  ISETP.GT.U32.AND P3, PT, R25, R2, PT ;  /* 0x000000021900720c */ /* 0x000fc40003f64070 */
[----:B---3--:R-:W-:Y:S01]  /*1afb0*/  IABS R11, R11 ;  /* 0x0000000b000b7213 */ /* 0x008fe20000000000 */
[----:B------:R-:W-:Y:S02]  /*1afc0*/  IMAD.MOV R13, RZ, RZ, -R13 ;  /* 0x000000ffff0d7224 */ /* 0x000fe400078e0a0d */
[--C-:B------:R-:W-:Y:S01]  /*1afd0*/  @!P4 IMAD.IADD R7, R7, 0x1, -R25.reuse ;  /* 0x000000010707c824 */ /* 0x100fe200078e0a19 */
[----:B------:R-:W-:Y:S01]  /*1afe0*/  ISETP.GE.AND P4, PT, R12, RZ, PT ;  /* 0x000000ff0c00720c */ /* 0x000fe20003f86270 */
[----:B------:R-:W-:Y:S01]  /*1aff0*/  @!P1 IMAD.IADD R6, R6, 0x1, -R25 ;  /* 0x0000000106069824 */ /* 0x000fe200078e0a19 */
[----:B------:R-:W-:Y:S01]  /*1b000*/  ISETP.GE.AND P1, PT, R10, RZ, PT ;  /* 0x000000ff0a00720c */ /* 0x000fe20003f26270 */
[----:B------:R-:W-:Y:S01]  /*1b010*/  IMAD R9, R25, R13, R9 ;  /* 0x0000000d19097224 */ /* 0x000fe200078e0209 */
[----:B------:R-:W-:Y:S01]  /*1b020*/  IABS R10, R14 ;  /* 0x0000000e000a7213 */ /* 0x000fe20000000000 */
[----:B------:R-:W-:-:S04]  /*1b030*/  IMAD.HI.U32 R12, R0, R11, RZ ;  /* 0x0000000b000c7227 */ /* 0x000fc800078e00ff */
[----:B------:R-:W-:Y:S02]  /*1b040*/  IMAD.MOV.U32 R13, RZ, RZ, R5 ;  /* 0x000000ffff0d7224 */ /* 0x000fe400078e0005 */
[----:B------:R-:W-:Y:S01]  /*1b050*/  IMAD.MOV.U32 R14, RZ, RZ, R16 ;  /* 0x000000ffff0e7224 */ /* 0x000fe200078e0010 */
[----:B------:R-:W-:Y:S01]  /*1b060*/  ISETP.GT.U32.AND P6, PT, R25, R6, PT ;  /* 0x000000061900720c */ /* 0x000fe20003fc4070 */
[----:B------:R-:W-:Y:S02]  /*1b070*/  IMAD.MOV.U32 R16, RZ, RZ, R7 ;  /* 0x000000ffff107224 */ /* 0x000fe400078e0007 */
[----:B------:R-:W-:Y:S02]  /*1b080*/  IMAD.MOV R12, RZ, RZ, -R12 ;  /* 0x000000ffff0c7224 */ /* 0x000fe400078e0a0c */
[----:B------:R-:W-:-:S04]  /*1b090*/  IMAD.HI.U32 R8, R0, R13, RZ ;  /* 0x0000000d00087227 */ /* 0x000fc800078e00ff */
[----:B------:R-:W-:Y:S02]  /*1b0a0*/  @!P3 IMAD.IADD R2, R2, 0x1, -R25 ;  /* 0x000000010202b824 */ /* 0x000fe400078e0a19 */
[----:B------:R-:W-:Y:S02]  /*1b0b0*/  IMAD.MOV.U32 R7, RZ, RZ, R14 ;  /* 0x000000ffff077224 */ /* 0x000fe400078e000e */
[----:B------:R-:W-:Y:S02]  /*1b0c0*/  @!P0 IMAD.MOV R16, RZ, RZ, -R16 ;  /* 0x000000ffff108224 */ /* 0x000fe400078e0a10 */
[----:B------:R-:W-:Y:S02]  /*1b0d0*/  IMAD.MOV R8, RZ, RZ, -R8 ;  /* 0x000000ffff087224 */ /* 0x000fe400078e0a08 */
[----:B------:R-:W-:Y:S02]  /*1b0e0*/  IMAD.MOV.U32 R14, RZ, RZ, R2 ;  /* 0x000000ffff0e7224 */ /* 0x000fe400078e0002 */
[----:B------:R-:W-:-:S02]  /*1b0f0*/  IMAD R5, R25, R12, R11 ;  /* 0x0000000c19057224 */ /* 0x000fc400078e020b */
[----:B------:R-:W3:Y:S01]  /*1b100*/  LDL.LU R12, [R1+0x9ac] ;  /* 0x0009ac00010c7983 */ /* 0x000ee20000300800 */
[----:B------:R-:W-:-:S03]  /*1b110*/  @!P2 IMAD.MOV R14, RZ, RZ, -R14 ;  /* 0x000000ffff0ea224 */ /* 0x000fc600078e0a0e */
[----:B------:R-:W4:Y:S01]  /*1b120*/  LDL R11, [R1+0x9b8] ;  /* 0x0009b800010b7983 */ /* 0x000f220000100800 */
[----:B------:R-:W-:-:S03]  /*1b130*/  IMAD R2, R25, R8, R13 ;  /* 0x0000000819027224 */ /* 0x000fc600078e020d */
[----:B------:R0:W-:Y:S01]  /*1b140*/  STL [R1+0x298], R16 ;  /* 0x0002981001007387 */ /* 0x0001e20000100800 */
[----:B------:R-:W-:-:S03]  /*1b150*/  @!P6 IMAD.IADD R6, R6, 0x1, -R25 ;  /* 0x000000010606e824 */ /* 0x000fc600078e0a19 */
[----:B0-----:R-:W5:Y:S04]  /*1b160*/  LDL.LU R16, [R1+0x41d8] ;  /* 0x0041d80001107983 */ /* 0x001f680000300800 */
[----:B------:R-:W5:Y:S04]  /*1b170*/  LDL R8, [R1+0x9b4] ;  /* 0x0009b40001087983 */ /* 0x000f680000100800 */
[----:B------:R-:W5:Y:S04]  /*1b180*/  LDL R13, [R1+0x9c0] ;  /* 0x0009c000010d7983 */ /* 0x000f680000100800 */
[----:B------:R0:W-:Y:S04]  /*1b190*/  STL [R1+0x294], R14 ;  /* 0x0002940e01007387 */ /* 0x0001e80000100800 */
[----:B0-----:R-:W5:Y:S01]  /*1b1a0*/  LDL.LU R14, [R1+0x41d4] ;  /* 0x0041d400010e7983 */ /* 0x001f620000300800 */
[----:B--2---:R-:W-:-:S03]  /*1b1b0*/  ISETP.GE.AND P6, PT, R15, RZ, PT ;  /* 0x000000ff0f00720c */ /* 0x004fc60003fc6270 */
[----:B------:R-:W2:Y:S01]  /*1b1c0*/  LDL.LU R15, [R1+0x41d0] ;  /* 0x0041d000010f7983 */ /* 0x000ea20000300800 */
[C---:B------:R-:W-:Y:S02]  /*1b1d0*/  ISETP.GT.U32.AND P5, PT, R25.reuse, R4, PT ;  /* 0x000000041900720c */ /* 0x040fe40003fa4070 */
[----:B------:R-:W-:Y:S02]  /*1b1e0*/  ISETP.GT.U32.AND P3, PT, R25, R9, PT ;  /* 0x000000091900720c */ /* 0x000fe40003f64070 */
[----:B------:R-:W-:Y:S01]  /*1b1f0*/  ISETP.GE.AND P0, PT, R7, RZ, PT ;  /* 0x000000ff0700720c */ /* 0x000fe20003f06270 */
[----:B------:R-:W-:-:S04]  /*1b200*/  IMAD.HI.U32 R7, R0, R10, RZ ;  /* 0x0000000a00077227 */ /* 0x000fc800078e00ff */
[----:B------:R-:W-:-:S04]  /*1b210*/  IMAD.MOV R7, RZ, RZ, -R7 ;  /* 0x000000ffff077224 */ /* 0x000fc800078e0a07 */
[--C-:B------:R-:W-:Y:S02]  /*1b220*/  @!P5 IMAD.IADD R4, R4, 0x1, -R25.reuse ;  /* 0x000000010404d824 */ /* 0x100fe400078e0a19 */
[----:B------:R-:W-:-:S03]  /*1b230*/  @!P3 IMAD.IADD R9, R9, 0x1, -R25 ;  /* 0x000000010909b824 */ /* 0x000fc600078e0a19 */
[----:B------:R-:W-:-:S13]  /*1b240*/  ISETP.GT.U32.AND P5, PT, R25, R4, PT ;  /* 0x000000041900720c */ /* 0x000fda0003fa4070 */
[----:B------:R-:W-:Y:S01]  /*1b250*/  @!P5 IMAD.IADD R4, R4, 0x1, -R25 ;  /* 0x000000010404d824 */ /* 0x000fe200078e0a19 */
[----:B---3--:R-:W-:Y:S01]  /*1b260*/  ISETP.GE.AND P3, PT, R12, RZ, PT ;  /* 0x000000ff0c00720c */ /* 0x008fe20003f66270 */
[----:B------:R-:W-:Y:S01]  /*1b270*/  IMAD R12, R25, R7, R10 ;  /* 0x00000007190c7224 */ /* 0x000fe200078e020a */
[----:B----4-:R-:W-:Y:S02]  /*1b280*/  IABS R7, R11 ;  /* 0x0000000b00077213 */ /* 0x010fe40000000000 */
[----:B-----5:R-:W-:Y:S02]  /*1b290*/  IABS R10, R8 ;  /* 0x00000008000a7213 */ /* 0x020fe40000000000 */
[----:B------:R-:W-:Y:S01]  /*1b2a0*/  IABS R8, R13 ;  /* 0x0000000d00087213 */ /* 0x000fe20000000000 */
[----:B--2---:R0:W-:Y:S04]  /*1b2b0*/  STL [R1+0x41c8], R15 ;  /* 0x0041c80f01007387 */ /* 0x0041e80000100800 */
[----:B------:R1:W-:Y:S01]  /*1b2c0*/  STL [R1+0x41cc], R8 ;  /* 0x0041cc0801007387 */ /* 0x0003e20000100800 */
[----:B------:R-:W-:-:S03]  /*1b2d0*/  IABS R11, R15 ;  /* 0x0000000f000b7213 */ /* 0x000fc60000000000 */
[----:B0-----:R-:W2:Y:S01]  /*1b2e0*/  LDL.LU R15, [R1+0x9b8] ;  /* 0x0009b800010f7983 */ /* 0x001ea20000300800 */
[----:B-1----:R-:W-:-:S04]  /*1b2f0*/  IMAD.MOV.U32 R8, RZ, RZ, R6 ;  /* 0x000000ffff087224 */ /* 0x002fc800078e0006 */
[----:B------:R-:W-:Y:S02]  /*1b300*/  @!P4 IMAD.MOV R8, RZ, RZ, -R8 ;  /* 0x000000ffff08c224 */ /* 0x000fe400078e0a08 */
[----:B------:R-:W-:Y:S02]  /*1b310*/  IMAD.MOV.U32 R6, RZ, RZ, R14 ;  /* 0x000000ffff067224 */ /* 0x000fe400078e000e */
[----:B------:R-:W3:Y:S04]  /*1b320*/  LDL.LU R14, [R1+0x9c4] ;  /* 0x0009c400010e7983 */ /* 0x000ee80000300800 */
[----:B------:R0:W-:Y:S02]  /*1b330*/  STL [R1+0x290], R8 ;  /* 0x0002900801007387 */ /* 0x0001e40000100800 */
[----:B0-----:R-:W-:-:S04]  /*1b340*/  IMAD.MOV.U32 R8, RZ, RZ, R4 ;  /* 0x000000ffff087224 */ /* 0x001fc800078e0004 */
[----:B------:R-:W-:-:S05]  /*1b350*/  @!P1 IMAD.MOV R8, RZ, RZ, -R8 ;  /* 0x000000ffff089224 */ /* 0x000fca00078e0a08 */
[----:B------:R0:W-:Y:S04]  /*1b360*/  STL [R1+0x28c], R8 ;  /* 0x00028c0801007387 */ /* 0x0001e80000100800 */
[----:B0-----:R-:W4:Y:S01]  /*1b370*/  LDL.LU R8, [R1+0x41cc] ;  /* 0x0041cc0001087983 */ /* 0x001f220000300800 */
[C---:B------:R-:W-:Y:S01]  /*1b380*/  ISETP.GT.U32.AND P2, PT, R25.reuse, R5, PT ;  /* 0x000000051900720c */ /* 0x040fe20003f44070 */
[----:B------:R-:W-:Y:S01]  /*1b390*/  IMAD.HI.U32 R13, R0, R10, RZ ;  /* 0x0000000a000d7227 */ /* 0x000fe200078e00ff */
[----:B------:R-:W-:-:S11]  /*1b3a0*/  ISETP.GT.U32.AND P5, PT, R25, R2, PT ;  /* 0x000000021900720c */ /* 0x000fd60003fa4070 */
[----:B------:R-:W-:-:S05]  /*1b3b0*/  @!P2 IMAD.IADD R5, R5, 0x1, -R25 ;  /* 0x000000010505a824 */ /* 0x000fca00078e0a19 */
[----:B------:R-:W-:Y:S01]  /*1b3c0*/  ISETP.GT.U32.AND P4, PT, R25, R5, PT ;  /* 0x000000051900720c */ /* 0x000fe20003f84070 */
[----:B------:R-:W-:-:S04]  /*1b3d0*/  IMAD.MOV R13, RZ, RZ, -R13 ;  /* 0x000000ffff0d7224 */ /* 0x000fc800078e0a0d */
[C---:B------:R-:W-:Y:S01]  /*1b3e0*/  IMAD R10, R25.reuse, R13, R10 ;  /* 0x0000000d190a7224 */ /* 0x040fe200078e020a */
[----:B------:R-:W-:Y:S01]  /*1b3f0*/  ISETP.GT.U32.AND P2, PT, R25, R9, PT ;  /* 0x000000091900720c */ /* 0x000fe20003f44070 */
[----:B------:R-:W-:-:S06]  /*1b400*/  @!P5 IMAD.IADD R2, R2, 0x1, -R25 ;  /* 0x000000010202d824 */ /* 0x000fcc00078e0a19 */
[----:B------:R-:W-:Y:S01]  /*1b410*/  @!P4 IMAD.IADD R5, R5, 0x1, -R25 ;  /* 0x000000010505c824 */ /* 0x000fe200078e0a19 */
[C---:B------:R-:W-:Y:S01]  /*1b420*/  ISETP.GT.U32.AND P4, PT, R25.reuse, R10, PT ;  /* 0x0000000a1900720c */ /* 0x040fe20003f84070 */
[----:B------:R-:W-:Y:S01]  /*1b430*/  IMAD.MOV.U32 R4, RZ, RZ, R6 ;  /* 0x000000ffff047224 */ /* 0x000fe200078e0006 */
[C---:B------:R-:W-:Y:S01]  /*1b440*/  ISETP.GT.U32.AND P1, PT, R25.reuse, R12, PT ;  /* 0x0000000c1900720c */ /* 0x040fe20003f24070 */
[----:B------:R-:W-:Y:S01]  /*1b450*/  IMAD.MOV.U32 R6, RZ, RZ, R11 ;  /* 0x000000ffff067224 */ /* 0x000fe200078e000b */
[----:B------:R-:W-:Y:S01]  /*1b460*/  ISETP.GT.U32.AND P5, PT, R25, R2, PT ;  /* 0x000000021900720c */ /* 0x000fe20003fa4070 */
[----:B------:R-:W-:Y:S01]  /*1b470*/  @!P2 IMAD.IADD R9, R9, 0x1, -R25 ;  /* 0x000000010909a824 */ /* 0x000fe200078e0a19 */
[----:B------:R-:W-:Y:S01]  /*1b480*/  ISETP.GE.AND P2, PT, R4, RZ, PT ;  /* 0x000000ff0400720c */ /* 0x000fe20003f46270 */
[----:B------:R-:W-:-:S04]  /*1b490*/  IMAD.HI.U32 R13, R0, R7, RZ ;  /* 0x00000007000d7227 */ /* 0x000fc800078e00ff */
[----:B------:R-:W-:-:S04]  /*1b4a0*/  IMAD.HI.U32 R11, R0, R6, RZ ;  /* 0x00000006000b7227 */ /* 0x000fc800078e00ff */
[----:B------:R-:W-:Y:S02]  /*1b4b0*/  @!P4 IMAD.IADD R10, R10, 0x1, -R25 ;  /* 0x000000010a0ac824 */ /* 0x000fe400078e0a19 */
[----:B------:R-:W-:Y:S02]  /*1b4c0*/  IMAD.MOV R13, RZ, RZ, -R13 ;  /* 0x000000ffff0d7224 */ /* 0x000fe400078e0a0d */
[----:B------:R-:W-:Y:S01]  /*1b4d0*/  IMAD.MOV R11, RZ, RZ, -R11 ;  /* 0x000000ffff0b7224 */ /* 0x000fe200078e0a0b */
[----:B------:R-:W-:Y:S01]  /*1b4e0*/  ISETP.GT.U32.AND P4, PT, R25, R10, PT ;  /* 0x0000000a1900720c */ /* 0x000fe20003f84070 */
[----:B------:R-:W-:Y:S02]  /*1b4f0*/  @!P0 IMAD.MOV R9, RZ, RZ, -R9 ;  /* 0x000000ffff098224 */ /* 0x000fe400078e0a09 */
[----:B------:R-:W-:Y:S02]  /*1b500*/  @!P1 IMAD.IADD R12, R12, 0x1, -R25 ;  /* 0x000000010c0c9824 */ /* 0x000fe400078e0a19 */
[----:B------:R-:W-:-:S02]  /*1b510*/  @!P6 IMAD.MOV R5, RZ, RZ, -R5 ;  /* 0x000000ffff05e224 */ /* 0x000fc400078e0a05 */
[----:B------:R-:W-:Y:S02]  /*1b520*/  @!P5 IMAD.IADD R2, R2, 0x1, -R25 ;  /* 0x000000010202d824 */ /* 0x000fe400078e0a19 */
[C---:B------:R-:W-:Y:S02]  /*1b530*/  IMAD R7, R25.reuse, R13, R7 ;  /* 0x0000000d19077224 */ /* 0x040fe400078e0207 */
[----:B------:R-:W-:Y:S02]  /*1b540*/  IMAD R6, R25, R11, R6 ;  /* 0x0000000b19067224 */ /* 0x000fe400078e0206 */
[----:B------:R-:W-:Y:S01]  /*1b550*/  @!P4 IMAD.IADD R10, R10, 0x1, -R25 ;  /* 0x000000010a0ac824 */ /* 0x000fe200078e0a19 */
[----:B--2---:R-:W-:Y:S01]  /*1b560*/  ISETP.GE.AND P1, PT, R15, RZ, PT ;  /* 0x000000ff0f00720c */ /* 0x004fe20003f26270 */
[----:B----4-:R-:W-:Y:S02]  /*1b570*/  IMAD.MOV.U32 R4, RZ, RZ, R8 ;  /* 0x000000ffff047224 */ /* 0x010fe400078e0008 */
[----:B------:R-:W2:Y:S04]  /*1b580*/  LDL.LU R8, [R1+0x9b4] ;  /* 0x0009b40001087983 */ /* 0x000ea80000300800 */
[----:B------:R-:W4:Y:S04]  /*1b590*/  LDL.LU R15, [R1+0x41c8] ;  /* 0x0041c800010f7983 */ /* 0x000f280000300800 */
[----:B------:R-:W5:Y:S04]  /*1b5a0*/  LDL R13, [R1+0x9cc] ;  /* 0x0009cc00010d7983 */ /* 0x000f680000100800 */
[----:B------:R-:W4:Y:S04]  /*1b5b0*/  LDL R11, [R1+0x9c8] ;  /* 0x0009c800010b7983 */ /* 0x000f280000100800 */
[----:B------:R-:W-:Y:S04]  /*1b5c0*/  STL [R1+0x278], R9 ;  /* 0x0002780901007387 */ /* 0x000fe80000100800 */
[----:B------:R0:W-:Y:S02]  /*1b5d0*/  STL [R1+0x280], R5 ;  /* 0x0002800501007387 */ /* 0x0001e40000100800 */
[----:B0-----:R-:W-:-:S04]  /*1b5e0*/  IMAD.MOV.U32 R5, RZ, RZ, R2 ;  /* 0x000000ffff057224 */ /* 0x001fc800078e0002 */
[----:B------:R-:W-:Y:S01]  /*1b5f0*/  @!P3 IMAD.MOV R5, RZ, RZ, -R5 ;  /* 0x000000ffff05b224 */ /* 0x000fe200078e0a05 */
[----:B---3--:R-:W-:Y:S04]  /*1b600*/  STL [R1+0x41c4], R14 ;  /* 0x0041c40e01007387 */ /* 0x008fe80000100800 */
[----:B------:R-:W-:Y:S04]  /*1b610*/  STL [R1+0x284], R5 ;  /* 0x0002840501007387 */ /* 0x000fe80000100800 */
[----:B------:R0:W-:Y:S04]  /*1b620*/  STL [R1+0x41c0], R10 ;  /* 0x0041c00a01007387 */ /* 0x0001e80000100800 */
[----:B0-----:R-:W3:Y:S01]  /*1b630*/  LDL R10, [R1+0x9d0] ;  /* 0x0009d000010a7983 */ /* 0x001ee20000100800 */
[----:B------:R-:W-:-:S13]  /*1b640*/  ISETP.GT.U32.AND P0, PT, R25, R12, PT ;  /* 0x0000000c1900720c */ /* 0x000fda0003f04070 */
[----:B------:R-:W-:Y:S01]  /*1b650*/  @!P0 IMAD.IADD R12, R12, 0x1, -R25 ;  /* 0x000000010c0c8824 */ /* 0x000fe200078e0a19 */
[----:B--2---:R-:W-:Y:S01]  /*1b660*/  ISETP.GE.AND P5, PT, R8, RZ, PT ;  /* 0x000000ff0800720c */ /* 0x004fe20003fa6270 */
[----:B------:R-:W-:-:S04]  /*1b670*/  IMAD.HI.U32 R8, R0, R4, RZ ;  /* 0x0000000400087227 */ /* 0x000fc800078e00ff */
[----:B------:R-:W-:-:S04]  /*1b680*/  IMAD.MOV R8, RZ, RZ, -R8 ;  /* 0x000000ffff087224 */ /* 0x000fc800078e0a08 */
[----:B------:R-:W-:Y:S01]  /*1b690*/  IMAD R4, R25, R8, R4 ;  /* 0x0000000819047224 */ /* 0x000fe200078e0204 */
[----:B----4-:R-:W-:Y:S02]  /*1b6a0*/  IABS R2, R11 ;  /* 0x0000000b00027213 */ /* 0x010fe40000000000 */
[----:B------:R-:W-:Y:S01]  /*1b6b0*/  IABS R8, R14 ;  /* 0x0000000e00087213 */ /* 0x000fe20000000000 */
[----:B------:R-:W-:Y:S02]  /*1b6c0*/  IMAD.MOV.U32 R14, RZ, RZ, R12 ;  /* 0x000000ffff0e7224 */ /* 0x000fe400078e000c */
[----:B------:R-:W-:Y:S01]  /*1b6d0*/  IMAD.HI.U32 R5, R0, R2, RZ ;  /* 0x0000000200057227 */ /* 0x000fe200078e00ff */
[----:B-----5:R-:W-:Y:S02]  /*1b6e0*/  IABS R9, R13 ;  /* 0x0000000d00097213 */ /* 0x020fe40000000000 */
[----:B------:R-:W-:Y:S01]  /*1b6f0*/  ISETP.GE.AND P4, PT, R15, RZ, PT ;  /* 0x000000ff0f00720c */ /* 0x000fe20003f86270 */
[----:B------:R-:W-:Y:S01]  /*1b700*/  @!P2 IMAD.MOV R14, RZ, RZ, -R14 ;  /* 0x000000ffff0ea224 */ /* 0x000fe200078e0a0e */
[----:B------:R-:W2:Y:S01]  /*1b710*/  LDL R13, [R1+0x9d4] ;  /* 0x0009d400010d7983 */ /* 0x000ea20000100800 */
[----:B------:R-:W-:-:S03]  /*1b720*/  IMAD.MOV R5, RZ, RZ, -R5 ;  /* 0x000000ffff057224 */ /* 0x000fc600078e0a05 */
[----:B------:R-:W4:Y:S01]  /*1b730*/  LDL.LU R15, [R1+0x9d8] ;  /* 0x0009d800010f7983 */ /* 0x000f220000300800 */
[----:B------:R-:W-:-:S03]  /*1b740*/  IMAD R2, R25, R5, R2 ;  /* 0x0000000519027224 */ /* 0x000fc600078e0202 */
[----:B------:R-:W5:Y:S04]  /*1b750*/  LDL.LU R12, [R1+0x9c0] ;  /* 0x0009c000010c7983 */ /* 0x000f680000300800 */
[----:B------:R0:W-:Y:S04]  /*1b760*/  STL [R1+0x27c], R14 ;  /* 0x00027c0e01007387 */ /* 0x0001e80000100800 */
[----:B0-----:R-:W5:Y:S01]  /*1b770*/  LDL.LU R14, [R1+0x41c4] ;  /* 0x0041c400010e7983 */ /* 0x001f620000300800 */
[----:B---3--:R-:W-:-:S03]  /*1b780*/  IABS R5, R10 ;  /* 0x0000000a00057213 */ /* 0x008fc60000000000 */
[----:B------:R-:W3:Y:S01]  /*1b790*/  LDL.LU R10, [R1+0x9c8] ;  /* 0x0009c800010a7983 */ /* 0x000ee20000300800 */
[----:B------:R-:W-:-:S13]  /*1b7a0*/  ISETP.GT.U32.AND P3, PT, R25, R6, PT ;  /* 0x000000061900720c */ /* 0x000fda0003f64070 */
[----:B------:R-:W-:-:S05]  /*1b7b0*/  @!P3 IMAD.IADD R6, R6, 0x1, -R25 ;  /* 0x000000010606b824 */ /* 0x000fca00078e0a19 */
[----:B------:R-:W-:Y:S01]  /*1b7c0*/  ISETP.GT.U32.AND P3, PT, R25, R6, PT ;  /* 0x000000061900720c */ /* 0x000fe20003f64070 */
[----:B------:R-:W-:-:S04]  /*1b7d0*/  IMAD.HI.U32 R11, R0, R8, RZ ;  /* 0x00000008000b7227 */ /* 0x000fc800078e00ff */
[----:B------:R-:W-:-:S08]  /*1b7e0*/  IMAD.MOV R11, RZ, RZ, -R11 ;  /* 0x000000ffff0b7224 */ /* 0x000fd000078e0a0b */
[----:B------:R-:W-:Y:S01]  /*1b7f0*/  @!P3 IMAD.IADD R6, R6, 0x1, -R25 ;  /* 0x000000010606b824 */ /* 0x000fe200078e0a19 */
[C---:B------:R-:W-:Y:S01]  /*1b800*/  ISETP.GT.U32.AND P3, PT, R25.reuse, R2, PT ;  /* 0x000000021900720c */ /* 0x040fe20003f64070 */
[----:B------:R-:W-:-:S12]  /*1b810*/  IMAD R8, R25, R11, R8 ;  /* 0x0000000b19087224 */ /* 0x000fd800078e0208 */
[----:B------:R-:W-:Y:S01]  /*1b820*/  @!P3 IMAD.IADD R2, R2, 0x1, -R25 ;  /* 0x000000010202b824 */ /* 0x000fe200078e0a19 */
[----:B--2---:R-:W-:Y:S02]  /*1b830*/  IABS R11, R13 ;  /* 0x0000000d000b7213 */ /* 0x004fe40000000000 */
[----:B----4-:R-:W-:Y:S01]  /*1b840*/  IABS R13, R15 ;  /* 0x0000000f000d7213 */ /* 0x010fe20000000000 */
[----:B------:R0:W-:Y:S04]  /*1b850*/  STL [R1+0x41bc], R15 ;  /* 0x0041bc0f01007387 */ /* 0x0001e80000100800 */
[----:B0-----:R-:W2:Y:S01]  /*1b860*/  LDL.LU R15, [R1+0x9dc] ;  /* 0x0009dc00010f7983 */ /* 0x001ea20000300800 */
[----:B---3--:R-:W-:-:S03]  /*1b870*/  ISETP.GE.AND P3, PT, R10, RZ, PT ;  /* 0x000000ff0a00720c */ /* 0x008fc60003f66270 */
[----:B------:R-:W3:Y:S01]  /*1b880*/  LDL.LU R10, [R1+0x41c0] ;  /* 0x0041c000010a7983 */ /* 0x000ee20000300800 */
[C---:B------:R-:W-:Y:S02]  /*1b890*/  ISETP.GT.U32.AND P0, PT, R25.reuse, R4, PT ;  /* 0x000000041900720c */ /* 0x040fe40003f04070 */
[----:B------:R-:W-:-:S11]  /*1b8a0*/  ISETP.GT.U32.AND P6, PT, R25, R7, PT ;  /* 0x000000071900720c */ /* 0x000fd60003fc4070 */
[--C-:B------:R-:W-:Y:S01]  /*1b8b0*/  @!P0 IMAD.IADD R4, R4, 0x1, -R25.reuse ;  /* 0x0000000104048824 */ /* 0x100fe200078e0a19 */
[----:B-----5:R-:W-:Y:S01]  /*1b8c0*/  ISETP.GE.AND P0, PT, R12, RZ, PT ;  /* 0x000000ff0c00720c */ /* 0x020fe20003f06270 */
[----:B------:R-:W-:Y:S02]  /*1b8d0*/  @!P6 IMAD.IADD R7, R7, 0x1, -R25 ;  /* 0x000000010707e824 */ /* 0x000fe400078e0a19 */
[----:B------:R-:W-:Y:S01]  /*1b8e0*/  IMAD.HI.U32 R12, R0, R9, RZ ;  /* 0x00000009000c7227 */ /* 0x000fe200078e00ff */
[C---:B------:R-:W-:Y:S02]  /*1b8f0*/  ISETP.GT.U32.AND P2, PT, R25.reuse, R4, PT ;  /* 0x000000041900720c */ /* 0x040fe40003f44070 */
[----:B------:R-:W-:Y:S01]  /*1b900*/  ISETP.GT.U32.AND P6, PT, R25, R7, PT ;  /* 0x000000071900720c */ /* 0x000fe20003fc4070 */
[----:B------:R-:W-:-:S04]  /*1b910*/  IMAD.MOV R12, RZ, RZ, -R12 ;  /* 0x000000ffff0c7224 */ /* 0x000fc800078e0a0c */
[----:B------:R-:W-:Y:S02]  /*1b920*/  IMAD R9, R25, R12, R9 ;  /* 0x0000000c19097224 */ /* 0x000fe400078e0209 */
[----:B------:R-:W-:-:S04]  /*1b930*/  IMAD.HI.U32 R12, R0, R5, RZ ;  /* 0x00000005000c7227 */ /* 0x000fc800078e00ff */
[----:B------:R-:W-:Y:S02]  /*1b940*/  IMAD.MOV R12, RZ, RZ, -R12 ;  /* 0x000000ffff0c7224 */ /* 0x000fe400078e0a0c */
[--C-:B------:R-:W-:Y:S01]  /*1b950*/  @!P2 IMAD.IADD R4, R4, 0x1, -R25.reuse ;  /* 0x000000010404a824 */ /* 0x100fe200078e0a19 */
[----:B------:R-:W-:Y:S01]  /*1b960*/  ISETP.GE.AND P2, PT, R14, RZ, PT ;  /* 0x000000ff0e00720c */ /* 0x000fe20003f46270 */
[----:B------:R-:W-:Y:S02]  /*1b970*/  @!P6 IMAD.IADD R7, R7, 0x1, -R25 ;  /* 0x000000010707e824 */ /* 0x000fe400078e0a19 */
[----:B------:R-:W-:-:S04]  /*1b980*/  IMAD.HI.U32 R14, R0, R11, RZ ;  /* 0x0000000b000e7227 */ /* 0x000fc800078e00ff */
[----:B------:R-:W-:Y:S02]  /*1b990*/  IMAD R5, R25, R12, R5 ;  /* 0x0000000c19057224 */ /* 0x000fe400078e0205 */
[----:B------:R-:W-:Y:S02]  /*1b9a0*/  @!P1 IMAD.MOV R7, RZ, RZ, -R7 ;  /* 0x000000ffff079224 */ /* 0x000fe400078e0a07 */
[----:B------:R-:W-:-:S03]  /*1b9b0*/  IMAD.MOV R14, RZ, RZ, -R14 ;  /* 0x000000ffff0e7224 */ /* 0x000fc600078e0a0e */
[----:B------:R0:W-:Y:S01]  /*1b9c0*/  STL [R1+0x270], R7 ;  /* 0x0002700701007387 */ /* 0x0001e20000100800 */
[----:B------:R-:W-:Y:S01]  /*1b9d0*/  IMAD R14, R25, R14, R11 ;  /* 0x0000000e190e7224 */ /* 0x000fe200078e020b */
[----:B--2---:R-:W-:Y:S01]  /*1b9e0*/  IABS R11, R15 ;  /* 0x0000000f000b7213 */ /* 0x004fe20000000000 */
[----:B0-----:R-:W-:Y:S02]  /*1b9f0*/  IMAD.MOV.U32 R7, RZ, RZ, R15 ;  /* 0x000000ffff077224 */ /* 0x001fe400078e000f */
[----:B------:R-:W-:Y:S02]  /*1ba00*/  IMAD.MOV.U32 R15, RZ, RZ, R6 ;  /* 0x000000ffff0f7224 */ /* 0x000fe400078e0006 */
[----:B---3--:R-:W-:-:S04]  /*1ba10*/  IMAD.MOV.U32 R12, RZ, RZ, R10 ;  /* 0x000000ffff0c7224 */ /* 0x008fc800078e000a */
[----:B------:R-:W-:-:S05]  /*1ba20*/  @!P5 IMAD.MOV R12, RZ, RZ, -R12 ;  /* 0x000000ffff0cd224 */ /* 0x000fca00078e0a0c */
[----:B------:R0:W-:Y:S04]  /*1ba30*/  STL [R1+0x274], R12 ;  /* 0x0002740c01007387 */ /* 0x0001e80000100800 */
[----:B------:R-:W2:Y:S01]  /*1ba40*/  LDL.LU R6, [R1+0x9d0] ;  /* 0x0009d00001067983 */ /* 0x000ea20000300800 */
[----:B0-----:R-:W-:-:S03]  /*1ba50*/  IMAD.MOV.U32 R12, RZ, RZ, R4 ;  /* 0x000000ffff0c7224 */ /* 0x001fc600078e0004 */
[----:B------:R-:W3:Y:S01]  /*1ba60*/  LDL.LU R4, [R1+0x9cc] ;  /* 0x0009cc0001047983 */ /* 0x000ee20000300800 */
[----:B------:R-:W-:Y:S02]  /*1ba70*/  @!P4 IMAD.MOV R15, RZ, RZ, -R15 ;  /* 0x000000ffff0fc224 */ /* 0x000fe400078e0a0f */
[----:B------:R-:W-:Y:S02]  /*1ba80*/  @!P0 IMAD.MOV R12, RZ, RZ, -R12 ;  /* 0x000000ffff0c8224 */ /* 0x000fe400078e0a0c */
[----:B------:R-:W-:Y:S01]  /*1ba90*/  IMAD.HI.U32 R10, R0, R13, RZ ;  /* 0x0000000d000a7227 */ /* 0x000fe200078e00ff */
[----:B------:R0:W-:Y:S03]  /*1baa0*/  STL [R1+0x26c], R15 ;  /* 0x00026c0f01007387 */ /* 0x0001e60000100800 */
[----:B------:R-:W-:Y:S01]  /*1bab0*/  IMAD.MOV R10, RZ, RZ, -R10 ;  /* 0x000000ffff0a7224 */ /* 0x000fe200078e0a0a */
[----:B0-----:R-:W4:Y:S04]  /*1bac0*/  LDL.LU R15, [R1+0x41bc] ;  /* 0x0041bc00010f7983 */ /* 0x001f280000300800 */
[----:B------:R0:W-:Y:S01]  /*1bad0*/  STL [R1+0x268], R12 ;  /* 0x0002680c01007387 */ /* 0x0001e20000100800 */
[----:B------:R-:W-:-:S03]  /*1bae0*/  IMAD R13, R25, R10, R13 ;  /* 0x0000000a190d7224 */ /* 0x000fc600078e020d */
[----:B0-----:R-:W5:Y:S04]  /*1baf0*/  LDL.LU R12, [R1+0x9d4] ;  /* 0x0009d400010c7983 */ /* 0x001f680000300800 */
[----:B------:R-:W4:Y:S01]  /*1bb00*/  LDL.LU R10, [R1+0x9e4] ;  /* 0x0009e400010a7983 */ /* 0x000f220000300800 */
[----:B------:R-:W-:-:S13]  /*1bb10*/  ISETP.GT.U32.AND P6, PT, R25, R8, PT ;  /* 0x000000081900720c */ /* 0x000fda0003fc4070 */
[----:B------:R-:W-:Y:S01]  /*1bb20*/  @!P6 IMAD.IADD R8, R8, 0x1, -R25 ;  /* 0x000000010808e824 */ /* 0x000fe200078e0a19 */
[C---:B------:R-:W-:Y:S02]  /*1bb30*/  ISETP.GT.U32.AND P6, PT, R25.reuse, R9, PT ;  /* 0x000000091900720c */ /* 0x040fe40003fc4070 */
[C---:B------:R-:W-:Y:S02]  /*1bb40*/  ISETP.GT.U32.AND P1, PT, R25.reuse, R2, PT ;  /* 0x000000021900720c */ /* 0x040fe40003f24070 */
[----:B------:R-:W-:-:S09]  /*1bb50*/  ISETP.GT.U32.AND P5, PT, R25, R8, PT ;  /* 0x000000081900720c */ /* 0x000fd20003fa4070 */
[----:B------:R-:W-:Y:S01]  /*1bb60*/  @!P6 IMAD.IADD R9, R9, 0x1, -R25 ;  /* 0x000000010909e824 */ /* 0x000fe200078e0a19 */
[----:B------:R-:W-:-:S04]  /*1bb70*/  ISETP.GT.U32.AND P4, PT, R25, R5, PT ;  /* 0x000000051900720c */ /* 0x000fc80003f84070 */
[C---:B------:R-:W-:Y:S01]  /*1bb80*/  ISETP.GT.U32.AND P6, PT, R25.reuse, R9, PT ;  /* 0x000000091900720c */ /* 0x040fe20003fc4070 */
[--C-:B------:R-:W-:Y:S01]  /*1bb90*/  @!P5 IMAD.IADD R8, R8, 0x1, -R25.reuse ;  /* 0x000000010808d824 */ /* 0x100fe200078e0a19 */
[----:B------:R-:W-:Y:S01]  /*1bba0*/  ISETP.GT.U32.AND P5, PT, R25, R14, PT ;  /* 0x0000000e1900720c */ /* 0x000fe20003fa4070 */
[----:B------:R-:W-:-:S06]  /*1bbb0*/  @!P1 IMAD.IADD R2, R2, 0x1, -R25 ;  /* 0x0000000102029824 */ /* 0x000fcc00078e0a19 */
[----:B------:R-:W-:-:S04]  /*1bbc0*/  @!P4 IMAD.IADD R5, R5, 0x1, -R25 ;  /* 0x000000010505c824 */ /* 0x000fc800078e0a19 */
[--C-:B------:R-:W-:Y:S01]  /*1bbd0*/  @!P6 IMAD.IADD R9, R9, 0x1, -R25.reuse ;  /* 0x000000010909e824 */ /* 0x100fe200078e0a19 */
[C---:B------:R-:W-:Y:S01]  /*1bbe0*/  ISETP.GT.U32.AND P6, PT, R25.reuse, R13, PT ;  /* 0x0000000d1900720c */ /* 0x040fe20003fc4070 */
[----:B------:R-:W-:Y:S01]  /*1bbf0*/  @!P5 IMAD.IADD R14, R14, 0x1, -R25 ;  /* 0x000000010e0ed824 */ /* 0x000fe200078e0a19 */
[----:B------:R-:W-:-:S11]  /*1bc00*/  ISETP.GT.U32.AND P4, PT, R25, R5, PT ;  /* 0x000000051900720c */ /* 0x000fd60003f84070 */
[--C-:B------:R-:W-:Y:S02]  /*1bc10*/  @!P6 IMAD.IADD R13, R13, 0x1, -R25.reuse ;  /* 0x000000010d0de824 */ /* 0x100fe400078e0a19 */
[----:B------:R-:W-:-:S03]  /*1bc20*/  @!P4 IMAD.IADD R5, R5, 0x1, -R25 ;  /* 0x000000010505c824 */ /* 0x000fc600078e0a19 */
[----:B------:R-:W-:-:S13]  /*1bc30*/  ISETP.GT.U32.AND P6, PT, R25, R13, PT ;  /* 0x0000000d1900720c */ /* 0x000fda0003fc4070 */
[----:B------:R-:W-:Y:S01]  /*1bc40*/  @!P6 IMAD.IADD R13, R13, 0x1, -R25 ;  /* 0x000000010d0de824 */ /* 0x000fe200078e0a19 */
[----:B--2---:R-:W-:Y:S02]  /*1bc50*/  ISETP.GE.AND P1, PT, R6, RZ, PT ;  /* 0x000000ff0600720c */ /* 0x004fe40003f26270 */
[----:B---3--:R-:W-:Y:S01]  /*1bc60*/  ISETP.GE.AND P0, PT, R4, RZ, PT ;  /* 0x000000ff0400720c */ /* 0x008fe20003f06270 */
[----:B------:R-:W-:-:S04]  /*1bc70*/  IMAD.MOV.U32 R4, RZ, RZ, R11 ;  /* 0x000000ffff047224 */ /* 0x000fc800078e000b */
[----:B------:R-:W-:-:S04]  /*1bc80*/  IMAD.HI.U32 R6, R0, R4, RZ ;  /* 0x0000000400067227 */ /* 0x000fc800078e00ff */
[----:B------:R-:W-:-:S04]  /*1bc90*/  IMAD.MOV R6, RZ, RZ, -R6 ;  /* 0x000000ffff067224 */ /* 0x000fc800078e0a06 */
[----:B------:R-:W-:Y:S02]  /*1bca0*/  IMAD R4, R25, R6, R4 ;  /* 0x0000000619047224 */ /* 0x000fe400078e0204 */
[----:B------:R-:W-:Y:S02]  /*1bcb0*/  IMAD.MOV.U32 R6, RZ, RZ, R7 ;  /* 0x000000ffff067224 */ /* 0x000fe400078e0007 */
[----:B------:R-:W-:-:S04]  /*1bcc0*/  IMAD.MOV.U32 R7, RZ, RZ, R2 ;  /* 0x000000ffff077224 */ /* 0x000fc800078e0002 */
[----:B------:R-:W-:Y:S01]  /*1bcd0*/  @!P3 IMAD.MOV R7, RZ, RZ, -R7 ;  /* 0x000000ffff07b224 */ /* 0x000fe200078e0a07 */
[----:B------:R-:W-:Y:S01]  /*1bce0*/  ISETP.GT.U32.AND P3, PT, R25, R14, PT ;  /* 0x0000000e1900720c */ /* 0x000fe20003f64070 */
[----:B------:R-:W-:Y:S02]  /*1bcf0*/  IMAD.MOV.U32 R11, RZ, RZ, R8 ;  /* 0x000000ffff0b7224 */ /* 0x000fe400078e0008 */
[----:B------:R-:W2:Y:S02]  /*1bd00*/  LDL.LU R8, [R1+0x9e0] ;  /* 0x0009e00001087983 */ /* 0x000ea40000300800 */
[----:B------:R-:W-:Y:S01]  /*1bd10*/  @!P2 IMAD.MOV R11, RZ, RZ, -R11 ;  /* 0x000000ffff0ba224 */ /* 0x000fe200078e0a0b */
[----:B-----5:R-:W-:-:S04]  /*1bd20*/  ISETP.GE.AND P2, PT, R12, RZ, PT ;  /* 0x000000ff0c00720c */ /* 0x020fc80003f46270 */
[----:B------:R0:W-:Y:S03]  /*1bd30*/  STL [R1+0x264], R11 ;  /* 0x0002640b01007387 */ /* 0x0001e60000100800 */
[----:B------:R-:W-:Y:S01]  /*1bd40*/  @!P3 IMAD.IADD R14, R14, 0x1, -R25 ;  /* 0x000000010e0eb824 */ /* 0x000fe200078e0a19 */
[----:B------:R1:W-:Y:S01]  /*1bd50*/  STL [R1+0x41b8], R18 ;  /* 0x0041b81201007387 */ /* 0x0003e20000100800 */
[----:B----4-:R-:W-:Y:S02]  /*1bd60*/  ISETP.GE.AND P3, PT, R10, RZ, PT ;  /* 0x000000ff0a00720c */ /* 0x010fe40003f66270 */
[----:B------:R-:W-:Y:S02]  /*1bd70*/  ISETP.GE.AND P5, PT, R15, RZ, PT ;  /* 0x000000ff0f00720c */ /* 0x000fe40003fa6270 */
[----:B0-----:R-:W-:Y:S01]  /*1bd80*/  IABS R11, R10 ;  /* 0x0000000a000b7213 */ /* 0x001fe20000000000 */
[----:B------:R-:W-:-:S02]  /*1bd90*/  IMAD.MOV.U32 R10, RZ, RZ, R14 ;  /* 0x000000ffff0a7224 */ /* 0x000fc400078e000e */
[----:B-1----:R-:W-:Y:S02]  /*1bda0*/  IMAD.MOV.U32 R18, RZ, RZ, R9 ;  /* 0x000000ffff127224 */ /* 0x002fe400078e0009 */
[----:B------:R-:W-:Y:S02]  /*1bdb0*/  IMAD.MOV.U32 R9, RZ, RZ, R6 ;  /* 0x000000ffff097224 */ /* 0x000fe400078e0006 */
[----:B------:R-:W-:Y:S02]  /*1bdc0*/  IMAD.MOV.U32 R6, RZ, RZ, R5 ;  /* 0x000000ffff067224 */ /* 0x000fe400078e0005 */
[----:B------:R-:W-:Y:S02]  /*1bdd0*/  @!P0 IMAD.MOV R18, RZ, RZ, -R18 ;  /* 0x000000ffff128224 */ /* 0x000fe400078e0a12 */
[----:B------:R-:W-:Y:S02]  /*1bde0*/  IMAD.MOV.U32 R15, RZ, RZ, R19 ;  /* 0x000000ffff0f7224 */ /* 0x000fe400078e0013 */
[----:B------:R-:W3:Y:S01]  /*1bdf0*/  LDL.LU R19, [R1+0x9e8] ;  /* 0x0009e80001137983 */ /* 0x000ee20000300800 */
[----:B------:R-:W-:-:S02]  /*1be00*/  @!P1 IMAD.MOV R6, RZ, RZ, -R6 ;  /* 0x000000ffff069224 */ /* 0x000fc400078e0a06 */
[----:B------:R-:W-:Y:S01]  /*1be10*/  @!P2 IMAD.MOV R10, RZ, RZ, -R10 ;  /* 0x000000ffff0aa224 */ /* 0x000fe200078e0a0a */
[----:B------:R0:W-:Y:S04]  /*1be20*/  STL [R1+0x260], R7 ;  /* 0x0002600701007387 */ /* 0x0001e80000100800 */
[----:B0-----:R-:W4:Y:S04]  /*1be30*/  LDL.LU R7, [R1+0xa04] ;  /* 0x000a040001077983 */ /* 0x001f280000300800 */
[----:B------:R0:W-:Y:S04]  /*1be40*/  STL [R1+0x25c], R18 ;  /* 0x00025c1201007387 */ /* 0x0001e80000100800 */
[----:B0-----:R-:W5:Y:S04]  /*1be50*/  LDL.LU R18, [R1+0x41b8] ;  /* 0x0041b80001127983 */ /* 0x001f680000300800 */
[----:B------:R-:W-:Y:S04]  /*1be60*/  STL [R1+0x258], R6 ;  /* 0x0002580601007387 */ /* 0x000fe80000100800 */
[----:B------:R0:W-:Y:S02]  /*1be70*/  STL [R1+0x254], R10 ;  /* 0x0002540a01007387 */ /* 0x0001e40000100800 */
[----:B0-----:R-:W-:-:S02]  /*1be80*/  IMAD.MOV.U32 R10, RZ, RZ, R13 ;  /* 0x000000ffff0a7224 */ /* 0x001fc400078e000d */
[----:B------:R-:W3:Y:S02]  /*1be90*/  LDL.LU R13, [R1+0x9f4] ;  /* 0x0009f400010d7983 */ /* 0x000ee40000300800 */
[----:B------:R-:W-:Y:S02]  /*1bea0*/  @!P5 IMAD.MOV R10, RZ, RZ, -R10 ;  /* 0x000000ffff0ad224 */ /* 0x000fe400078e0a0a */
[----:B------:R-:W-:-:S03]  /*1beb0*/  IMAD.MOV.U32 R14, RZ, RZ, R15 ;  /* 0x000000ffff0e7224 */ /* 0x000fc600078e000f */
[----:B------:R3:W-:Y:S01]  /*1bec0*/  STL [R1+0x250], R10 ;  /* 0x0002500a01007387 */ /* 0x0007e20000100800 */
[----:B--2---:R-:W-:Y:S02]  /*1bed0*/  IABS R12, R8 ;  /* 0x00000008000c7213 */ /* 0x004fe40000000000 */
[----:B------:R-:W-:Y:S02]  /*1bee0*/  ISETP.GE.AND P1, PT, R8, RZ, PT ;  /* 0x000000ff0800720c */ /* 0x000fe40003f26270 */
[----:B------:R-:W-:Y:S02]  /*1bef0*/  IABS R8, R15 ;  /* 0x0000000f00087213 */ /* 0x000fe40000000000 */
[----:B------:R-:W2:Y:S01]  /*1bf00*/  LDL.LU R15, [R1+0x9fc] ;  /* 0x0009fc00010f7983 */ /* 0x000ea20000300800 */
[----:B---3--:R-:W-:-:S03]  /*1bf10*/  IABS R10, R13 ;  /* 0x0000000d000a7213 */ /* 0x008fc60000000000 */
[----:B------:R0:W-:Y:S04]  /*1bf20*/  STL [R1+0x41b4], R13 ;  /* 0x0041b40d01007387 */ /* 0x0001e80000100800 */
[----:B0-----:R-:W3:Y:S01]  /*1bf30*/  LDL R13, [R1+0x9f8] ;  /* 0x0009f800010d7983 */ /* 0x001ee20000100800 */
[----:B------:R-:W-:-:S04]  /*1bf40*/  IMAD.HI.U32 R2, R0, R12, RZ ;  /* 0x0000000c00027227 */ /* 0x000fc800078e00ff */
[----:B------:R-:W-:-:S04]  /*1bf50*/  IMAD.MOV R2, RZ, RZ, -R2 ;  /* 0x000000ffff027224 */ /* 0x000fc800078e0a02 */
[C---:B------:R-:W-:Y:S01]  /*1bf60*/  IMAD R12, R25.reuse, R2, R12 ;  /* 0x00000002190c7224 */ /* 0x040fe200078e020c */
[----:B------:R-:W-:-:S04]  /*1bf70*/  ISETP.GT.U32.AND P4, PT, R25, R4, PT ;  /* 0x000000041900720c */ /* 0x000fc80003f84070 */
[----:B------:R-:W-:Y:S01]  /*1bf80*/  ISETP.GT.U32.AND P6, PT, R25, R12, PT ;  /* 0x0000000c1900720c */ /* 0x000fe20003fc4070 */
[----:B------:R-:W-:-:S04]  /*1bf90*/  IMAD.HI.U32 R5, R0, R11, RZ ;  /* 0x0000000b00057227 */ /* 0x000fc800078e00ff */
[----:B------:R-:W-:Y:S01]  /*1bfa0*/  IMAD.MOV R5, RZ, RZ, -R5 ;  /* 0x000000ffff057224 */ /* 0x000fe200078e0a05 */
[----:B------:R-:W-:-:S03]  /*1bfb0*/  ISETP.GE.AND P0, PT, R9, RZ, PT ;  /* 0x000000ff0900720c */ /* 0x000fc60003f06270 */
[----:B------:R-:W-:Y:S01]  /*1bfc0*/  IMAD R11, R25, R5, R11 ;  /* 0x00000005190b7224 */ /* 0x000fe200078e020b */
[----:B------:R-:W-:Y:S01]  /*1bfd0*/  IABS R5, R19 ;  /* 0x0000001300057213 */ /* 0x000fe20000000000 */
[--C-:B------:R-:W-:Y:S02]  /*1bfe0*/  @!P4 IMAD.IADD R4, R4, 0x1, -R25.reuse ;  /* 0x000000010404c824 */ /* 0x100fe400078e0a19 */
[----:B------:R-:W-:Y:S01]  /*1bff0*/  @!P6 IMAD.IADD R12, R12, 0x1, -R25 ;  /* 0x000000010c0ce824 */ /* 0x000fe200078e0a19 */
[----:B----4-:R-:W-:Y:S01]  /*1c000*/  IABS R9, R7 ;  /* 0x0000000700097213 */ /* 0x010fe20000000000 */
[C---:B------:R-:W-:Y:S01]  /*1c010*/  IMAD.HI.U32 R2, R0.reuse, R5, RZ ;  /* 0x0000000500027227 */ /* 0x040fe200078e00ff */
[----:B------:R-:W-:Y:S02]  /*1c020*/  ISETP.GE.AND P4, PT, R7, RZ, PT ;  /* 0x000000ff0700720c */ /* 0x000fe40003f86270 */
[C---:B------:R-:W-:Y:S01]  /*1c030*/  ISETP.GT.U32.AND P2, PT, R25.reuse, R12, PT ;  /* 0x0000000c1900720c */ /* 0x040fe20003f44070 */
[----:B------:R-:W-:Y:S01]  /*1c040*/  IMAD.HI.U32 R7, R0, R9, RZ ;  /* 0x0000000900077227 */ /* 0x000fe200078e00ff */
[----:B------:R-:W-:-:S03]  /*1c050*/  ISETP.GT.U32.AND P6, PT, R25, R4, PT ;  /* 0x000000041900720c */ /* 0x000fc60003fc4070 */
[----:B------:R-:W-:Y:S02]  /*1c060*/  IMAD.MOV R2, RZ, RZ, -R2 ;  /* 0x000000ffff027224 */ /* 0x000fe400078e0a02 */
[----:B------:R-:W-:Y:S02]  /*1c070*/  IMAD.MOV R7, RZ, RZ, -R7 ;  /* 0x000000ffff077224 */ /* 0x000fe400078e0a07 */
[C---:B------:R-:W-:Y:S01]  /*1c080*/  IMAD R5, R25.reuse, R2, R5 ;  /* 0x0000000219057224 */ /* 0x040fe200078e0205 */
[C---:B------:R-:W-:Y:S01]  /*1c090*/  ISETP.GT.U32.AND P5, PT, R25.reuse, R11, PT ;  /* 0x0000000b1900720c */ /* 0x040fe20003fa4070 */
[C---:B------:R-:W-:Y:S02]  /*1c0a0*/  IMAD R9, R25.reuse, R7, R9 ;  /* 0x0000000719097224 */ /* 0x040fe400078e0209 */
[--C-:B------:R-:W-:Y:S01]  /*1c0b0*/  @!P2 IMAD.IADD R12, R12, 0x1, -R25.reuse ;  /* 0x000000010c0ca824 */ /* 0x100fe200078e0a19 */
[C---:B------:R-:W-:Y:S01]  /*1c0c0*/  ISETP.GT.U32.AND P2, PT, R25.reuse, R5, PT ;  /* 0x000000051900720c */ /* 0x040fe20003f44070 */
[----:B------:R-:W-:Y:S01]  /*1c0d0*/  @!P6 IMAD.IADD R4, R4, 0x1, -R25 ;  /* 0x000000010404e824 */ /* 0x000fe200078e0a19 */
[----:B------:R-:W-:-:S02]  /*1c0e0*/  ISETP.GT.U32.AND P6, PT, R25, R9, PT ;  /* 0x000000091900720c */ /* 0x000fc40003fc4070 */
[----:B-----5:R-:W-:Y:S01]  /*1c0f0*/  IABS R6, R18 ;  /* 0x0000001200067213 */ /* 0x020fe20000000000 */
[----:B------:R-:W-:-:S04]  /*1c100*/  @!P0 IMAD.MOV R4, RZ, RZ, -R4 ;  /* 0x000000ffff048224 */ /* 0x000fc800078e0a04 */
[----:B------:R-:W-:Y:S02]  /*1c110*/  @!P5 IMAD.IADD R11, R11, 0x1, -R25 ;  /* 0x000000010b0bd824 */ /* 0x000fe400078e0a19 */
[----:B------:R-:W-:-:S04]  /*1c120*/  IMAD.HI.U32 R7, R0, R6, RZ ;  /* 0x0000000600077227 */ /* 0x000fc800078e00ff */
[--C-:B------:R-:W-:Y:S02]  /*1c130*/  @!P2 IMAD.IADD R5, R5, 0x1, -R25.reuse ;  /* 0x000000010505a824 */ /* 0x100fe400078e0a19 */
[----:B------:R-:W-:Y:S01]  /*1c140*/  @!P6 IMAD.IADD R9, R9, 0x1, -R25 ;  /* 0x000000010909e824 */ /* 0x000fe200078e0a19 */
[----:B------:R-:W-:Y:S01]  /*1c150*/  ISETP.GT.U32.AND P6, PT, R25, R11, PT ;  /* 0x0000000b1900720c */ /* 0x000fe20003fc4070 */
[----:B------:R-:W-:Y:S01]  /*1c160*/  IMAD.MOV R7, RZ, RZ, -R7 ;  /* 0x000000ffff077224 */ /* 0x000fe200078e0a07 */
[----:B------:R-:W-:Y:S02]  /*1c170*/  ISETP.GE.AND P5, PT, R19, RZ, PT ;  /* 0x000000ff1300720c */ /* 0x000fe40003fa6270 */
[----:B------:R-:W4:Y:S01]  /*1c180*/  LDL.LU R19, [R1+0xa00] ;  /* 0x000a000001137983 */ /* 0x000f220000300800 */
[C---:B------:R-:W-:Y:S01]  /*1c190*/  ISETP.GT.U32.AND P0, PT, R25.reuse, R5, PT ;  /* 0x000000051900720c */ /* 0x040fe20003f04070 */
[----:B------:R-:W-:Y:S02]  /*1c1a0*/  IMAD R6, R25, R7, R6 ;  /* 0x0000000719067224 */ /* 0x000fe400078e0206 */
[----:B------:R0:W-:Y:S02]  /*1c1b0*/  STL [R1+0x24c], R4 ;  /* 0x00024c0401007387 */ /* 0x0001e40000100800 */
[----:B0-----:R-:W-:-:S04]  /*1c1c0*/  IMAD.MOV.U32 R4, RZ, RZ, R12 ;  /* 0x000000ffff047224 */ /* 0x001fc800078e000c */
[----:B------:R-:W-:Y:S01]  /*1c1d0*/  @!P1 IMAD.MOV R4, RZ, RZ, -R4 ;  /* 0x000000ffff049224 */ /* 0x000fe200078e0a04 */
[----:B------:R-:W-:Y:S01]  /*1c1e0*/  ISETP.GT.U32.AND P1, PT, R25, R6, PT ;  /* 0x000000061900720c */ /* 0x000fe20003f24070 */
[--C-:B------:R-:W-:Y:S02]  /*1c1f0*/  @!P6 IMAD.IADD R11, R11, 0x1, -R25.reuse ;  /* 0x000000010b0be824 */ /* 0x100fe400078e0a19 */
[--C-:B------:R-:W-:Y:S01]  /*1c200*/  @!P0 IMAD.IADD R5, R5, 0x1, -R25.reuse ;  /* 0x0000000105058824 */ /* 0x100fe200078e0a19 */
[----:B------:R-:W-:Y:S09]  /*1c210*/  STL [R1+0x224], R4 ;  /* 0x0002240401007387 */ /* 0x000ff20000100800 */
[----:B------:R-:W-:Y:S01]  /*1c220*/  @!P1 IMAD.IADD R6, R6, 0x1, -R25 ;  /* 0x0000000106069824 */ /* 0x000fe200078e0a19 */
[----:B------:R-:W-:-:S02]  /*1c230*/  ISETP.GE.AND P1, PT, R14, RZ, PT ;  /* 0x000000ff0e00720c */ /* 0x000fc40003f26270 */
[----:B---3--:R-:W-:Y:S01]  /*1c240*/  IABS R7, R13 ;  /* 0x0000000d00077213 */ /* 0x008fe20000000000 */
[----:B------:R-:W-:Y:S02]  /*1c250*/  IMAD.MOV.U32 R13, RZ, RZ, R18 ;  /* 0x000000ffff0d7224 */ /* 0x000fe400078e0012 */
[----:B------:R-:W3:Y:S03]  /*1c260*/  LDL.LU R18, [R1+0xa0c] ;  /* 0x000a0c0001127983 */ /* 0x000ee60000300800 */
[----:B------:R-:W-:Y:S01]  /*1c270*/  ISETP.GE.AND P0, PT, R13, RZ, PT ;  /* 0x000000ff0d00720c */ /* 0x000fe20003f06270 */
[----:B------:R-:W-:Y:S01]  /*1c280*/  IMAD.MOV.U32 R13, RZ, RZ, R11 ;  /* 0x000000ffff0d7224 */ /* 0x000fe200078e000b */
[----:B------:R-:W5:Y:S03]  /*1c290*/  LDL R14, [R1+0xa08] ;  /* 0x000a0800010e7983 */ /* 0x000f660000100800 */
[----:B------:R-:W-:Y:S01]  /*1c2a0*/  @!P3 IMAD.MOV R13, RZ, RZ, -R13 ;  /* 0x000000ffff0db224 */ /* 0x000fe200078e0a0d */
[----:B------:R-:W3:Y:S04]  /*1c2b0*/  LDL.LU R11, [R1+0x9f8] ;  /* 0x0009f800010b7983 */ /* 0x000ee80000300800 */
[----:B------:R0:W-:Y:S04]  /*1c2c0*/  STL [R1+0x234], R13 ;  /* 0x0002340d01007387 */ /* 0x0001e80000100800 */
[----:B0-----:R-:W3:Y:S01]  /*1c2d0*/  LDL.LU R13, [R1+0x41b4] ;  /* 0x0041b400010d7983 */ /* 0x001ee20000300800 */
[----:B------:R-:W-:-:S04]  /*1c2e0*/  IMAD.HI.U32 R2, R0, R8, RZ ;  /* 0x0000000800027227 */ /* 0x000fc800078e00ff */
[----:B------:R-:W-:Y:S01]  /*1c2f0*/  IMAD.MOV R2, RZ, RZ, -R2 ;  /* 0x000000ffff027224 */ /* 0x000fe200078e0a02 */
[----:B------:R-:W-:-:S03]  /*1c300*/  ISETP.GT.U32.AND P2, PT, R25, R9, PT ;  /* 0x000000091900720c */ /* 0x000fc60003f44070 */
[----:B------:R-:W-:Y:S02]  /*1c310*/  IMAD R8, R25, R2, R8 ;  /* 0x0000000219087224 */ /* 0x000fe400078e0208 */
[----:B------:R-:W-:-:S04]  /*1c320*/  IMAD.HI.U32 R2, R0, R10, RZ ;  /* 0x0000000a00027227 */ /* 0x000fc800078e00ff */
[----:B------:R-:W-:-:S04]  /*1c330*/  IMAD.MOV R2, RZ, RZ, -R2 ;  /* 0x000000ffff027224 */ /* 0x000fc800078e0a02 */
[----:B------:R-:W-:Y:S02]  /*1c340*/  IMAD R10, R25, R2, R10 ;  /* 0x00000002190a7224 */ /* 0x000fe400078e020a */
[----:B------:R-:W-:-:S03]  /*1c350*/  @!P2 IMAD.IADD R9, R9, 0x1, -R25 ;  /* 0x000000010909a824 */ /* 0x000fc600078e0a19 */
[C---:B------:R-:W-:Y:S02]  /*1c360*/  ISETP.GT.U32.AND P2, PT, R25.reuse, R10, PT ;  /* 0x0000000a1900720c */ /* 0x040fe40003f44070 */
[----:B------:R-:W-:Y:S01]  /*1c370*/  ISETP.GT.U32.AND P6, PT, R25, R8, PT ;  /* 0x000000081900720c */ /* 0x000fe20003fc4070 */
[----:B------:R-:W-:-:S10]  /*1c380*/  IMAD.HI.U32 R4, R0, R7, RZ ;  /* 0x0000000700047227 */ /* 0x000fd400078e00ff */
[--C-:B------:R-:W-:Y:S02]  /*1c390*/  @!P2 IMAD.IADD R10, R10, 0x1, -R25.reuse ;  /* 0x000000010a0aa824 */ /* 0x100fe400078e0a19 */
[----:B------:R-:W-:Y:S01]  /*1c3a0*/  @!P6 IMAD.IADD R8, R8, 0x1, -R25 ;  /* 0x000000010808e824 */ /* 0x000fe200078e0a19 */
[C---:B------:R-:W-:Y:S02]  /*1c3b0*/  ISETP.GT.U32.AND P6, PT, R25.reuse, R6, PT ;  /* 0x000000061900720c */ /* 0x040fe40003fc4070 */
[----:B------:R-:W-:Y:S01]  /*1c3c0*/  ISETP.GT.U32.AND P2, PT, R25, R10, PT ;  /* 0x0000000a1900720c */ /* 0x000fe20003f44070 */
[----:B------:R-:W-:-:S04]  /*1c3d0*/  IMAD.MOV R4, RZ, RZ, -R4 ;  /* 0x000000ffff047224 */ /* 0x000fc800078e0a04 */
[C---:B------:R-:W-:Y:S02]  /*1c3e0*/  IMAD R7, R25.reuse, R4, R7 ;  /* 0x0000000419077224 */ /* 0x040fe400078e0207 */
[----:B------:R-:W-:Y:S02]  /*1c3f0*/  @!P4 IMAD.MOV R9, RZ, RZ, -R9 ;  /* 0x000000ffff09c224 */ /* 0x000fe400078e0a09 */
[----:B------:R-:W-:Y:S01]  /*1c400*/  @!P5 IMAD.MOV R5, RZ, RZ, -R5 ;  /* 0x000000ffff05d224 */ /* 0x000fe200078e0a05 */
[----:B------:R-:W-:Y:S01]  /*1c410*/  ISETP.GT.U32.AND P5, PT, R25, R7, PT ;  /* 0x000000071900720c */ /* 0x000fe20003fa4070 */
[--C-:B------:R-:W-:Y:S02]  /*1c420*/  @!P6 IMAD.IADD R6, R6, 0x1, -R25.reuse ;  /* 0x000000010606e824 */ /* 0x100fe400078e0a19 */
[----:B------:R-:W-:Y:S01]  /*1c430*/  @!P2 IMAD.IADD R10, R10, 0x1, -R25 ;  /* 0x000000010a0aa824 */ /* 0x000fe200078e0a19 */
[----:B------:R5:W-:Y:S01]  /*1c440*/  STL [R1+0x244], R9 ;  /* 0x0002440901007387 */ /* 0x000be20000100800 */
[----:B--2---:R-:W-:-:S02]  /*1c450*/  IABS R12, R15 ;  /* 0x0000000f000c7213 */ /* 0x004fc40000000000 */
[----:B------:R-:W-:Y:S02]  /*1c460*/  ISETP.GE.AND P2, PT, R15, RZ, PT ;  /* 0x000000ff0f00720c */ /* 0x000fe40003f46270 */
[----:B----4-:R-:W-:-:S04]  /*1c470*/  IABS R4, R19 ;  /* 0x0000001300047213 */ /* 0x010fc80000000000 */
[----:B------:R-:W-:Y:S01]  /*1c480*/  @!P5 IMAD.IADD R7, R7, 0x1, -R25 ;  /* 0x000000010707d824 */ /* 0x000fe200078e0a19 */
[----:B------:R-:W-:Y:S02]  /*1c490*/  ISETP.GE.AND P5, PT, R19, RZ, PT ;  /* 0x000000ff1300720c */ /* 0x000fe40003fa6270 */
[----:B-----5:R-:W-:Y:S02]  /*1c4a0*/  IABS R9, R14 ;  /* 0x0000000e00097213 */ /* 0x020fe40000000000 */
[----:B---3--:R-:W-:Y:S02]  /*1c4b0*/  ISETP.GE.AND P4, PT, R13, RZ, PT ;  /* 0x000000ff0d00720c */ /* 0x008fe40003f86270 */
[----:B------:R-:W2:Y:S04]  /*1c4c0*/  LDL R13, [R1+0xa10] ;  /* 0x000a1000010d7983 */ /* 0x000ea80000100800 */
[----:B------:R-:W-:Y:S04]  /*1c4d0*/  STL [R1+0x248], R5 ;  /* 0x0002480501007387 */ /* 0x000fe80000100800 */
[----:B------:R0:W-:Y:S04]  /*1c4e0*/  STL [R1+0x41b0], R10 ;  /* 0x0041b00a01007387 */ /* 0x0001e80000100800 */
[----:B------:R-:W3:Y:S04]  /*1c4f0*/  LDL.LU R14, [R1+0xa18] ;  /* 0x000a1800010e7983 */ /* 0x000ee80000300800 */
[----:B------:R-:W4:Y:S01]  /*1c500*/  LDL.LU R15, [R1+0xa1c] ;  /* 0x000a1c00010f7983 */ /* 0x000f220000300800 */
[----:B0-----:R-:W-:-:S03]  /*1c510*/  IMAD.MOV.U32 R10, RZ, RZ, R6 ;  /* 0x000000ffff0a7224 */ /* 0x001fc600078e0006 */
[----:B------:R-:W5:Y:S01]  /*1c520*/  LDL.LU R19, [R1+0xa20] ;  /* 0x000a200001137983 */ /* 0x000f620000300800 */
[----:B------:R-:W-:-:S05]  /*1c530*/  @!P0 IMAD.MOV R10, RZ, RZ, -R10 ;  /* 0x000000ffff0a8224 */ /* 0x000fca00078e0a0a */
[----:B------:R0:W-:Y:S04]  /*1c540*/  STL [R1+0x23c], R10 ;  /* 0x00023c0a01007387 */ /* 0x0001e80000100800 */
[----:B0-----:R-:W3:Y:S01]  /*1c550*/  LDL.LU R10, [R1+0x41b0] ;  /* 0x0041b000010a7983 */ /* 0x001ee20000300800 */
[----:B------:R-:W-:Y:S01]  /*1c560*/  ISETP.GT.U32.AND P3, PT, R25, R8, PT ;  /* 0x000000081900720c */ /* 0x000fe20003f64070 */
[----:B------:R-:W-:-:S04]  /*1c570*/  IMAD.HI.U32 R2, R0, R12, RZ ;  /* 0x0000000c00027227 */ /* 0x000fc800078e00ff */
[----:B------:R-:W-:-:S04]  /*1c580*/  IMAD.MOV R2, RZ, RZ, -R2 ;  /* 0x000000ffff027224 */ /* 0x000fc800078e0a02 */
[----:B------:R-:W-:-:S04]  /*1c590*/  IMAD R12, R25, R2, R12 ;  /* 0x00000002190c7224 */ /* 0x000fc800078e020c */
[----:B------:R-:W-:Y:S01]  /*1c5a0*/  @!P3 IMAD.IADD R8, R8, 0x1, -R25 ;  /* 0x000000010808b824 */ /* 0x000fe200078e0a19 */
[----:B------:R-:W-:Y:S01]  /*1c5b0*/  ISETP.GT.U32.AND P3, PT, R25, R12, PT ;  /* 0x0000000c1900720c */ /* 0x000fe20003f64070 */
[----:B------:R-:W-:-:S04]  /*1c5c0*/  IMAD.HI.U32 R2, R0, R4, RZ ;  /* 0x0000000400027227 */ /* 0x000fc800078e00ff */
[----:B------:R-:W-:-:S08]  /*1c5d0*/  IMAD.MOV R2, RZ, RZ, -R2 ;  /* 0x000000ffff027224 */ /* 0x000fd000078e0a02 */
[----:B------:R-:W-:Y:S02]  /*1c5e0*/  @!P3 IMAD.IADD R12, R12, 0x1, -R25 ;  /* 0x000000010c0cb824 */ /* 0x000fe400078e0a19 */
[----:B------:R-:W-:-:S03]  /*1c5f0*/  IMAD R4, R25, R2, R4 ;  /* 0x0000000219047224 */ /* 0x000fc600078e0204 */
[----:B------:R-:W-:Y:S02]  /*1c600*/  ISETP.GT.U32.AND P3, PT, R25, R12, PT ;  /* 0x0000000c1900720c */ /* 0x000fe40003f64070 */
[----:B------:R-:W-:Y:S01]  /*1c610*/  ISETP.GE.AND P6, PT, R11, RZ, PT ;  /* 0x000000ff0b00720c */ /* 0x000fe20003fc6270 */
[----:B------:R-:W-:Y:S01]  /*1c620*/  IMAD.HI.U32 R11, R0, R9, RZ ;  /* 0x00000009000b7227 */ /* 0x000fe200078e00ff */
[----:B------:R-:W-:-:S09]  /*1c630*/  IABS R5, R18 ;  /* 0x0000001200057213 */ /* 0x000fd20000000000 */
[----:B------:R-:W-:Y:S01]  /*1c640*/  @!P3 IMAD.IADD R12, R12, 0x1, -R25 ;  /* 0x000000010c0cb824 */ /* 0x000fe200078e0a19 */
[----:B------:R-:W-:Y:S02]  /*1c650*/  ISETP.GE.AND P3, PT, R18, RZ, PT ;  /* 0x000000ff1200720c */ /* 0x000fe40003f66270 */
[----:B--2---:R-:W-:Y:S01]  /*1c660*/  IABS R2, R13 ;  /* 0x0000000d00027213 */ /* 0x004fe20000000000 */
[----:B------:R-:W-:-:S04]  /*1c670*/  IMAD.MOV.U32 R13, RZ, RZ, R8 ;  /* 0x000000ffff0d7224 */ /* 0x000fc800078e0008 */
[----:B------:R-:W-:Y:S02]  /*1c680*/  @!P1 IMAD.MOV R13, RZ, RZ, -R13 ;  /* 0x000000ffff0d9224 */ /* 0x000fe400078e0a0d */
[----:B------:R-:W-:Y:S02]  /*1c690*/  IMAD.MOV R8, RZ, RZ, -R11 ;  /* 0x000000ffff087224 */ /* 0x000fe400078e0a0b */
[----:B------:R-:W2:Y:S04]  /*1c6a0*/  LDL.LU R11, [R1+0xa08] ;  /* 0x000a0800010b7983 */ /* 0x000ea80000300800 */
[----:B------:R0:W-:Y:S04]  /*1c6b0*/  STL [R1+0x238], R13 ;  /* 0x0002380d01007387 */ /* 0x0001e80000100800 */
[----:B0-----:R-:W2:Y:S01]  /*1c6c0*/  LDL R13, [R1+0xa14] ;  /* 0x000a1400010d7983 */ /* 0x001ea20000100800 */
[----:B---3--:R-:W-:-:S05]  /*1c6d0*/  @!P4 IMAD.MOV R10, RZ, RZ, -R10 ;  /* 0x000000ffff0ac224 */ /* 0x008fca00078e0a0a */
[----:B------:R-:W-:Y:S04]  /*1c6e0*/  STL [R1+0x230], R10 ;  /* 0x0002300a01007387 */ /* 0x000fe80000100800 */
[----:B------:R-:W3:Y:S01]  /*1c6f0*/  LDL.LU R18, [R1+0xa24] ;  /* 0x000a240001127983 */ /* 0x000ee20000300800 */
[C---:B------:R-:W-:Y:S01]  /*1c700*/  ISETP.GT.U32.AND P0, PT, R25.reuse, R7, PT ;  /* 0x000000071900720c */ /* 0x040fe20003f04070 */
[----:B------:R-:W-:Y:S02]  /*1c710*/  IMAD R9, R25, R8, R9 ;  /* 0x0000000819097224 */ /* 0x000fe400078e0209 */
[----:B------:R-:W-:-:S04]  /*1c720*/  IMAD.HI.U32 R8, R0, R2, RZ ;  /* 0x0000000200087227 */ /* 0x000fc800078e00ff */
[----:B------:R-:W-:-:S06]  /*1c730*/  IMAD.MOV R8, RZ, RZ, -R8 ;  /* 0x000000ffff087224 */ /* 0x000fcc00078e0a08 */
[----:B------:R-:W-:Y:S02]  /*1c740*/  @!P0 IMAD.IADD R7, R7, 0x1, -R25 ;  /* 0x0000000107078824 */ /* 0x000fe400078e0a19 */
[C---:B------:R-:W-:Y:S01]  /*1c750*/  IMAD R2, R25.reuse, R8, R2 ;  /* 0x0000000819027224 */ /* 0x040fe200078e0202 */
[----:B------:R-:W-:Y:S01]  /*1c760*/  ISETP.GT.U32.AND P1, PT, R25, R4, PT ;  /* 0x000000041900720c */ /* 0x000fe20003f24070 */
[----:B------:R-:W-:Y:S01]  /*1c770*/  IMAD.HI.U32 R6, R0, R5, RZ ;  /* 0x0000000500067227 */ /* 0x000fe200078e00ff */
[----:B--2---:R-:W-:-:S05]  /*1c780*/  IABS R8, R13 ;  /* 0x0000000d00087213 */ /* 0x004fca0000000000 */
[----:B------:R-:W-:Y:S01]  /*1c790*/  IMAD.HI.U32 R13, R0, R8, RZ ;  /* 0x00000008000d7227 */ /* 0x000fe200078e00ff */
[----:B---3--:R0:W-:Y:S03]  /*1c7a0*/  STL [R1+0x41ac], R18 ;  /* 0x0041ac1201007387 */ /* 0x0081e60000100800 */
[----:B0-----:R-:W-:-:S04]  /*1c7b0*/  IMAD.MOV.U32 R18, RZ, RZ, R7 ;  /* 0x000000ffff127224 */ /* 0x001fc800078e0007 */
[----:B------:R-:W-:-:S05]  /*1c7c0*/  @!P6 IMAD.MOV R18, RZ, RZ, -R18 ;  /* 0x000000ffff12e224 */ /* 0x000fca00078e0a12 */
[----:B------:R0:W-:Y:S01]  /*1c7d0*/  STL [R1+0x22c], R18 ;  /* 0x00022c1201007387 */ /* 0x0001e20000100800 */
[----:B------:R-:W-:Y:S02]  /*1c7e0*/  IMAD.MOV R13, RZ, RZ, -R13 ;  /* 0x000000ffff0d7224 */ /* 0x000fe400078e0a0d */
[----:B0-----:R-:W-:Y:S02]  /*1c7f0*/  IMAD.MOV.U32 R18, RZ, RZ, R12 ;  /* 0x000000ffff127224 */ /* 0x001fe400078e000c */
[----:B------:R-:W2:Y:S02]  /*1c800*/  LDL.LU R12, [R1+0xa10] ;  /* 0x000a1000010c7983 */ /* 0x000ea40000300800 */
[----:B------:R-:W-:Y:S02]  /*1c810*/  @!P2 IMAD.MOV R18, RZ, RZ, -R18 ;  /* 0x000000ffff12a224 */ /* 0x000fe400078e0a12 */
[----:B------:R-:W-:-:S03]  /*1c820*/  IMAD R8, R25, R13, R8 ;  /* 0x0000000d19087224 */ /* 0x000fc600078e0208 */
[----:B------:R0:W-:Y:S04]  /*1c830*/  STL [R1+0x228], R18 ;  /* 0x0002281201007387 */ /* 0x0001e80000100800 */
[----:B0-----:R-:W3:Y:S04]  /*1c840*/  LDL.LU R18, [R1+0x41ac] ;  /* 0x0041ac0001127983 */ /* 0x001ee80000300800 */
[----:B------:R-:W3:Y:S01]  /*1c850*/  LDL.LU R13, [R1+0xa14] ;  /* 0x000a1400010d7983 */ /* 0x000ee20000300800 */
[----:B------:R-:W-:Y:S01]  /*1c860*/  IMAD.MOV R6, RZ, RZ, -R6 ;  /* 0x000000ffff067224 */ /* 0x000fe200078e0a06 */
[----:B------:R-:W-:-:S03]  /*1c870*/  ISETP.GT.U32.AND P0, PT, R25, R9, PT ;  /* 0x000000091900720c */ /* 0x000fc60003f04070 */
[----:B------:R-:W-:Y:S02]  /*1c880*/  IMAD R5, R25, R6, R5 ;  /* 0x0000000619057224 */ /* 0x000fe400078e0205 */
[----:B------:R-:W-:-:S03]  /*1c890*/  @!P1 IMAD.IADD R4, R4, 0x1, -R25 ;  /* 0x0000000104049824 */ /* 0x000fc600078e0a19 */
[----:B------:R-:W-:-:S05]  /*1c8a0*/  ISETP.GT.U32.AND P1, PT, R25, R5, PT ;  /* 0x000000051900720c */ /* 0x000fca0003f24070 */
[----:B------:R-:W-:Y:S01]  /*1c8b0*/  @!P0 IMAD.IADD R9, R9, 0x1, -R25 ;  /* 0x0000000109098824 */ /* 0x000fe200078e0a19 */
[----:B------:R-:W-:-:S04]  /*1c8c0*/  IABS R6, R14 ;  /* 0x0000000e00067213 */ /* 0x000fc80000000000 */
[----:B------:R-:W-:-:S03]  /*1c8d0*/  ISETP.GT.U32.AND P6, PT, R25, R9, PT ;  /* 0x000000091900720c */ /* 0x000fc60003fc4070 */
[----:B------:R-:W-:Y:S01]  /*1c8e0*/  @!P1 IMAD.IADD R5, R5, 0x1, -R25 ;  /* 0x0000000105059824 */ /* 0x000fe200078e0a19 */
[----:B------:R-:W-:Y:S01]  /*1c8f0*/  ISETP.GT.U32.AND P2, PT, R25, R2, PT ;  /* 0x000000021900720c */ /* 0x000fe20003f44070 */
[----:B------:R-:W-:-:S03]  /*1c900*/  IMAD.HI.U32 R7, R0, R6, RZ ;  /* 0x0000000600077227 */ /* 0x000fc600078e00ff */
[C---:B------:R-:W-:Y:S01]  /*1c910*/  ISETP.GT.U32.AND P1, PT, R25.reuse, R5, PT ;  /* 0x000000051900720c */ /* 0x040fe20003f24070 */
[----:B------:R-:W-:Y:S01]  /*1c920*/  IMAD.MOV R7, RZ, RZ, -R7 ;  /* 0x000000ffff077224 */ /* 0x000fe200078e0a07 */
[----:B------:R-:W-:-:S03]  /*1c930*/  ISETP.GT.U32.AND P0, PT, R25, R4, PT ;  /* 0x000000041900720c */ /* 0x000fc60003f04070 */
[--C-:B------:R-:W-:Y:S01]  /*1c940*/  @!P6 IMAD.IADD R9, R9, 0x1, -R25.reuse ;  /* 0x000000010909e824 */ /* 0x100fe200078e0a19 */
[C---:B------:R-:W-:Y:S01]  /*1c950*/  ISETP.GT.U32.AND P6, PT, R25.reuse, R8, PT ;  /* 0x000000081900720c */ /* 0x040fe20003fc4070 */
[----:B------:R-:W-:Y:S01]  /*1c960*/  IMAD R6, R25, R7, R6 ;  /* 0x0000000719067224 */ /* 0x000fe200078e0206 */
[----:B------:R-:W-:Y:S01]  /*1c970*/  ISETP.GE.AND P4, PT, R11, RZ, PT ;  /* 0x000000ff0b00720c */ /* 0x000fe20003f86270 */
[----:B------:R-:W-:Y:S01]  /*1c980*/  @!P2 IMAD.IADD R2, R2, 0x1, -R25 ;  /* 0x000000010202a824 */ /* 0x000fe200078e0a19 */
[----:B----4-:R-:W-:-:S03]  /*1c990*/  IABS R10, R15 ;  /* 0x0000000f000a7213 */ /* 0x010fc60000000000 */
[--C-:B------:R-:W-:Y:S01]  /*1c9a0*/  @!P1 IMAD.IADD R5, R5, 0x1, -R25.reuse ;  /* 0x0000000105059824 */ /* 0x100fe200078e0a19 */
[C---:B------:R-:W-:Y:S01]  /*1c9b0*/  ISETP.GT.U32.AND P1, PT, R25.reuse, R6, PT ;  /* 0x000000061900720c */ /* 0x040fe20003f24070 */
[----:B------:R-:W-:Y:S01]  /*1c9c0*/  @!P0 IMAD.IADD R4, R4, 0x1, -R25 ;  /* 0x0000000104048824 */ /* 0x000fe200078e0a19 */
[----:B------:R-:W-:-:S03]  /*1c9d0*/  ISETP.GT.U32.AND P2, PT, R25, R2, PT ;  /* 0x000000021900720c */ /* 0x000fc60003f44070 */
[----:B------:R-:W-:Y:S02]  /*1c9e0*/  @!P6 IMAD.IADD R8, R8, 0x1, -R25 ;  /* 0x000000010808e824 */ /* 0x000fe400078e0a19 */
[----:B------:R-:W-:Y:S02]  /*1c9f0*/  @!P5 IMAD.MOV R4, RZ, RZ, -R4 ;  /* 0x000000ffff04d224 */ /* 0x000fe400078e0a04 */
[----:B------:R-:W-:Y:S01]  /*1ca00*/  @!P4 IMAD.MOV R9, RZ, RZ, -R9 ;  /* 0x000000ffff09c224 */ /* 0x000fe200078e0a09 */
[----:B------:R-:W-:Y:S02]  /*1ca10*/  ISETP.GT.U32.AND P4, PT, R25, R8, PT ;  /* 0x000000081900720c */ /* 0x000fe40003f84070 */
[----:B------:R-:W-:Y:S01]  /*1ca20*/  ISETP.GE.AND P6, PT, R14, RZ, PT ;  /* 0x000000ff0e00720c */ /* 0x000fe20003fc6270 */
[--C-:B------:R-:W-:Y:S02]  /*1ca30*/  @!P1 IMAD.IADD R6, R6, 0x1, -R25.reuse ;  /* 0x0000000106069824 */ /* 0x100fe400078e0a19 */
[----:B------:R-:W-:-:S03]  /*1ca40*/  @!P2 IMAD.IADD R2, R2, 0x1, -R25 ;  /* 0x000000010202a824 */ /* 0x000fc600078e0a19 */
[----:B------:R-:W-:Y:S01]  /*1ca50*/  ISETP.GT.U32.AND P1, PT, R25, R6, PT ;  /* 0x000000061900720c */ /* 0x000fe20003f24070 */
[----:B------:R-:W-:-:S04]  /*1ca60*/  @!P3 IMAD.MOV R5, RZ, RZ, -R5 ;  /* 0x000000ffff05b224 */ /* 0x000fc800078e0a05 */
[----:B------:R-:W-:Y:S01]  /*1ca70*/  @!P4 IMAD.IADD R8, R8, 0x1, -R25 ;  /* 0x000000010808c824 */ /* 0x000fe200078e0a19 */
[----:B------:R-:W-:Y:S02]  /*1ca80*/  ISETP.GE.AND P3, PT, R15, RZ, PT ;  /* 0x000000ff0f00720c */ /* 0x000fe40003f66270 */
[----:B-----5:R-:W-:-:S05]  /*1ca90*/  IABS R11, R19 ;  /* 0x00000013000b7213 */ /* 0x020fca0000000000 */
[----:B------:R-:W-:Y:S01]  /*1caa0*/  @!P1 IMAD.IADD R6, R6, 0x1, -R25 ;  /* 0x0000000106069824 */ /* 0x000fe200078e0a19 */
[----:B------:R-:W-:Y:S02]  /*1cab0*/  ISETP.GE.AND P1, PT, R19, RZ, PT ;  /* 0x000000ff1300720c */ /* 0x000fe40003f26270 */
[----:B--2---:R-:W-:Y:S01]  /*1cac0*/  ISETP.GE.AND P0, PT, R12, RZ, PT ;  /* 0x000000ff0c00720c */ /* 0x004fe20003f06270 */
[----:B------:R-:W-:-:S04]  /*1cad0*/  IMAD.HI.U32 R12, R0, R10, RZ ;  /* 0x0000000a000c7227 */ /* 0x000fc800078e00ff */
[----:B------:R-:W-:-:S04]  /*1cae0*/  IMAD.MOV R12, RZ, RZ, -R12 ;  /* 0x000000ffff0c7224 */ /* 0x000fc800078e0a0c */
[----:B------:R-:W-:-:S05]  /*1caf0*/  IMAD R10, R25, R12, R10 ;  /* 0x0000000c190a7224 */ /* 0x000fca00078e020a */
[----:B------:R-:W-:Y:S02]  /*1cb00*/  ISETP.GT.U32.AND P2, PT, R25, R10, PT ;  /* 0x0000000a1900720c */ /* 0x000fe40003f44070 */
[----:B---3--:R-:W-:Y:S02]  /*1cb10*/  ISETP.GE.AND P5, PT, R13, RZ, PT ;  /* 0x000000ff0d00720c */ /* 0x008fe40003fa6270 */
[----:B------:R-:W2:Y:S04]  /*1cb20*/  LDL.LU R13, [R1+0xa2c] ;  /* 0x000a2c00010d7983 */ /* 0x000ea80000300800 */
[----:B------:R-:W-:Y:S04]  /*1cb30*/  STL [R1+0x1f0], R4 ;  /* 0x0001f00401007387 */ /* 0x000fe80000100800 */
[----:B------:R-:W3:Y:S04]  /*1cb40*/  LDL.LU R14, [R1+0xa30] ;  /* 0x000a3000010e7983 */ /* 0x000ee80000300800 */
[----:B------:R-:W4:Y:S04]  /*1cb50*/  LDL.LU R12, [R1+0xa28] ;  /* 0x000a2800010c7983 */ /* 0x000f280000300800 */
[----:B------:R0:W-:Y:S01]  /*1cb60*/  STL [R1+0x1f8], R9 ;  /* 0x0001f80901007387 */ /* 0x0001e20000100800 */
[----:B------:R-:W-:-:S02]  /*1cb70*/  @!P5 IMAD.MOV R8, RZ, RZ, -R8 ;  /* 0x000000ffff08d224 */ /* 0x000fc400078e0a08 */
[----:B0-----:R-:W-:-:S04]  /*1cb80*/  IMAD.MOV.U32 R9, RZ, RZ, R2 ;  /* 0x000000ffff097224 */ /* 0x001fc800078e0002 */
[----:B------:R-:W-:Y:S01]  /*1cb90*/  @!P0 IMAD.MOV R9, RZ, RZ, -R9 ;  /* 0x000000ffff098224 */ /* 0x000fe200078e0a09 */
[----:B------:R-:W-:Y:S01]  /*1cba0*/  STL [R1+0x210], R5 ;  /* 0x0002100501007387 */ /* 0x000fe20000100800 */
[----:B------:R-:W-:Y:S01]  /*1cbb0*/  @!P2 IMAD.IADD R10, R10, 0x1, -R25 ;  /* 0x000000010a0aa824 */ /* 0x000fe200078e0a19 */
[----:B------:R-:W-:Y:S02]  /*1cbc0*/  IABS R4, R18 ;  /* 0x0000001200047213 */ /* 0x000fe40000000000 */
[----:B------:R-:W-:Y:S01]  /*1cbd0*/  STL [R1+0x220], R9 ;  /* 0x0002200901007387 */ /* 0x000fe20000100800 */
[----:B------:R-:W-:-:S03]  /*1cbe0*/  ISETP.GE.AND P2, PT, R18, RZ, PT ;  /* 0x000000ff1200720c */ /* 0x000fc60003f46270 */
[----:B------:R-:W5:Y:S04]  /*1cbf0*/  LDL.LU R15, [R1+0xa38] ;  /* 0x000a3800010f7983 */ /* 0x000f680000300800 */
[----:B------:R-:W5:Y:S04]  /*1cc00*/  LDL.LU R19, [R1+0xa3c] ;  /* 0x000a3c0001137983 */ /* 0x000f680000300800 */
[----:B------:R-:W5:Y:S04]  /*1cc10*/  LDL.LU R18, [R1+0xa40] ;  /* 0x000a400001127983 */ /* 0x000f680000300800 */
[----:B------:R0:W-:Y:S02]  /*1cc20*/  STL [R1+0x218], R8 ;  /* 0x0002180801007387 */ /* 0x0001e40000100800 */
[----:B0-----:R-:W-:-:S04]  /*1cc30*/  IMAD.MOV.U32 R8, RZ, RZ, R6 ;  /* 0x000000ffff087224 */ /* 0x001fc800078e0006 */
[----:B------:R-:W-:-:S05]  /*1cc40*/  @!P6 IMAD.MOV R8, RZ, RZ, -R8 ;  /* 0x000000ffff08e224 */ /* 0x000fca00078e0a08 */
[----:B------:R-:W-:Y:S04]  /*1cc50*/  STL [R1+0x214], R8 ;  /* 0x0002140801007387 */ /* 0x000fe80000100800 */
[----:B------:R-:W-:Y:S04]  /*1cc60*/  STL [R1+0x41a4], R21 ;  /* 0x0041a41501007387 */ /* 0x000fe80000100800 */
[----:B------:R0:W-:Y:S04]  /*1cc70*/  STL [R1+0x41a8], R28 ;  /* 0x0041a81c01007387 */ /* 0x0001e80000100800 */
[----:B0-----:R-:W5:Y:S01]  /*1cc80*/  LDL.LU R28, [R1+0xa34] ;  /* 0x000a3400011c7983 */ /* 0x001f620000300800 */
[----:B------:R-:W-:-:S04]  /*1cc90*/  IMAD.HI.U32 R7, R0, R11, RZ ;  /* 0x0000000b00077227 */ /* 0x000fc800078e00ff */
[----:B------:R-:W-:-:S04]  /*1cca0*/  IMAD.MOV R7, RZ, RZ, -R7 ;  /* 0x000000ffff077224 */ /* 0x000fc800078e0a07 */
[----:B------:R-:W-:Y:S02]  /*1ccb0*/  IMAD R11, R25, R7, R11 ;  /* 0x00000007190b7224 */ /* 0x000fe400078e020b */
[----:B------:R-:W-:-:S04]  /*1ccc0*/  IMAD.HI.U32 R7, R0, R4, RZ ;  /* 0x0000000400077227 */ /* 0x000fc800078e00ff */
[----:B------:R-:W-:Y:S01]  /*1ccd0*/  IMAD.MOV R7, RZ, RZ, -R7 ;  /* 0x000000ffff077224 */ /* 0x000fe200078e0a07 */
[----:B------:R-:W-:-:S03]  /*1cce0*/  ISETP.GT.U32.AND P0, PT, R25, R11, PT ;  /* 0x0000000b1900720c */ /* 0x000fc60003f04070 */
[----:B------:R-:W-:-:S05]  /*1ccf0*/  IMAD R4, R25, R7, R4 ;  /* 0x0000000719047224 */ /* 0x000fca00078e0204 */
[----:B------:R-:W-:-:S05]  /*1cd00*/  ISETP.GT.U32.AND P4, PT, R25, R4, PT ;  /* 0x000000041900720c */ /* 0x000fca0003f84070 */
[----:B------:R-:W-:-:S08]  /*1cd10*/  @!P0 IMAD.IADD R11, R11, 0x1, -R25 ;  /* 0x000000010b0b8824 */ /* 0x000fd000078e0a19 */
[----:B------:R-:W-:Y:S01]  /*1cd20*/  @!P4 IMAD.IADD R4, R4, 0x1, -R25 ;  /* 0x000000010404c824 */ /* 0x000fe200078e0a19 */
[C---:B------:R-:W-:Y:S02]  /*1cd30*/  ISETP.GT.U32.AND P4, PT, R25.reuse, R11, PT ;  /* 0x0000000b1900720c */ /* 0x040fe40003f84070 */
[C---:B------:R-:W-:Y:S02]  /*1cd40*/  ISETP.GT.U32.AND P0, PT, R25.reuse, R10, PT ;  /* 0x0000000a1900720c */ /* 0x040fe40003f04070 */
[----:B------:R-:W-:-:S09]  /*1cd50*/  ISETP.GT.U32.AND P5, PT, R25, R4, PT ;  /* 0x000000041900720c */ /* 0x000fd20003fa4070 */
[--C-:B------:R-:W-:Y:S02]  /*1cd60*/  @!P4 IMAD.IADD R11, R11, 0x1, -R25.reuse ;  /* 0x000000010b0bc824 */ /* 0x100fe400078e0a19 */
[--C-:B------:R-:W-:Y:S02]  /*1cd70*/  @!P0 IMAD.IADD R10, R10, 0x1, -R25.reuse ;  /* 0x000000010a0a8824 */ /* 0x100fe400078e0a19 */
[----:B------:R-:W-:Y:S02]  /*1cd80*/  @!P5 IMAD.IADD R4, R4, 0x1, -R25 ;  /* 0x000000010404d824 */ /* 0x000fe400078e0a19 */
[----:B------:R-:W-:Y:S02]  /*1cd90*/  IMAD.MOV.U32 R21, RZ, RZ, R11 ;  /* 0x000000ffff157224 */ /* 0x000fe400078e000b */
[----:B------:R-:W-:Y:S02]  /*1cda0*/  @!P2 IMAD.MOV R4, RZ, RZ, -R4 ;  /* 0x000000ffff04a224 */ /* 0x000fe400078e0a04 */
[----:B------:R-:W-:Y:S01]  /*1cdb0*/  @!P1 IMAD.MOV R21, RZ, RZ, -R21 ;  /* 0x000000ffff159224 */ /* 0x000fe200078e0a15 */
[----:B---3--:R-:W-:-:S02]  /*1cdc0*/  IABS R9, R14 ;  /* 0x0000000e00097213 */ /* 0x008fc40000000000 */
[----:B----4-:R-:W-:-:S03]  /*1cdd0*/  IABS R7, R12 ;  /* 0x0000000c00077213 */ /* 0x010fc60000000000 */
[----:B------:R-:W-:Y:S02]  /*1cde0*/  IMAD.MOV.U32 R6, RZ, RZ, R9 ;  /* 0x000000ffff067224 */ /* 0x000fe400078e0009 */
[----:B------:R-:W-:-:S04]  /*1cdf0*/  IMAD.HI.U32 R2, R0, R7, RZ ;  /* 0x0000000700027227 */ /* 0x000fc800078e00ff */
[----:B------:R-:W-:-:S04]  /*1ce00*/  IMAD.MOV R9, RZ, RZ, -R2 ;  /* 0x000000ffff097224 */ /* 0x000fc800078e0a02 */
[----:B------:R-:W-:Y:S01]  /*1ce10*/  IMAD R7, R25, R9, R7 ;  /* 0x0000000919077224 */ /* 0x000fe200078e0207 */
[----:B--2---:R-:W-:-:S04]  /*1ce20*/  IABS R5, R13 ;  /* 0x0000000d00057213 */ /* 0x004fc80000000000 */
[C---:B------:R-:W-:Y:S01]  /*1ce30*/  ISETP.GT.U32.AND P4, PT, R25.reuse, R7, PT ;  /* 0x000000071900720c */ /* 0x040fe20003f84070 */
[----:B------:R-:W-:Y:S01]  /*1ce40*/  IMAD.HI.U32 R2, R0, R5, RZ ;  /* 0x0000000500027227 */ /* 0x000fe200078e00ff */
[----:B------:R-:W-:Y:S02]  /*1ce50*/  ISETP.GE.AND P5, PT, R14, RZ, PT ;  /* 0x000000ff0e00720c */ /* 0x000fe40003fa6270 */
[----:B------:R-:W-:Y:S01]  /*1ce60*/  ISETP.GE.AND P6, PT, R12, RZ, PT ;  /* 0x000000ff0c00720c */ /* 0x000fe20003fc6270 */
[----:B------:R-:W-:Y:S02]  /*1ce70*/  IMAD.MOV R2, RZ, RZ, -R2 ;  /* 0x000000ffff027224 */ /* 0x000fe400078e0a02 */
[----:B------:R-:W-:Y:S02]  /*1ce80*/  IMAD.MOV.U32 R14, RZ, RZ, R10 ;  /* 0x000000ffff0e7224 */ /* 0x000fe400078e000a */
[----:B------:R-:W-:-:S04]  /*1ce90*/  IMAD R5, R25, R2, R5 ;  /* 0x0000000219057224 */ /* 0x000fc800078e0205 */
[----:B------:R-:W-:Y:S02]  /*1cea0*/  @!P4 IMAD.IADD R7, R7, 0x1, -R25 ;  /* 0x000000010707c824 */ /* 0x000fe400078e0a19 */
[----:B------:R-:W-:Y:S01]  /*1ceb0*/  @!P3 IMAD.MOV R14, RZ, RZ, -R14 ;  /* 0x000000ffff0eb224 */ /* 0x000fe200078e0a0e */
[----:B------:R-:W-:Y:S02]  /*1cec0*/  ISETP.GE.AND P0, PT, R13, RZ, PT ;  /* 0x000000ff0d00720c */ /* 0x000fe40003f06270 */
[C---:B------:R-:W-:Y:S02]  /*1ced0*/  ISETP.GT.U32.AND P4, PT, R25.reuse, R7, PT ;  /* 0x000000071900720c */ /* 0x040fe40003f84070 */
[----:B------:R0:W-:Y:S01]  /*1cee0*/  STL [R1+0x20c], R14 ;  /* 0x00020c0e01007387 */ /* 0x0001e20000100800 */
[----:B------:R-:W-:Y:S02]  /*1cef0*/  ISETP.GT.U32.AND P3, PT, R25, R5, PT ;  /* 0x000000051900720c */ /* 0x000fe40003f64070 */
[----:B-----5:R-:W-:Y:S01]  /*1cf00*/  IABS R9, R15 ;  /* 0x0000000f00097213 */ /* 0x020fe20000000000 */
[----:B0-----:R-:W2:Y:S01]  /*1cf10*/  LDL.LU R14, [R1+0xa48] ;  /* 0x000a4800010e7983 */ /* 0x001ea20000300800 */
[----:B------:R-:W-:-:S03]  /*1cf20*/  IABS R2, R18 ;  /* 0x0000001200027213 */ /* 0x000fc60000000000 */
[----:B------:R-:W-:-:S04]  /*1cf30*/  IMAD.HI.U32 R10, R0, R9, RZ ;  /* 0x00000009000a7227 */ /* 0x000fc800078e00ff */
[----:B------:R-:W-:Y:S02]  /*1cf40*/  @!P4 IMAD.IADD R7, R7, 0x1, -R25 ;  /* 0x000000010707c824 */ /* 0x000fe400078e0a19 */
[----:B------:R-:W-:Y:S01]  /*1cf50*/  IMAD.HI.U32 R8, R0, R6, RZ ;  /* 0x0000000600087227 */ /* 0x000fe200078e00ff */
[----:B------:R-:W-:-:S03]  /*1cf60*/  IABS R12, R28 ;  /* 0x0000001c000c7213 */ /* 0x000fc60000000000 */
[----:B------:R-:W-:Y:S02]  /*1cf70*/  IMAD.MOV.U32 R11, RZ, RZ, R28 ;  /* 0x000000ffff0b7224 */ /* 0x000fe400078e001c */
[----:B------:R-:W3:Y:S01]  /*1cf80*/  LDL.LU R28, [R1+0x41a8] ;  /* 0x0041a800011c7983 */ /* 0x000ee20000300800 */
[----:B------:R-:W-:-:S03]  /*1cf90*/  IMAD.HI.U32 R13, R0, R12, RZ ;  /* 0x0000000c000d7227 */ /* 0x000fc600078e00ff */
[----:B------:R0:W-:Y:S01]  /*1cfa0*/  STL [R1+0x204], R21 ;  /* 0x0002041501007387 */ /* 0x0001e20000100800 */
[----:B------:R-:W-:-:S03]  /*1cfb0*/  IMAD.MOV R13, RZ, RZ, -R13 ;  /* 0x000000ffff0d7224 */ /* 0x000fc600078e0a0d */
[----:B0-----:R-:W4:Y:S04]  /*1cfc0*/  LDL.LU R21, [R1+0x41a4] ;  /* 0x0041a40001157983 */ /* 0x001f280000300800 */
[----:B------:R0:W-:Y:S01]  /*1cfd0*/  STL [R1+0x1fc], R4 ;  /* 0x0001fc0401007387 */ /* 0x0001e20000100800 */
[----:B------:R-:W-:Y:S01]  /*1cfe0*/  ISETP.GE.AND P2, PT, R11, RZ, PT ;  /* 0x000000ff0b00720c */ /* 0x000fe20003f46270 */
[----:B------:R-:W-:Y:S02]  /*1cff0*/  IMAD.MOV.U32 R11, RZ, RZ, R2 ;  /* 0x000000ffff0b7224 */ /* 0x000fe400078e0002 */
[----:B0-----:R-:W-:Y:S02]  /*1d000*/  IMAD R4, R25, R13, R12 ;  /* 0x0000000d19047224 */ /* 0x001fe400078e020c */
[----:B------:R-:W5:Y:S01]  /*1d010*/  LDL.LU R12, [R1+0xa44] ;  /* 0x000a4400010c7983 */ /* 0x000f620000300800 */
[----:B------:R-:W-:-:S02]  /*1d020*/  @!P3 IMAD.IADD R5, R5, 0x1, -R25 ;  /* 0x000000010505b824 */ /* 0x000fc400078e0a19 */
[C---:B------:R-:W-:Y:S01]  /*1d030*/  ISETP.GT.U32.AND P4, PT, R25.reuse, R4, PT ;  /* 0x000000041900720c */ /* 0x040fe20003f84070 */
[----:B------:R-:W-:Y:S02]  /*1d040*/  IMAD.MOV R2, RZ, RZ, -R10 ;  /* 0x000000ffff027224 */ /* 0x000fe400078e0a0a */
[----:B------:R-:W-:Y:S01]  /*1d050*/  IMAD.MOV R8, RZ, RZ, -R8 ;  /* 0x000000ffff087224 */ /* 0x000fe200078e0a08 */
[C---:B------:R-:W-:Y:S01]  /*1d060*/  ISETP.GT.U32.AND P3, PT, R25.reuse, R5, PT ;  /* 0x000000051900720c */ /* 0x040fe20003f64070 */
[C---:B------:R-:W-:Y:S02]  /*1d070*/  IMAD R2, R25.reuse, R2, R9 ;  /* 0x0000000219027224 */ /* 0x040fe400078e0209 */
[----:B------:R-:W-:Y:S02]  /*1d080*/  IMAD.MOV.U32 R13, RZ, RZ, R7 ;  /* 0x000000ffff0d7224 */ /* 0x000fe400078e0007 */
[C---:B------:R-:W-:Y:S01]  /*1d090*/  IMAD R6, R25.reuse, R8, R6 ;  /* 0x0000000819067224 */ /* 0x040fe200078e0206 */
[----:B------:R-:W-:Y:S01]  /*1d0a0*/  IABS R8, R19 ;  /* 0x0000001300087213 */ /* 0x000fe20000000000 */
[----:B------:R-:W-:Y:S01]  /*1d0b0*/  @!P6 IMAD.MOV R13, RZ, RZ, -R13 ;  /* 0x000000ffff0de224 */ /* 0x000fe200078e0a0d */
[----:B------:R-:W-:Y:S01]  /*1d0c0*/  ISETP.GT.U32.AND P6, PT, R25, R2, PT ;  /* 0x000000021900720c */ /* 0x000fe20003fc4070 */
[----:B------:R-:W-:-:S02]  /*1d0d0*/  @!P4 IMAD.IADD R4, R4, 0x1, -R25 ;  /* 0x000000010404c824 */ /* 0x000fc400078e0a19 */
[----:B------:R-:W-:-:S03]  /*1d0e0*/  IMAD.HI.U32 R10, R0, R8, RZ ;  /* 0x00000008000a7227 */ /* 0x000fc600078e00ff */
[----:B------:R-:W-:Y:S01]  /*1d0f0*/  ISETP.GT.U32.AND P4, PT, R25, R4, PT ;  /* 0x000000041900720c */ /* 0x000fe20003f84070 */
[----:B------:R-:W-:Y:S02]  /*1d100*/  IMAD.MOV R10, RZ, RZ, -R10 ;  /* 0x000000ffff0a7224 */ /* 0x000fe400078e0a0a */
[----:B------:R-:W-:Y:S02]  /*1d110*/  @!P3 IMAD.IADD R5, R5, 0x1, -R25 ;  /* 0x000000010505b824 */ /* 0x000fe400078e0a19 */
[----:B------:R-:W-:Y:S02]  /*1d120*/  IMAD R7, R25, R10, R8 ;  /* 0x0000000a19077224 */ /* 0x000fe400078e0208 */
[----:B------:R-:W-:Y:S01]  /*1d130*/  IMAD.MOV.U32 R10, RZ, RZ, R5 ;  /* 0x000000ffff0a7224 */ /* 0x000fe200078e0005 */
[----:B------:R5:W-:Y:S01]  /*1d140*/  STL [R1+0x1f4], R13 ;  /* 0x0001f40d01007387 */ /* 0x000be20000100800 */
[--C-:B------:R-:W-:Y:S01]  /*1d150*/  @!P6 IMAD.IADD R2, R2, 0x1, -R25.reuse ;  /* 0x000000010202e824 */ /* 0x100fe200078e0a19 */
[----:B------:R-:W-:Y:S01]  /*1d160*/  ISETP.GE.AND P6, PT, R15, RZ, PT ;  /* 0x000000ff0f00720c */ /* 0x000fe20003fc6270 */
[----:B------:R-:W-:Y:S01]  /*1d170*/  @!P0 IMAD.MOV R10, RZ, RZ, -R10 ;  /* 0x000000ffff0a8224 */ /* 0x000fe200078e0a0a */
[----:B------:R-:W3:Y:S01]  /*1d180*/  LDL.LU R15, [R1+0xa4c] ;  /* 0x000a4c00010f7983 */ /* 0x000ee20000300800 */
[----:B------:R-:W-:Y:S01]  /*1d190*/  @!P4 IMAD.IADD R4, R4, 0x1, -R25 ;  /* 0x000000010404c824 */ /* 0x000fe200078e0a19 */
[----:B------:R-:W-:Y:S01]  /*1d1a0*/  ISETP.GE.AND P4, PT, R19, RZ, PT ;  /* 0x000000ff1300720c */ /* 0x000fe20003f86270 */
[----:B------:R-:W-:Y:S01]  /*1d1b0*/  IMAD.MOV.U32 R19, RZ, RZ, R16 ;  /* 0x000000ffff137224 */ /* 0x000fe200078e0010 */
[----:B------:R0:W-:Y:S04]  /*1d1c0*/  STL [R1+0x1c8], R10 ;  /* 0x0001c80a01007387 */ /* 0x0001e80000100800 */
[----:B------:R-:W4:Y:S01]  /*1d1d0*/  LDL.LU R16, [R1+0xa50] ;  /* 0x000a500001107983 */ /* 0x000f220000300800 */
[----:B------:R-:W-:Y:S01]  /*1d1e0*/  ISETP.GT.U32.AND P1, PT, R25, R6, PT ;  /* 0x000000061900720c */ /* 0x000fe20003f24070 */
[----:B------:R-:W-:-:S12]  /*1d1f0*/  IMAD.HI.U32 R9, R0, R11, RZ ;  /* 0x0000000b00097227 */ /* 0x000fd800078e00ff */
[----:B------:R-:W-:-:S05]  /*1d200*/  @!P1 IMAD.IADD R6, R6, 0x1, -R25 ;  /* 0x0000000106069824 */ /* 0x000fca00078e0a19 */
[----:B------:R-:W-:Y:S01]  /*1d210*/  ISETP.GT.U32.AND P1, PT, R25, R6, PT ;  /* 0x000000061900720c */ /* 0x000fe20003f24070 */
[----:B------:R-:W-:-:S04]  /*1d220*/  IMAD.MOV R9, RZ, RZ, -R9 ;  /* 0x000000ffff097224 */ /* 0x000fc800078e0a09 */
[C---:B------:R-:W-:Y:S01]  /*1d230*/  IMAD R8, R25.reuse, R9, R11 ;  /* 0x0000000919087224 */ /* 0x040fe200078e020b */
[----:B------:R-:W-:-:S07]  /*1d240*/  ISETP.GT.U32.AND P0, PT, R25, R2, PT ;  /* 0x000000021900720c */ /* 0x000fce0003f04070 */
[--C-:B------:R-:W-:Y:S01]  /*1d250*/  @!P1 IMAD.IADD R6, R6, 0x1, -R25.reuse ;  /* 0x0000000106069824 */ /* 0x100fe200078e0a19 */
[C---:B------:R-:W-:Y:S02]  /*1d260*/  ISETP.GT.U32.AND P1, PT, R25.reuse, R8, PT ;  /* 0x000000081900720c */ /* 0x040fe40003f24070 */
[----:B------:R-:W-:Y:S01]  /*1d270*/  ISETP.GT.U32.AND P3, PT, R25, R7, PT ;  /* 0x000000071900720c */ /* 0x000fe20003f64070 */
[----:B------:R-:W-:Y:S02]  /*1d280*/  @!P5 IMAD.MOV R6, RZ, RZ, -R6 ;  /* 0x000000ffff06d224 */ /* 0x000fe400078e0a06 */
[----:B------:R-:W-:-:S08]  /*1d290*/  @!P0 IMAD.IADD R2, R2, 0x1, -R25 ;  /* 0x0000000102028824 */ /* 0x000fd000078e0a19 */
[----:B------:R-:W-:-:S05]  /*1d2a0*/  @!P1 IMAD.IADD R8, R8, 0x1, -R25 ;  /* 0x0000000108089824 */ /* 0x000fca00078e0a19 */
[----:B------:R-:W-:Y:S01]  /*1d2b0*/  ISETP.GT.U32.AND P5, PT, R25, R8, PT ;  /* 0x000000081900720c */ /* 0x000fe20003fa4070 */
[----:B------:R-:W-:Y:S01]  /*1d2c0*/  @!P2 IMAD.MOV R4, RZ, RZ, -R4 ;  /* 0x000000ffff04a224 */ /* 0x000fe200078e0a04 */
[----:B------:R3:W-:Y:S01]  /*1d2d0*/  STL [R1+0x1d8], R6 ;  /* 0x0001d80601007387 */ /* 0x0007e20000100800 */
[--C-:B------:R-:W-:Y:S01]  /*1d2e0*/  @!P3 IMAD.IADD R7, R7, 0x1, -R25.reuse ;  /* 0x000000010707b824 */ /* 0x100fe200078e0a19 */
[----:B------:R-:W-:Y:S02]  /*1d2f0*/  ISETP.GE.AND P3, PT, R18, RZ, PT ;  /* 0x000000ff1200720c */ /* 0x000fe40003f66270 */
[----:B------:R-:W4:Y:S04]  /*1d300*/  LDL.LU R18, [R1+0xa78] ;  /* 0x000a780001127983 */ /* 0x000f280000300800 */
[----:B------:R1:W-:Y:S03]  /*1d310*/  STL [R1+0x1e0], R4 ;  /* 0x0001e00401007387 */ /* 0x0003e60000100800 */
[----:B------:R-:W-:Y:S01]  /*1d320*/  @!P5 IMAD.IADD R8, R8, 0x1, -R25 ;  /* 0x000000010808d824 */ /* 0x000fe200078e0a19 */
[----:B--2---:R-:W-:-:S05]  /*1d330*/  IABS R9, R14 ;  /* 0x0000000e00097213 */ /* 0x004fca0000000000 */
[----:B------:R-:W-:-:S04]  /*1d340*/  IMAD.HI.U32 R5, R0, R9, RZ ;  /* 0x0000000900057227 */ /* 0x000fc800078e00ff */
[----:B------:R-:W-:-:S04]  /*1d350*/  IMAD.MOV R5, RZ, RZ, -R5 ;  /* 0x000000ffff057224 */ /* 0x000fc800078e0a05 */
[----:B------:R-:W-:Y:S01]  /*1d360*/  IMAD R9, R25, R5, R9 ;  /* 0x0000000519097224 */ /* 0x000fe200078e0209 */
[----:B-----5:R-:W-:-:S05]  /*1d370*/  IABS R13, R12 ;  /* 0x0000000c000d7213 */ /* 0x020fca0000000000 */
[----:B0-----:R-:W-:-:S04]  /*1d380*/  IMAD.HI.U32 R10, R0, R13, RZ ;  /* 0x0000000d000a7227 */ /* 0x001fc800078e00ff */
[----:B------:R-:W-:-:S04]  /*1d390*/  IMAD.MOV R10, RZ, RZ, -R10 ;  /* 0x000000ffff0a7224 */ /* 0x000fc800078e0a0a */
[----:B------:R-:W-:Y:S02]  /*1d3a0*/  IMAD R13, R25, R10, R13 ;  /* 0x0000000a190d7224 */ /* 0x000fe400078e020d */
[----:B------:R-:W-:-:S03]  /*1d3b0*/  IMAD.MOV.U32 R10, RZ, RZ, R2 ;  /* 0x000000ffff0a7224 */ /* 0x000fc600078e0002 */
[----:B------:R-:W-:Y:S01]  /*1d3c0*/  ISETP.GT.U32.AND P0, PT, R25, R13, PT ;  /* 0x0000000d1900720c */ /* 0x000fe20003f04070 */
[----:B------:R-:W-:-:S05]  /*1d3d0*/  @!P6 IMAD.MOV R10, RZ, RZ, -R10 ;  /* 0x000000ffff0ae224 */ /* 0x000fca00078e0a0a */
[----:B------:R0:W-:Y:S01]  /*1d3e0*/  STL [R1+0x1e8], R10 ;  /* 0x0001e80a01007387 */ /* 0x0001e20000100800 */
[----:B---3--:R-:W-:Y:S02]  /*1d3f0*/  IABS R6, R15 ;  /* 0x0000000f00067213 */ /* 0x008fe40000000000 */
[----:B------:R-:W-:Y:S02]  /*1d400*/  ISETP.GE.AND P5, PT, R15, RZ, PT ;  /* 0x000000ff0f00720c */ /* 0x000fe40003fa6270 */
[----:B------:R-:W2:Y:S02]  /*1d410*/  LDL R15, [R1+0xa54] ;  /* 0x000a5400010f7983 */ /* 0x000ea40000100800 */
[----:B------:R-:W-:Y:S01]  /*1d420*/  @!P0 IMAD.IADD R13, R13, 0x1, -R25 ;  /* 0x000000010d0d8824 */ /* 0x000fe200078e0a19 */
[----:B----4-:R-:W-:Y:S02]  /*1d430*/  IABS R5, R16 ;  /* 0x0000001000057213 */ /* 0x010fe40000000000 */
[----:B------:R-:W-:-:S02]  /*1d440*/  ISETP.GE.AND P0, PT, R16, RZ, PT ;  /* 0x000000ff1000720c */ /* 0x000fc40003f06270 */
[----:B------:R-:W3:Y:S01]  /*1d450*/  LDL R16, [R1+0xa60] ;  /* 0x000a600001107983 */ /* 0x000ee20000100800 */
[----:B------:R-:W-:Y:S01]  /*1d460*/  ISETP.GT.U32.AND P1, PT, R25, R7, PT ;  /* 0x000000071900720c */ /* 0x000fe20003f24070 */
[----:B-1----:R-:W-:-:S12]  /*1d470*/  IMAD.HI.U32 R4, R0, R5, RZ ;  /* 0x0000000500047227 */ /* 0x002fd800078e00ff */
[----:B------:R-:W-:-:S04]  /*1d480*/  @!P1 IMAD.IADD R7, R7, 0x1, -R25 ;  /* 0x0000000107079824 */ /* 0x000fc800078e0a19 */
[----:B------:R-:W-:-:S04]  /*1d490*/  IMAD.MOV.U32 R11, RZ, RZ, R7 ;  /* 0x000000ffff0b7224 */ /* 0x000fc800078e0007 */
[----:B------:R-:W-:Y:S01]  /*1d4a0*/  @!P4 IMAD.MOV R11, RZ, RZ, -R11 ;  /* 0x000000ffff0bc224 */ /* 0x000fe200078e0a0b */
[----:B------:R-:W-:Y:S01]  /*1d4b0*/  ISETP.GT.U32.AND P4, PT, R25, R13, PT ;  /* 0x0000000d1900720c */ /* 0x000fe20003f84070 */
[----:B------:R-:W-:-:S04]  /*1d4c0*/  IMAD.MOV R4, RZ, RZ, -R4 ;  /* 0x000000ffff047224 */ /* 0x000fc800078e0a04 */
[----:B------:R-:W-:Y:S02]  /*1d4d0*/  IMAD R5, R25, R4, R5 ;  /* 0x0000000419057224 */ /* 0x000fe400078e0205 */
[----:B0-----:R-:W-:Y:S01]  /*1d4e0*/  IMAD.HI.U32 R10, R0, R6, RZ ;  /* 0x00000006000a7227 */ /* 0x001fe200078e00ff */
[----:B------:R-:W-:Y:S03]  /*1d4f0*/  STL [R1+0x1e4], R11 ;  /* 0x0001e40b01007387 */ /* 0x000fe60000100800 */
[----:B------:R-:W-:Y:S02]  /*1d500*/  @!P3 IMAD.MOV R8, RZ, RZ, -R8 ;  /* 0x000000ffff08b224 */ /* 0x000fe400078e0a08 */
[----:B------:R-:W-:Y:S02]  /*1d510*/  @!P4 IMAD.IADD R13, R13, 0x1, -R25 ;  /* 0x000000010d0dc824 */ /* 0x000fe400078e0a19 */
[----:B------:R-:W-:Y:S01]  /*1d520*/  IMAD.MOV R7, RZ, RZ, -R10 ;  /* 0x000000ffff077224 */ /* 0x000fe200078e0a0a */
[----:B------:R-:W-:-:S02]  /*1d530*/  IABS R2, R18 ;  /* 0x0000001200027213 */ /* 0x000fc40000000000 */
[----:B------:R-:W-:Y:S02]  /*1d540*/  ISETP.GE.AND P3, PT, R18, RZ, PT ;  /* 0x000000ff1200720c */ /* 0x000fe40003f66270 */
[----:B------:R-:W4:Y:S04]  /*1d550*/  LDL.LU R18, [R1+0xa64] ;  /* 0x000a640001127983 */ /* 0x000f280000300800 */
[----:B------:R-:W-:Y:S01]  /*1d560*/  STL [R1+0x1dc], R8 ;  /* 0x0001dc0801007387 */ /* 0x000fe20000100800 */
[----:B------:R-:W-:Y:S02]  /*1d570*/  ISETP.GE.AND P2, PT, R12, RZ, PT ;  /* 0x000000ff0c00720c */ /* 0x000fe40003f46270 */
[----:B--2---:R-:W-:-:S05]  /*1d580*/  IABS R4, R15 ;  /* 0x0000000f00047213 */ /* 0x004fca0000000000 */
[----:B------:R-:W-:Y:S01]  /*1d590*/  IMAD.HI.U32 R15, R0, R4, RZ ;  /* 0x00000004000f7227 */ /* 0x000fe200078e00ff */
[----:B---3--:R-:W-:-:S03]  /*1d5a0*/  IABS R10, R16 ;  /* 0x00000010000a7213 */ /* 0x008fc60000000000 */
[----:B------:R-:W-:Y:S02]  /*1d5b0*/  IMAD.MOV.U32 R16, RZ, RZ, R27 ;  /* 0x000000ffff107224 */ /* 0x000fe400078e001b */
[----:B------:R-:W-:Y:S02]  /*1d5c0*/  IMAD.MOV.U32 R27, RZ, RZ, R13 ;  /* 0x000000ffff1b7224 */ /* 0x000fe400078e000d */
[----:B------:R-:W-:Y:S02]  /*1d5d0*/  IMAD.MOV R13, RZ, RZ, -R15 ;  /* 0x000000ffff0d7224 */ /* 0x000fe400078e0a0f */
[----:B------:R-:W2:Y:S01]  /*1d5e0*/  LDL.LU R15, [R1+0xa54] ;  /* 0x000a5400010f7983 */ /* 0x000ea20000300800 */
[----:B------:R-:W-:-:S05]  /*1d5f0*/  @!P2 IMAD.MOV R27, RZ, RZ, -R27 ;  /* 0x000000ffff1ba224 */ /* 0x000fca00078e0a1b */
[----:B------:R0:W-:Y:S04]  /*1d600*/  STL [R1+0x1d4], R27 ;  /* 0x0001d41b01007387 */ /* 0x0001e80000100800 */
[----:B0-----:R-:W3:Y:S01]  /*1d610*/  LDL.LU R27, [R1+0xa68] ;  /* 0x000a6800011b7983 */ /* 0x001ee20000300800 */
[C---:B------:R-:W-:Y:S01]  /*1d620*/  ISETP.GT.U32.AND P6, PT, R25.reuse, R9, PT ;  /* 0x000000091900720c */ /* 0x040fe20003fc4070 */
[----:B------:R-:W-:-:S12]  /*1d630*/  IMAD R6, R25, R7, R6 ;  /* 0x0000000719067224 */ /* 0x000fd800078e0206 */
[----:B------:R-:W-:-:S05]  /*1d640*/  @!P6 IMAD.IADD R9, R9, 0x1, -R25 ;  /* 0x000000010909e824 */ /* 0x000fca00078e0a19 */
[C---:B------:R-:W-:Y:S02]  /*1d650*/  ISETP.GT.U32.AND P6, PT, R25.reuse, R9, PT ;  /* 0x000000091900720c */ /* 0x040fe40003fc4070 */
[----:B------:R-:W-:Y:S02]  /*1d660*/  ISETP.GT.U32.AND P4, PT, R25, R6, PT ;  /* 0x000000061900720c */ /* 0x000fe40003f84070 */
[----:B------:R-:W-:-:S09]  /*1d670*/  ISETP.GE.AND P1, PT, R14, RZ, PT ;  /* 0x000000ff0e00720c */ /* 0x000fd20003f26270 */
[--C-:B------:R-:W-:Y:S01]  /*1d680*/  @!P6 IMAD.IADD R9, R9, 0x1, -R25.reuse ;  /* 0x000000010909e824 */ /* 0x100fe200078e0a19 */
[----:B------:R-:W-:Y:S01]  /*1d690*/  ISETP.GT.U32.AND P6, PT, R25, R5, PT ;  /* 0x000000051900720c */ /* 0x000fe20003fc4070 */
[----:B------:R-:W-:Y:S01]  /*1d6a0*/  @!P4 IMAD.IADD R6, R6, 0x1, -R25 ;  /* 0x000000010606c824 */ /* 0x000fe200078e0a19 */
[----:B------:R-:W-:Y:S01]  /*1d6b0*/  IABS R12, R19 ;  /* 0x00000013000c7213 */ /* 0x000fe20000000000 */
[----:B------:R-:W-:Y:S01]  /*1d6c0*/  @!P1 IMAD.MOV R9, RZ, RZ, -R9 ;  /* 0x000000ffff099224 */ /* 0x000fe200078e0a09 */
[----:B------:R-:W-:Y:S01]  /*1d6d0*/  IABS R11, R17 ;  /* 0x00000011000b7213 */ /* 0x000fe20000000000 */
[----:B------:R-:W-:-:S08]  /*1d6e0*/  IMAD.HI.U32 R7, R0, R2, RZ ;  /* 0x0000000200077227 */ /* 0x000fd000078e00ff */
[----:B------:R-:W-:Y:S01]  /*1d6f0*/  @!P6 IMAD.IADD R5, R5, 0x1, -R25 ;  /* 0x000000010505e824 */ /* 0x000fe200078e0a19 */
[----:B------:R-:W-:Y:S01]  /*1d700*/  ISETP.GT.U32.AND P6, PT, R25, R6, PT ;  /* 0x000000061900720c */ /* 0x000fe20003fc4070 */
[----:B------:R-:W-:-:S03]  /*1d710*/  IMAD.HI.U32 R14, R0, R12, RZ ;  /* 0x0000000c000e7227 */ /* 0x000fc600078e00ff */
[----:B------:R-:W-:Y:S01]  /*1d720*/  ISETP.GT.U32.AND P2, PT, R25, R5, PT ;  /* 0x000000051900720c */ /* 0x000fe20003f44070 */
[----:B------:R0:W-:Y:S01]  /*1d730*/  STL [R1+0x1d0], R9 ;  /* 0x0001d00901007387 */ /* 0x0001e20000100800 */
[----:B------:R-:W-:-:S04]  /*1d740*/  IMAD.HI.U32 R8, R0, R11, RZ ;  /* 0x0000000b00087227 */ /* 0x000fc800078e00ff */
[----:B------:R-:W-:Y:S02]  /*1d750*/  IMAD.MOV R7, RZ, RZ, -R7 ;  /* 0x000000ffff077224 */ /* 0x000fe400078e0a07 */
[----:B0-----:R-:W-:Y:S02]  /*1d760*/  IMAD.MOV R9, RZ, RZ, -R14 ;  /* 0x000000ffff097224 */ /* 0x001fe400078e0a0e */
[----:B------:R-:W-:Y:S01]  /*1d770*/  IMAD.MOV R8, RZ, RZ, -R8 ;  /* 0x000000ffff087224 */ /* 0x000fe200078e0a08 */
[----:B------:R-:W5:Y:S01]  /*1d780*/  LDL.LU R14, [R1+0xa6c] ;  /* 0x000a6c00010e7983 */ /* 0x000f620000300800 */
[C---:B------:R-:W-:Y:S02]  /*1d790*/  IMAD R12, R25.reuse, R9, R12 ;  /* 0x00000009190c7224 */ /* 0x040fe400078e020c */
[----:B------:R-:W-:Y:S02]  /*1d7a0*/  @!P6 IMAD.IADD R6, R6, 0x1, -R25 ;  /* 0x000000010606e824 */ /* 0x000fe400078e0a19 */
[----:B------:R-:W-:-:S02]  /*1d7b0*/  IMAD R2, R25, R7, R2 ;  /* 0x0000000719027224 */ /* 0x000fc400078e0202 */
[C---:B------:R-:W-:Y:S02]  /*1d7c0*/  IMAD R4, R25.reuse, R13, R4 ;  /* 0x0000000d19047224 */ /* 0x040fe400078e0204 */
[----:B------:R-:W-:Y:S02]  /*1d7d0*/  IMAD.MOV.U32 R13, RZ, RZ, R17 ;  /* 0x000000ffff0d7224 */ /* 0x000fe400078e0011 */
[----:B------:R-:W-:Y:S02]  /*1d7e0*/  IMAD R11, R25, R8, R11 ;  /* 0x00000008190b7224 */ /* 0x000fe400078e020b */
[----:B------:R-:W-:Y:S01]  /*1d7f0*/  @!P2 IMAD.IADD R5, R5, 0x1, -R25 ;  /* 0x000000010505a824 */ /* 0x000fe200078e0a19 */
[C---:B------:R-:W-:Y:S01]  /*1d800*/  ISETP.GT.U32.AND P2, PT, R25.reuse, R12, PT ;  /* 0x0000000c1900720c */ /* 0x040fe20003f44070 */
[----:B------:R-:W-:Y:S01]  /*1d810*/  IMAD.MOV.U32 R17, RZ, RZ, R6 ;  /* 0x000000ffff117224 */ /* 0x000fe200078e0006 */
[----:B------:R-:W-:Y:S01]  /*1d820*/  ISETP.GT.U32.AND P4, PT, R25, R2, PT ;  /* 0x000000021900720c */ /* 0x000fe20003f84070 */
[----:B------:R-:W-:-:S04]  /*1d830*/  IMAD.HI.U32 R7, R0, R10, RZ ;  /* 0x0000000a00077227 */ /* 0x000fc800078e00ff */
[----:B------:R-:W-:Y:S01]  /*1d840*/  @!P5 IMAD.MOV R17, RZ, RZ, -R17 ;  /* 0x000000ffff11d224 */ /* 0x000fe200078e0a11 */
[C---:B------:R-:W-:Y:S01]  /*1d850*/  ISETP.GT.U32.AND P5, PT, R25.reuse, R11, PT ;  /* 0x0000000b1900720c */ /* 0x040fe20003fa4070 */
[----:B------:R-:W-:Y:S02]  /*1d860*/  IMAD.MOV R7, RZ, RZ, -R7 ;  /* 0x000000ffff077224 */ /* 0x000fe400078e0a07 */
[----:B------:R-:W-:Y:S02]  /*1d870*/  IMAD.MOV.U32 R9, RZ, RZ, R5 ;  /* 0x000000ffff097224 */ /* 0x000fe400078e0005 */
[----:B------:R-:W-:Y:S01]  /*1d880*/  IMAD R10, R25, R7, R10 ;  /* 0x00000007190a7224 */ /* 0x000fe200078e020a */
[----:B----4-:R-:W-:Y:S01]  /*1d890*/  IABS R7, R18 ;  /* 0x0000001200077213 */ /* 0x010fe20000000000 */
[--C-:B------:R-:W-:Y:S02]  /*1d8a0*/  @!P2 IMAD.IADD R12, R12, 0x1, -R25.reuse ;  /* 0x000000010c0ca824 */ /* 0x100fe400078e0a19 */
[----:B------:R-:W-:-:S02]  /*1d8b0*/  @!P4 IMAD.IADD R2, R2, 0x1, -R25 ;  /* 0x000000010202c824 */ /* 0x000fc400078e0a19 */
[----:B------:R-:W-:Y:S02]  /*1d8c0*/  @!P0 IMAD.MOV R9, RZ, RZ, -R9 ;  /* 0x000000ffff098224 */ /* 0x000fe400078e0a09 */
[----:B------:R-:W-:Y:S01]  /*1d8d0*/  @!P5 IMAD.IADD R11, R11, 0x1, -R25 ;  /* 0x000000010b0bd824 */ /* 0x000fe200078e0a19 */
[C---:B------:R-:W-:Y:S01]  /*1d8e0*/  ISETP.GT.U32.AND P5, PT, R25.reuse, R12, PT ;  /* 0x0000000c1900720c */ /* 0x040fe20003fa4070 */
[----:B------:R-:W-:Y:S01]  /*1d8f0*/  IMAD.HI.U32 R6, R0, R7, RZ ;  /* 0x0000000700067227 */ /* 0x000fe200078e00ff */
[----:B------:R-:W-:-:S03]  /*1d900*/  ISETP.GT.U32.AND P4, PT, R25, R2, PT ;  /* 0x000000021900720c */ /* 0x000fc60003f84070 */
[----:B------:R-:W-:-:S04]  /*1d910*/  IMAD.MOV R6, RZ, RZ, -R6 ;  /* 0x000000ffff067224 */ /* 0x000fc800078e0a06 */
[----:B------:R-:W-:-:S04]  /*1d920*/  IMAD R7, R25, R6, R7 ;  /* 0x0000000619077224 */ /* 0x000fc800078e0207 */
[--C-:B------:R-:W-:Y:S01]  /*1d930*/  @!P5 IMAD.IADD R12, R12, 0x1, -R25.reuse ;  /* 0x000000010c0cd824 */ /* 0x100fe200078e0a19 */
[----:B------:R-:W-:Y:S01]  /*1d940*/  ISETP.GT.U32.AND P5, PT, R25, R7, PT ;  /* 0x000000071900720c */ /* 0x000fe20003fa4070 */
[----:B------:R-:W-:-:S04]  /*1d950*/  @!P4 IMAD.IADD R2, R2, 0x1, -R25 ;  /* 0x000000010202c824 */ /* 0x000fc800078e0a19 */
[----:B------:R-:W-:-:S04]  /*1d960*/  IMAD.MOV.U32 R8, RZ, RZ, R2 ;  /* 0x000000ffff087224 */ /* 0x000fc800078e0002 */
[----:B------:R-:W-:-:S04]  /*1d970*/  @!P3 IMAD.MOV R8, RZ, RZ, -R8 ;  /* 0x000000ffff08b224 */ /* 0x000fc800078e0a08 */
[----:B------:R-:W-:Y:S01]  /*1d980*/  @!P5 IMAD.IADD R7, R7, 0x1, -R25 ;  /* 0x000000010707d824 */ /* 0x000fe200078e0a19 */
[----:B--2---:R-:W-:Y:S01]  /*1d990*/  ISETP.GE.AND P1, PT, R15, RZ, PT ;  /* 0x000000ff0f00720c */ /* 0x004fe20003f26270 */
[----:B------:R-:W-:Y:S02]  /*1d9a0*/  IMAD.MOV.U32 R15, RZ, RZ, R19 ;  /* 0x000000ffff0f7224 */ /* 0x000fe400078e0013 */
[----:B------:R-:W2:Y:S03]  /*1d9b0*/  LDL.LU R19, [R1+0xa70] ;  /* 0x000a700001137983 */ /* 0x000ea60000300800 */
[----:B------:R-:W-:Y:S01]  /*1d9c0*/  ISETP.GE.AND P0, PT, R15, RZ, PT ;  /* 0x000000ff0f00720c */ /* 0x000fe20003f06270 */
[----:B------:R0:W-:Y:S04]  /*1d9d0*/  STL [R1+0x14c], R17 ;  /* 0x00014c1101007387 */ /* 0x0001e80000100800 */
[----:B0-----:R-:W4:Y:S04]  /*1d9e0*/  LDL.LU R17, [R1+0xa74] ;  /* 0x000a740001117983 */ /* 0x001f280000300800 */
[----:B------:R-:W4:Y:S01]  /*1d9f0*/  LDL.LU R15, [R1+0xa60] ;  /* 0x000a6000010f7983 */ /* 0x000f220000300800 */
[----:B---3--:R-:W-:-:S02]  /*1da00*/  IABS R5, R27 ;  /* 0x0000001b00057213 */ /* 0x008fc40000000000 */
[----:B------:R-:W-:Y:S01]  /*1da10*/  ISETP.GE.AND P5, PT, R27, RZ, PT ;  /* 0x000000ff1b00720c */ /* 0x000fe20003fa6270 */
[----:B------:R0:W-:Y:S04]  /*1da20*/  STL [R1+0x148], R9 ;  /* 0x0001480901007387 */ /* 0x0001e80000100800 */
[----:B------:R1:W-:Y:S04]  /*1da30*/  STL [R1+0x1c0], R8 ;  /* 0x0001c00801007387 */ /* 0x0003e80000100800 */
[----:B------:R-:W3:Y:S01]  /*1da40*/  LDL.LU R27, [R1+0xa98] ;  /* 0x000a9800011b7983 */ /* 0x000ee20000300800 */
[C---:B------:R-:W-:Y:S01]  /*1da50*/  ISETP.GT.U32.AND P6, PT, R25.reuse, R4, PT ;  /* 0x000000041900720c */ /* 0x040fe20003fc4070 */
[----:B------:R-:W-:Y:S01]  /*1da60*/  IMAD.HI.U32 R2, R0, R5, RZ ;  /* 0x0000000500027227 */ /* 0x000fe200078e00ff */
[----:B------:R-:W-:-:S03]  /*1da70*/  ISETP.GT.U32.AND P3, PT, R25, R11, PT ;  /* 0x0000000b1900720c */ /* 0x000fc60003f64070 */
[----:B------:R-:W-:Y:S01]  /*1da80*/  IMAD.MOV R2, RZ, RZ, -R2 ;  /* 0x000000ffff027224 */ /* 0x000fe200078e0a02 */
[----:B------:R-:W-:-:S03]  /*1da90*/  ISETP.GT.U32.AND P4, PT, R25, R10, PT ;  /* 0x0000000a1900720c */ /* 0x000fc60003f84070 */
[----:B------:R-:W-:-:S04]  /*1daa0*/  IMAD R2, R25, R2, R5 ;  /* 0x0000000219027224 */ /* 0x000fc800078e0205 */
[--C-:B------:R-:W-:Y:S02]  /*1dab0*/  @!P6 IMAD.IADD R4, R4, 0x1, -R25.reuse ;  /* 0x000000010404e824 */ /* 0x100fe400078e0a19 */
[--C-:B------:R-:W-:Y:S01]  /*1dac0*/  @!P3 IMAD.IADD R11, R11, 0x1, -R25.reuse ;  /* 0x000000010b0bb824 */ /* 0x100fe200078e0a19 */
[C---:B------:R-:W-:Y:S02]  /*1dad0*/  ISETP.GT.U32.AND P3, PT, R25.reuse, R2, PT ;  /* 0x000000021900720c */ /* 0x040fe40003f64070 */
[----:B------:R-:W-:Y:S01]  /*1dae0*/  ISETP.GT.U32.AND P2, PT, R25, R4, PT ;  /* 0x000000041900720c */ /* 0x000fe20003f44070 */
[----:B------:R-:W-:-:S05]  /*1daf0*/  @!P4 IMAD.IADD R10, R10, 0x1, -R25 ;  /* 0x000000010a0ac824 */ /* 0x000fca00078e0a19 */
[----:B------:R-:W-:-:S05]  /*1db00*/  ISETP.GT.U32.AND P4, PT, R25, R10, PT ;  /* 0x0000000a1900720c */ /* 0x000fca0003f84070 */
[--C-:B------:R-:W-:Y:S02]  /*1db10*/  @!P3 IMAD.IADD R2, R2, 0x1, -R25.reuse ;  /* 0x000000010202b824 */ /* 0x100fe400078e0a19 */
[----:B------:R-:W-:-:S03]  /*1db20*/  @!P2 IMAD.IADD R4, R4, 0x1, -R25 ;  /* 0x000000010404a824 */ /* 0x000fc600078e0a19 */
[----:B------:R-:W-:Y:S02]  /*1db30*/  ISETP.GT.U32.AND P3, PT, R25, R2, PT ;  /* 0x000000021900720c */ /* 0x000fe40003f64070 */
[----:B------:R-:W-:Y:S01]  /*1db40*/  ISETP.GE.AND P6, PT, R13, RZ, PT ;  /* 0x000000ff0d00720c */ /* 0x000fe20003fc6270 */
[----:B------:R-:W-:Y:S01]  /*1db50*/  @!P4 IMAD.IADD R10, R10, 0x1, -R25 ;  /* 0x000000010a0ac824 */ /* 0x000fe200078e0a19 */
[----:B------:R-:W-:Y:S01]  /*1db60*/  ISETP.GE.AND P4, PT, R18, RZ, PT ;  /* 0x000000ff1200720c */ /* 0x000fe20003f86270 */
[----:B------:R-:W-:-:S08]  /*1db70*/  @!P0 IMAD.MOV R12, RZ, RZ, -R12 ;  /* 0x000000ffff0c8224 */ /* 0x000fd000078e0a0c */
[----:B------:R-:W-:Y:S02]  /*1db80*/  @!P3 IMAD.IADD R2, R2, 0x1, -R25 ;  /* 0x000000010202b824 */ /* 0x000fe400078e0a19 */
[----:B------:R-:W-:Y:S01]  /*1db90*/  @!P6 IMAD.MOV R11, RZ, RZ, -R11 ;  /* 0x000000ffff0be224 */ /* 0x000fe200078e0a0b */
[----:B--2---:R-:W-:-:S05]  /*1dba0*/  IABS R5, R19 ;  /* 0x0000001300057213 */ /* 0x004fca0000000000 */
[----:B0-----:R-:W-:Y:S01]  /*1dbb0*/  IMAD.HI.U32 R9, R0, R5, RZ ;  /* 0x0000000500097227 */ /* 0x001fe200078e00ff */
[----:B----4-:R-:W-:-:S03]  /*1dbc0*/  ISETP.GE.AND P2, PT, R15, RZ, PT ;  /* 0x000000ff0f00720c */ /* 0x010fc60003f46270 */
[----:B------:R-:W-:-:S04]  /*1dbd0*/  IMAD.MOV.U32 R15, RZ, RZ, R4 ;  /* 0x000000ffff0f7224 */ /* 0x000fc800078e0004 */
[----:B------:R-:W-:Y:S01]  /*1dbe0*/  @!P1 IMAD.MOV R15, RZ, RZ, -R15 ;  /* 0x000000ffff0f9224 */ /* 0x000fe200078e0a0f */
[----:B------:R-:W-:Y:S01]  /*1dbf0*/  ISETP.GT.U32.AND P1, PT, R25, R7, PT ;  /* 0x000000071900720c */ /* 0x000fe20003f24070 */
[----:B------:R-:W-:Y:S01]  /*1dc00*/  IMAD.MOV R9, RZ, RZ, -R9 ;  /* 0x000000ffff097224 */ /* 0x000fe200078e0a09 */
[----:B-1----:R-:W-:-:S03]  /*1dc10*/  IABS R8, R17 ;  /* 0x0000001100087213 */ /* 0x002fc60000000000 */
[----:B------:R-:W-:Y:S02]  /*1dc20*/  IMAD R5, R25, R9, R5 ;  /* 0x0000000919057224 */ /* 0x000fe400078e0205 */
[----:B------:R-:W-:Y:S01]  /*1dc30*/  IMAD.MOV.U32 R9, RZ, RZ, R2 ;  /* 0x000000ffff097224 */ /* 0x000fe200078e0002 */
[----:B------:R0:W-:Y:S01]  /*1dc40*/  STL [R1+0x198], R15 ;  /* 0x0001980f01007387 */ /* 0x0001e20000100800 */
[----:B------:R-:W-:-:S04]  /*1dc50*/  IMAD.HI.U32 R4, R0, R8, RZ ;  /* 0x0000000800047227 */ /* 0x000fc800078e00ff */
[----:B------:R-:W-:Y:S02]  /*1dc60*/  @!P1 IMAD.IADD R7, R7, 0x1, -R25 ;  /* 0x0000000107079824 */ /* 0x000fe400078e0a19 */
[----:B------:R-:W-:Y:S02]  /*1dc70*/  @!P2 IMAD.MOV R10, RZ, RZ, -R10 ;  /* 0x000000ffff0aa224 */ /* 0x000fe400078e0a0a */
[----:B------:R-:W-:Y:S01]  /*1dc80*/  @!P4 IMAD.MOV R7, RZ, RZ, -R7 ;  /* 0x000000ffff07c224 */ /* 0x000fe200078e0a07 */
[----:B0-----:R-:W2:Y:S01]  /*1dc90*/  LDL.LU R15, [R1+0xa7c] ;  /* 0x000a7c00010f7983 */ /* 0x001ea20000300800 */
[----:B------:R-:W-:Y:S02]  /*1dca0*/  @!P5 IMAD.MOV R9, RZ, RZ, -R9 ;  /* 0x000000ffff09d224 */ /* 0x000fe400078e0a09 */
[----:B------:R-:W-:Y:S01]  /*1dcb0*/  IMAD.MOV R4, RZ, RZ, -R4 ;  /* 0x000000ffff047224 */ /* 0x000fe200078e0a04 */
[----:B------:R-:W4:Y:S04]  /*1dcc0*/  LDL.LU R18, [R1+0xa84] ;  /* 0x000a840001127983 */ /* 0x000f280000300800 */
[----:B------:R-:W-:Y:S01]  /*1dcd0*/  STL [R1+0x1a4], R12 ;  /* 0x0001a40c01007387 */ /* 0x000fe20000100800 */
[----:B------:R-:W-:-:S03]  /*1dce0*/  ISETP.GE.AND P1, PT, R17, RZ, PT ;  /* 0x000000ff1100720c */ /* 0x000fc60003f26270 */
[----:B------:R0:W-:Y:S01]  /*1dcf0*/  STL [R1+0x1b0], R11 ;  /* 0x0001b00b01007387 */ /* 0x0001e20000100800 */
[----:B------:R-:W-:-:S03]  /*1dd00*/  IMAD R8, R25, R4, R8 ;  /* 0x0000000419087224 */ /* 0x000fc600078e0208 */
[----:B------:R-:W-:Y:S01]  /*1dd10*/  STL [R1+0x1b4], R10 ;  /* 0x0001b40a01007387 */ /* 0x000fe20000100800 */
[----:B---3--:R-:W-:-:S03]  /*1dd20*/  ISETP.GE.AND P4, PT, R27, RZ, PT ;  /* 0x000000ff1b00720c */ /* 0x008fc60003f86270 */
[----:B------:R1:W-:Y:S01]  /*1dd30*/  STL [R1+0x1b8], R7 ;  /* 0x0001b80701007387 */ /* 0x0003e20000100800 */
[----:B------:R-:W-:-:S03]  /*1dd40*/  IABS R4, R27 ;  /* 0x0000001b00047213 */ /* 0x000fc60000000000 */
[----:B------:R-:W-:Y:S04]  /*1dd50*/  STL [R1+0x1bc], R9 ;  /* 0x0001bc0901007387 */ /* 0x000fe80000100800 */
[----:B------:R-:W3:Y:S04]  /*1dd60*/  LDL.LU R17, [R1+0xa88] ;  /* 0x000a880001117983 */ /* 0x000ee80000300800 */
[----:B------:R-:W3:Y:S01]  /*1dd70*/  LDL.LU R27, [R1+0xa8c] ;  /* 0x000a8c00011b7983 */ /* 0x000ee20000300800 */
[----:B0-----:R-:W-:Y:S02]  /*1dd80*/  IABS R11, R16 ;  /* 0x00000010000b7213 */ /* 0x001fe40000000000 */
[----:B------:R-:W-:Y:S01]  /*1dd90*/  ISETP.GE.AND P2, PT, R19, RZ, PT ;  /* 0x000000ff1300720c */ /* 0x000fe20003f46270 */
[----:B------:R-:W3:Y:S04]  /*1dda0*/  LDL R16, [R1+0xa94] ;  /* 0x000a940001107983 */ /* 0x000ee80000100800 */
[----:B------:R-:W3:Y:S01]  /*1ddb0*/  LDL R19, [R1+0xa90] ;  /* 0x000a900001137983 */ /* 0x000ee20000100800 */
[----:B-----5:R-:W-:-:S05]  /*1ddc0*/  IABS R6, R14 ;  /* 0x0000000e00067213 */ /* 0x020fca0000000000 */
[----:B------:R-:W-:-:S04]  /*1ddd0*/  IMAD.HI.U32 R13, R0, R6, RZ ;  /* 0x00000006000d7227 */ /* 0x000fc800078e00ff */
[----:B------:R-:W-:-:S04]  /*1dde0*/  IMAD.MOV R13, RZ, RZ, -R13 ;  /* 0x000000ffff0d7224 */ /* 0x000fc800078e0a0d */
[----:B------:R-:W-:-:S05]  /*1ddf0*/  IMAD R6, R25, R13, R6 ;  /* 0x0000000d19067224 */ /* 0x000fca00078e0206 */
[C---:B------:R-:W-:Y:S02]  /*1de00*/  ISETP.GT.U32.AND P0, PT, R25.reuse, R6, PT ;  /* 0x000000061900720c */ /* 0x040fe40003f04070 */
[----:B------:R-:W-:Y:S02]  /*1de10*/  ISETP.GT.U32.AND P3, PT, R25, R5, PT ;  /* 0x000000051900720c */ /* 0x000fe40003f64070 */
[----:B------:R-:W-:-:S09]  /*1de20*/  ISETP.GE.AND P6, PT, R14, RZ, PT ;  /* 0x000000ff0e00720c */ /* 0x000fd20003fc6270 */
[--C-:B------:R-:W-:Y:S02]  /*1de30*/  @!P0 IMAD.IADD R6, R6, 0x1, -R25.reuse ;  /* 0x0000000106068824 */ /* 0x100fe400078e0a19 */
[----:B------:R-:W-:-:S03]  /*1de40*/  @!P3 IMAD.IADD R5, R5, 0x1, -R25 ;  /* 0x000000010505b824 */ /* 0x000fc600078e0a19 */
[C---:B------:R-:W-:Y:S02]  /*1de50*/  ISETP.GT.U32.AND P0, PT, R25.reuse, R6, PT ;  /* 0x000000061900720c */ /* 0x040fe40003f04070 */
[----:B------:R-:W-:Y:S01]  /*1de60*/  ISETP.GT.U32.AND P3, PT, R25, R5, PT ;  /* 0x000000051900720c */ /* 0x000fe20003f64070 */
[----:B-1----:R-:W-:-:S04]  /*1de70*/  IMAD.HI.U32 R7, R0, R11, RZ ;  /* 0x0000000b00077227 */ /* 0x002fc800078e00ff */
[----:B------:R-:W-:-:S06]  /*1de80*/  IMAD.HI.U32 R2, R0, R4, RZ ;  /* 0x0000000400027227 */ /* 0x000fcc00078e00ff */
[----:B------:R-:W-:Y:S01]  /*1de90*/  @!P0 IMAD.IADD R6, R6, 0x1, -R25 ;  /* 0x0000000106068824 */ /* 0x000fe200078e0a19 */
[----:B------:R-:W-:Y:S01]  /*1dea0*/  ISETP.GT.U32.AND P0, PT, R25, R8, PT ;  /* 0x000000081900720c */ /* 0x000fe20003f04070 */
[----:B------:R-:W-:Y:S02]  /*1deb0*/  IMAD.MOV R7, RZ, RZ, -R7 ;  /* 0x000000ffff077224 */ /* 0x000fe400078e0a07 */
[----:B------:R-:W-:Y:S02]  /*1dec0*/  @!P6 IMAD.MOV R6, RZ, RZ, -R6 ;  /* 0x000000ffff06e224 */ /* 0x000fe400078e0a06 */
[----:B------:R-:W-:Y:S02]  /*1ded0*/  @!P3 IMAD.IADD R5, R5, 0x1, -R25 ;  /* 0x000000010505b824 */ /* 0x000fe400078e0a19 */
[----:B------:R-:W-:Y:S01]  /*1dee0*/  IMAD.MOV R2, RZ, RZ, -R2 ;  /* 0x000000ffff027224 */ /* 0x000fe200078e0a02 */
[----:B------:R3:W-:Y:S01]  /*1def0*/  STL [R1+0x19c], R6 ;  /* 0x00019c0601007387 */ /* 0x0007e20000100800 */
[----:B------:R-:W-:-:S02]  /*1df00*/  IMAD R11, R25, R7, R11 ;  /* 0x00000007190b7224 */ /* 0x000fc400078e020b */
[----:B------:R-:W-:Y:S02]  /*1df10*/  IMAD.MOV.U32 R7, RZ, RZ, R5 ;  /* 0x000000ffff077224 */ /* 0x000fe400078e0005 */
[----:B------:R-:W-:Y:S02]  /*1df20*/  IMAD R4, R25, R2, R4 ;  /* 0x0000000219047224 */ /* 0x000fe400078e0204 */
[----:B------:R-:W-:Y:S01]  /*1df30*/  @!P2 IMAD.MOV R7, RZ, RZ, -R7 ;  /* 0x000000ffff07a224 */ /* 0x000fe200078e0a07 */
[----:B------:R-:W-:Y:S01]  /*1df40*/  ISETP.GE.AND P5, PT, R21, RZ, PT ;  /* 0x000000ff1500720c */ /* 0x000fe20003fa6270 */
[----:B------:R-:W-:Y:S01]  /*1df50*/  @!P0 IMAD.IADD R8, R8, 0x1, -R25 ;  /* 0x0000000108088824 */ /* 0x000fe200078e0a19 */
[----:B------:R-:W-:Y:S02]  /*1df60*/  IABS R12, R21 ;  /* 0x00000015000c7213 */ /* 0x000fe40000000000 */
[----:B------:R-:W-:Y:S01]  /*1df70*/  STL [R1+0x1a0], R7 ;  /* 0x0001a00701007387 */ /* 0x000fe20000100800 */
[----:B----4-:R-:W-:-:S05]  /*1df80*/  IABS R10, R18 ;  /* 0x00000012000a7213 */ /* 0x010fca0000000000 */
[----:B------:R-:W-:Y:S01]  /*1df90*/  IMAD.HI.U32 R2, R0, R10, RZ ;  /* 0x0000000a00027227 */ /* 0x000fe200078e00ff */
[----:B--2---:R-:W-:-:S03]  /*1dfa0*/  IABS R21, R15 ;  /* 0x0000000f00157213 */ /* 0x004fc60000000000 */
[----:B------:R-:W-:Y:S01]  /*1dfb0*/  IMAD.MOV R2, RZ, RZ, -R2 ;  /* 0x000000ffff027224 */ /* 0x000fe200078e0a02 */
[----:B------:R-:W-:Y:S02]  /*1dfc0*/  ISETP.GE.AND P0, PT, R15, RZ, PT ;  /* 0x000000ff0f00720c */ /* 0x000fe40003f06270 */
[----:B------:R-:W2:Y:S01]  /*1dfd0*/  LDL.LU R15, [R1+0xa9c] ;  /* 0x000a9c00010f7983 */ /* 0x000ea20000300800 */
[----:B------:R-:W-:Y:S01]  /*1dfe0*/  IMAD R10, R25, R2, R10 ;  /* 0x00000002190a7224 */ /* 0x000fe200078e020a */
[----:B---3--:R-:W-:-:S05]  /*1dff0*/  IABS R6, R27 ;  /* 0x0000001b00067213 */ /* 0x008fca0000000000 */
[----:B------:R-:W-:Y:S01]  /*1e000*/  IMAD.HI.U32 R14, R0, R6, RZ ;  /* 0x00000006000e7227 */ /* 0x000fe200078e00ff */
[----:B------:R-:W-:Y:S02]  /*1e010*/  IABS R5, R16 ;  /* 0x0000001000057213 */ /* 0x000fe40000000000 */
[----:B------:R-:W3:Y:S01]  /*1e020*/  LDL.LU R16, [R1+0xaa0] ;  /* 0x000aa00001107983 */ /* 0x000ee20000300800 */
[----:B------:R-:W-:Y:S01]  /*1e030*/  IMAD.MOV R14, RZ, RZ, -R14 ;  /* 0x000000ffff0e7224 */ /* 0x000fe200078e0a0e */
[----:B------:R-:W-:Y:S02]  /*1e040*/  IABS R2, R19 ;  /* 0x0000001300027213 */ /* 0x000fe40000000000 */
[----:B------:R-:W4:Y:S01]  /*1e050*/  LDL.LU R19, [R1+0xaa4] ;  /* 0x000aa40001137983 */ /* 0x000f220000300800 */
[----:B------:R-:W-:-:S03]  /*1e060*/  IMAD R6, R25, R14, R6 ;  /* 0x0000000e19067224 */ /* 0x000fc600078e0206 */
[----:B------:R-:W5:Y:S01]  /*1e070*/  LDL.LU R14, [R1+0xa80] ;  /* 0x000a8000010e7983 */ /* 0x000f620000300800 */
[----:B------:R-:W-:Y:S01]  /*1e080*/  ISETP.GT.U32.AND P3, PT, R25, R4, PT ;  /* 0x000000041900720c */ /* 0x000fe20003f64070 */
[----:B------:R-:W-:-:S04]  /*1e090*/  IMAD.HI.U32 R13, R0, R12, RZ ;  /* 0x0000000c000d7227 */ /* 0x000fc800078e00ff */
[----:B------:R-:W-:-:S04]  /*1e0a0*/  IMAD.MOV R13, RZ, RZ, -R13 ;  /* 0x000000ffff0d7224 */ /* 0x000fc800078e0a0d */
[----:B------:R-:W-:-:S04]  /*1e0b0*/  IMAD R12, R25, R13, R12 ;  /* 0x0000000d190c7224 */ /* 0x000fc800078e020c */
[----:B------:R-:W-:Y:S01]  /*1e0c0*/  @!P3 IMAD.IADD R4, R4, 0x1, -R25 ;  /* 0x000000010404b824 */ /* 0x000fe200078e0a19 */
[----:B------:R-:W-:-:S04]  /*1e0d0*/  ISETP.GT.U32.AND P2, PT, R25, R12, PT ;  /* 0x0000000c1900720c */ /* 0x000fc80003f44070 */
[C---:B------:R-:W-:Y:S02]  /*1e0e0*/  ISETP.GT.U32.AND P3, PT, R25.reuse, R4, PT ;  /* 0x000000041900720c */ /* 0x040fe40003f64070 */
[----:B------:R-:W-:-:S07]  /*1e0f0*/  ISETP.GT.U32.AND P6, PT, R25, R8, PT ;  /* 0x000000081900720c */ /* 0x000fce0003fc4070 */
[----:B------:R-:W-:-:S04]  /*1e100*/  @!P2 IMAD.IADD R12, R12, 0x1, -R25 ;  /* 0x000000010c0ca824 */ /* 0x000fc800078e0a19 */
[--C-:B------:R-:W-:Y:S01]  /*1e110*/  @!P3 IMAD.IADD R4, R4, 0x1, -R25.reuse ;  /* 0x000000010404b824 */ /* 0x100fe200078e0a19 */
[C---:B------:R-:W-:Y:S02]  /*1e120*/  ISETP.GT.U32.AND P3, PT, R25.reuse, R11, PT ;  /* 0x0000000b1900720c */ /* 0x040fe40003f64070 */
[----:B------:R-:W-:Y:S01]  /*1e130*/  ISETP.GT.U32.AND P2, PT, R25, R10, PT ;  /* 0x0000000a1900720c */ /* 0x000fe20003f44070 */
[----:B------:R-:W-:-:S10]  /*1e140*/  @!P6 IMAD.IADD R8, R8, 0x1, -R25 ;  /* 0x000000010808e824 */ /* 0x000fd400078e0a19 */
[--C-:B------:R-:W-:Y:S02]  /*1e150*/  @!P3 IMAD.IADD R11, R11, 0x1, -R25.reuse ;  /* 0x000000010b0bb824 */ /* 0x100fe400078e0a19 */
[----:B------:R-:W-:-:S03]  /*1e160*/  @!P2 IMAD.IADD R10, R10, 0x1, -R25 ;  /* 0x000000010a0aa824 */ /* 0x000fc600078e0a19 */
[----:B------:R-:W-:Y:S01]  /*1e170*/  ISETP.GT.U32.AND P2, PT, R25, R11, PT ;  /* 0x0000000b1900720c */ /* 0x000fe20003f44070 */
[----:B------:R-:W-:Y:S02]  /*1e180*/  @!P1 IMAD.MOV R8, RZ, RZ, -R8 ;  /* 0x000000ffff089224 */ /* 0x000fe400078e0a08 */
[----:B------:R-:W-:Y:S02]  /*1e190*/  @!P4 IMAD.MOV R4, RZ, RZ, -R4 ;  /* 0x000000ffff04c224 */ /* 0x000fe400078e0a04 */
[----:B------:R-:W-:Y:S01]  /*1e1a0*/  IMAD.HI.U32 R13, R0, R2, RZ ;  /* 0x00000002000d7227 */ /* 0x000fe200078e00ff */
[----:B------:R2:W-:Y:S03]  /*1e1b0*/  STL [R1+0x190], R8 ;  /* 0x0001900801007387 */ /* 0x0005e60000100800 */
[----:B------:R-:W-:Y:S01]  /*1e1c0*/  IMAD.MOV R13, RZ, RZ, -R13 ;  /* 0x000000ffff0d7224 */ /* 0x000fe200078e0a0d */
[----:B------:R3:W-:Y:S03]  /*1e1d0*/  STL [R1+0x194], R4 ;  /* 0x0001940401007387 */ /* 0x0007e60000100800 */
[----:B------:R-:W-:-:S02]  /*1e1e0*/  @!P2 IMAD.IADD R11, R11, 0x1, -R25 ;  /* 0x000000010b0ba824 */ /* 0x000fc400078e0a19 */
[----:B------:R-:W-:Y:S01]  /*1e1f0*/  IMAD R2, R25, R13, R2 ;  /* 0x0000000d19027224 */ /* 0x000fe200078e0202 */
[----:B--2---:R-:W-:Y:S02]  /*1e200*/  IABS R8, R15 ;  /* 0x0000000f00087213 */ /* 0x004fe40000000000 */
[----:B---3--:R-:W-:-:S05]  /*1e210*/  IABS R4, R16 ;  /* 0x0000001000047213 */ /* 0x008fca0000000000 */
[----:B------:R-:W-:Y:S01]  /*1e220*/  IMAD.HI.U32 R13, R0, R4, RZ ;  /* 0x00000004000d7227 */ /* 0x000fe200078e00ff */
[----:B-----5:R-:W-:-:S03]  /*1e230*/  ISETP.GE.AND P2, PT, R14, RZ, PT ;  /* 0x000000ff0e00720c */ /* 0x020fc60003f46270 */
[----:B------:R-:W-:-:S04]  /*1e240*/  IMAD.HI.U32 R14, R0, R8, RZ ;  /* 0x00000008000e7227 */ /* 0x000fc800078e00ff */
[----:B------:R-:W-:Y:S02]  /*1e250*/  IMAD.MOV R14, RZ, RZ, -R14 ;  /* 0x000000ffff0e7224 */ /* 0x000fe400078e0a0e */
[----:B------:R-:W-:Y:S02]  /*1e260*/  IMAD.MOV R13, RZ, RZ, -R13 ;  /* 0x000000ffff0d7224 */ /* 0x000fe400078e0a0d */
[C---:B------:R-:W-:Y:S02]  /*1e270*/  IMAD R8, R25.reuse, R14, R8 ;  /* 0x0000000e19087224 */ /* 0x040fe400078e0208 */
[----:B------:R-:W2:Y:S01]  /*1e280*/  LDL.LU R14, [R1+0xa94] ;  /* 0x000a9400010e7983 */ /* 0x000ea20000300800 */
[----:B------:R-:W-:-:S03]  /*1e290*/  IMAD R4, R25, R13, R4 ;  /* 0x0000000d19047224 */ /* 0x000fc600078e0204 */
[----:B------:R-:W3:Y:S01]  /*1e2a0*/  LDL.LU R13, [R1+0xa90] ;  /* 0x000a9000010d7983 */ /* 0x000ee20000300800 */
[----:B------:R-:W-:-:S04]  /*1e2b0*/  IMAD.HI.U32 R9, R0, R21, RZ ;  /* 0x0000001500097227 */ /* 0x000fc800078e00ff */
[----:B------:R-:W-:-:S04]  /*1e2c0*/  IMAD.MOV R9, RZ, RZ, -R9 ;  /* 0x000000ffff097224 */ /* 0x000fc800078e0a09 */
[----:B------:R-:W-:Y:S01]  /*1e2d0*/  IMAD R21, R25, R9, R21 ;  /* 0x0000000919157224 */ /* 0x000fe200078e0215 */
[----:B------:R-:W-:-:S04]  /*1e2e0*/  IABS R9, R17 ;  /* 0x0000001100097213 */ /* 0x000fc80000000000 */
[----:B------:R-:W-:Y:S01]  /*1e2f0*/  ISETP.GT.U32.AND P6, PT, R25, R21, PT ;  /* 0x000000151900720c */ /* 0x000fe20003fc4070 */
[----:B------:R-:W-:-:S04]  /*1e300*/  IMAD.HI.U32 R7, R0, R9, RZ ;  /* 0x0000000900077227 */ /* 0x000fc800078e00ff */
[----:B------:R-:W-:-:S04]  /*1e310*/  IMAD.MOV R7, RZ, RZ, -R7 ;  /* 0x000000ffff077224 */ /* 0x000fc800078e0a07 */
[C---:B------:R-:W-:Y:S01]  /*1e320*/  IMAD R9, R25.reuse, R7, R9 ;  /* 0x0000000719097224 */ /* 0x040fe200078e0209 */
[----:B------:R-:W-:-:S03]  /*1e330*/  ISETP.GT.U32.AND P3, PT, R25, R12, PT ;  /* 0x0000000c1900720c */ /* 0x000fc60003f64070 */
[----:B------:R-:W-:Y:S01]  /*1e340*/  @!P6 IMAD.IADD R21, R21, 0x1, -R25 ;  /* 0x000000011515e824 */ /* 0x000fe200078e0a19 */
[----:B------:R-:W-:-:S04]  /*1e350*/  ISETP.GT.U32.AND P6, PT, R25, R9, PT ;  /* 0x000000091900720c */ /* 0x000fc80003fc4070 */
[----:B------:R-:W-:Y:S01]  /*1e360*/  ISETP.GT.U32.AND P1, PT, R25, R21, PT ;  /* 0x000000151900720c */ /* 0x000fe20003f24070 */
[----:B------:R-:W-:-:S04]  /*1e370*/  IMAD.HI.U32 R7, R0, R5, RZ ;  /* 0x0000000500077227 */ /* 0x000fc800078e00ff */
[----:B------:R-:W-:Y:S01]  /*1e380*/  @!P3 IMAD.IADD R12, R12, 0x1, -R25 ;  /* 0x000000010c0cb824 */ /* 0x000fe200078e0a19 */
[----:B------:R-:W-:-:S03]  /*1e390*/  ISETP.GT.U32.AND P3, PT, R25, R6, PT ;  /* 0x000000061900720c */ /* 0x000fc60003f64070 */
[----:B------:R-:W-:Y:S01]  /*1e3a0*/  @!P6 IMAD.IADD R9, R9, 0x1, -R25 ;  /* 0x000000010909e824 */ /* 0x000fe200078e0a19 */
[----:B------:R-:W-:Y:S01]  /*1e3b0*/  ISETP.GT.U32.AND P6, PT, R25, R10, PT ;  /* 0x0000000a1900720c */ /* 0x000fe20003fc4070 */
[----:B------:R-:W-:-:S03]  /*1e3c0*/  IMAD.MOV R7, RZ, RZ, -R7 ;  /* 0x000000ffff077224 */ /* 0x000fc600078e0a07 */
[C---:B------:R-:W-:Y:S01]  /*1e3d0*/  ISETP.GT.U32.AND P4, PT, R25.reuse, R9, PT ;  /* 0x000000091900720c */ /* 0x040fe20003f84070 */
[----:B------:R-:W-:Y:S02]  /*1e3e0*/  IMAD R5, R25, R7, R5 ;  /* 0x0000000719057224 */ /* 0x000fe400078e0205 */
[----:B------:R-:W-:Y:S01]  /*1e3f0*/  @!P1 IMAD.IADD R21, R21, 0x1, -R25 ;  /* 0x0000000115159824 */ /* 0x000fe200078e0a19 */
[C---:B------:R-:W-:Y:S01]  /*1e400*/  ISETP.GT.U32.AND P1, PT, R25.reuse, R2, PT ;  /* 0x000000021900720c */ /* 0x040fe20003f24070 */
[----:B------:R-:W-:Y:S02]  /*1e410*/  @!P5 IMAD.MOV R12, RZ, RZ, -R12 ;  /* 0x000000ffff0cd224 */ /* 0x000fe400078e0a0c */
[----:B------:R-:W-:Y:S02]  /*1e420*/  @!P0 IMAD.MOV R21, RZ, RZ, -R21 ;  /* 0x000000ffff158224 */ /* 0x000fe400078e0a15 */
[--C-:B------:R-:W-:Y:S01]  /*1e430*/  @!P6 IMAD.IADD R10, R10, 0x1, -R25.reuse ;  /* 0x000000010a0ae824 */ /* 0x100fe200078e0a19 */
[----:B------:R-:W-:Y:S01]  /*1e440*/  ISETP.GT.U32.AND P6, PT, R25, R5, PT ;  /* 0x000000051900720c */ /* 0x000fe20003fc4070 */
[--C-:B------:R-:W-:Y:S01]  /*1e450*/  @!P3 IMAD.IADD R6, R6, 0x1, -R25.reuse ;  /* 0x000000010606b824 */ /* 0x100fe200078e0a19 */
[----:B------:R-:W-:Y:S01]  /*1e460*/  ISETP.GE.AND P3, PT, R17, RZ, PT ;  /* 0x000000ff1100720c */ /* 0x000fe20003f66270 */
[----:B------:R-:W-:Y:S01]  /*1e470*/  @!P4 IMAD.IADD R9, R9, 0x1, -R25 ;  /* 0x000000010909c824 */ /* 0x000fe200078e0a19 */
[----:B------:R-:W5:Y:S01]  /*1e480*/  LDL.LU R17, [R1+0xaac] ;  /* 0x000aac0001117983 */ /* 0x000f620000300800 */
[----:B------:R-:W-:-:S03]  /*1e490*/  ISETP.GE.AND P4, PT, R18, RZ, PT ;  /* 0x000000ff1200720c */ /* 0x000fc60003f86270 */
[----:B------:R0:W-:Y:S04]  /*1e4a0*/  STL [R1+0x144], R12 ;  /* 0x0001440c01007387 */ /* 0x0001e80000100800 */
[----:B------:R-:W-:Y:S04]  /*1e4b0*/  STL [R1+0x4198], R21 ;  /* 0x0041981501007387 */ /* 0x000fe80000100800 */
[----:B------:R-:W5:Y:S01]  /*1e4c0*/  LDL.LU R18, [R1+0xad0] ;  /* 0x000ad00001127983 */ /* 0x000f620000300800 */
[--C-:B------:R-:W-:Y:S01]  /*1e4d0*/  @!P1 IMAD.IADD R2, R2, 0x1, -R25.reuse ;  /* 0x0000000102029824 */ /* 0x100fe200078e0a19 */
[----:B------:R-:W-:Y:S01]  /*1e4e0*/  ISETP.GT.U32.AND P5, PT, R25, R6, PT ;  /* 0x000000061900720c */ /* 0x000fe20003fa4070 */
[----:B------:R-:W-:-:S02]  /*1e4f0*/  @!P6 IMAD.IADD R5, R5, 0x1, -R25 ;  /* 0x000000010505e824 */ /* 0x000fc400078e0a19 */
[----:B0-----:R-:W-:Y:S01]  /*1e500*/  IMAD.MOV.U32 R12, RZ, RZ, R10 ;  /* 0x000000ffff0c7224 */ /* 0x001fe200078e000a */
[----:B------:R-:W-:Y:S01]  /*1e510*/  ISETP.GT.U32.AND P0, PT, R25, R2, PT ;  /* 0x000000021900720c */ /* 0x000fe20003f04070 */
[----:B------:R-:W-:Y:S01]  /*1e520*/  @!P2 IMAD.MOV R11, RZ, RZ, -R11 ;  /* 0x000000ffff0ba224 */ /* 0x000fe200078e0a0b */
[----:B------:R-:W-:Y:S01]  /*1e530*/  ISETP.GE.AND P1, PT, R27, RZ, PT ;  /* 0x000000ff1b00720c */ /* 0x000fe20003f26270 */
[----:B------:R-:W-:Y:S01]  /*1e540*/  @!P4 IMAD.MOV R12, RZ, RZ, -R12 ;  /* 0x000000ffff0cc224 */ /* 0x000fe200078e0a0c */
[----:B------:R-:W-:Y:S01]  /*1e550*/  ISETP.GT.U32.AND P2, PT, R25, R5, PT ;  /* 0x000000051900720c */ /* 0x000fe20003f44070 */
[----:B------:R-:W-:Y:S01]  /*1e560*/  IMAD.MOV.U32 R10, RZ, RZ, R9 ;  /* 0x000000ffff0a7224 */ /* 0x000fe200078e0009 */
[----:B------:R-:W5:Y:S03]  /*1e570*/  LDL.LU R27, [R1+0xab0] ;  /* 0x000ab000011b7983 */ /* 0x000f660000300800 */
[----:B------:R-:W-:-:S02]  /*1e580*/  @!P3 IMAD.MOV R10, RZ, RZ, -R10 ;  /* 0x000000ffff0ab224 */ /* 0x000fc400078e0a0a */
[--C-:B------:R-:W-:Y:S02]  /*1e590*/  @!P5 IMAD.IADD R6, R6, 0x1, -R25.reuse ;  /* 0x000000010606d824 */ /* 0x100fe400078e0a19 */
[--C-:B------:R-:W-:Y:S01]  /*1e5a0*/  @!P0 IMAD.IADD R2, R2, 0x1, -R25.reuse ;  /* 0x0000000102028824 */ /* 0x100fe200078e0a19 */
[----:B------:R-:W-:Y:S01]  /*1e5b0*/  STL [R1+0x140], R11 ;  /* 0x0001400b01007387 */ /* 0x000fe20000100800 */
[----:B------:R-:W-:Y:S02]  /*1e5c0*/  @!P1 IMAD.MOV R6, RZ, RZ, -R6 ;  /* 0x000000ffff069224 */ /* 0x000fe400078e0a06 */
[----:B------:R-:W-:Y:S01]  /*1e5d0*/  @!P2 IMAD.IADD R5, R5, 0x1, -R25 ;  /* 0x000000010505a824 */ /* 0x000fe200078e0a19 */
[----:B------:R5:W-:Y:S01]  /*1e5e0*/  STL [R1+0x17c], R12 ;  /* 0x00017c0c01007387 */ /* 0x000be20000100800 */
[----:B------:R-:W-:-:S03]  /*1e5f0*/  ISETP.GE.AND P2, PT, R16, RZ, PT ;  /* 0x000000ff1000720c */ /* 0x000fc60003f46270 */
[----:B------:R-:W-:Y:S04]  /*1e600*/  STL [R1+0x180], R10 ;  /* 0x0001800a01007387 */ /* 0x000fe80000100800 */
[----:B------:R-:W5:Y:S04]  /*1e610*/  LDL.LU R16, [R1+0xab4] ;  /* 0x000ab40001107983 */ /* 0x000f680000300800 */
[----:B------:R-:W-:Y:S01]  /*1e620*/  STL [R1+0x184], R6 ;  /* 0x0001840601007387 */ /* 0x000fe20000100800 */
[----:B------:R-:W-:Y:S02]  /*1e630*/  ISETP.GT.U32.AND P6, PT, R25, R8, PT ;  /* 0x000000081900720c */ /* 0x000fe40003fc4070 */
[----:B----4-:R-:W-:-:S11]  /*1e640*/  IABS R7, R19 ;  /* 0x0000001300077213 */ /* 0x010fd60000000000 */
[----:B------:R-:W-:Y:S01]  /*1e650*/  @!P6 IMAD.IADD R8, R8, 0x1, -R25 ;  /* 0x000000010808e824 */ /* 0x000fe200078e0a19 */
[----:B------:R-:W-:Y:S02]  /*1e660*/  ISETP.GE.AND P6, PT, R19, RZ, PT ;  /* 0x000000ff1300720c */ /* 0x000fe40003fc6270 */
[----:B---3--:R-:W-:Y:S02]  /*1e670*/  ISETP.GE.AND P4, PT, R13, RZ, PT ;  /* 0x000000ff0d00720c */ /* 0x008fe40003f86270 */
[----:B--2---:R-:W-:-:S11]  /*1e680*/  ISETP.GE.AND P5, PT, R14, RZ, PT ;  /* 0x000000ff0e00720c */ /* 0x004fd60003fa6270 */
[----:B------:R-:W-:-:S05]  /*1e690*/  @!P4 IMAD.MOV R2, RZ, RZ, -R2 ;  /* 0x000000ffff02c224 */ /* 0x000fca00078e0a02 */
[----:B------:R0:W-:Y:S04]  /*1e6a0*/  STL [R1+0x188], R2 ;  /* 0x0001880201007387 */ /* 0x0001e80000100800 */
[----:B------:R-:W2:Y:S01]  /*1e6b0*/  LDL.LU R14, [R1+0xab8] ;  /* 0x000ab800010e7983 */ /* 0x000ea20000300800 */
[----:B------:R-:W-:-:S05]  /*1e6c0*/  @!P5 IMAD.MOV R5, RZ, RZ, -R5 ;  /* 0x000000ffff05d224 */ /* 0x000fca00078e0a05 */
[----:B------:R1:W-:Y:S04]  /*1e6d0*/  STL [R1+0x18c], R5 ;  /* 0x00018c0501007387 */ /* 0x0003e80000100800 */
[----:B------:R-:W3:Y:S01]  /*1e6e0*/  LDL.LU R19, [R1+0xabc] ;  /* 0x000abc0001137983 */ /* 0x000ee20000300800 */
[C---:B------:R-:W-:Y:S02]  /*1e6f0*/  ISETP.GT.U32.AND P3, PT, R25.reuse, R4, PT ;  /* 0x000000041900720c */ /* 0x040fe40003f64070 */
[----:B------:R-:W-:Y:S02]  /*1e700*/  ISETP.GT.U32.AND P1, PT, R25, R8, PT ;  /* 0x000000081900720c */ /* 0x000fe40003f24070 */
[----:B------:R-:W-:Y:S01]  /*1e710*/  ISETP.GE.AND P0, PT, R15, RZ, PT ;  /* 0x000000ff0f00720c */ /* 0x000fe20003f06270 */
[----:B------:R-:W-:Y:S01]  /*1e720*/  IMAD.HI.U32 R9, R0, R7, RZ ;  /* 0x0000000700097227 */ /* 0x000fe200078e00ff */
[----:B------:R-:W4:Y:S07]  /*1e730*/  LDL.LU R15, [R1+0xac0] ;  /* 0x000ac000010f7983 */ /* 0x000f2e0000300800 */
[----:B------:R-:W-:-:S02]  /*1e740*/  @!P3 IMAD.IADD R4, R4, 0x1, -R25 ;  /* 0x000000010404b824 */ /* 0x000fc400078e0a19 */
[----:B------:R-:W-:-:S03]  /*1e750*/  @!P1 IMAD.IADD R8, R8, 0x1, -R25 ;  /* 0x0000000108089824 */ /* 0x000fc600078e0a19 */
[C---:B------:R-:W-:Y:S01]  /*1e760*/  ISETP.GT.U32.AND P4, PT, R25.reuse, R4, PT ;  /* 0x000000041900720c */ /* 0x040fe20003f84070 */
[----:B------:R-:W-:Y:S02]  /*1e770*/  IMAD.MOV R9, RZ, RZ, -R9 ;  /* 0x000000ffff097224 */ /* 0x000fe400078e0a09 */
[----:B------:R-:W-:Y:S02]  /*1e780*/  @!P0 IMAD.MOV R8, RZ, RZ, -R8 ;  /* 0x000000ffff088224 */ /* 0x000fe400078e0a08 */
[----:B------:R-:W-:Y:S01]  /*1e790*/  IMAD R7, R25, R9, R7 ;  /* 0x0000000919077224 */ /* 0x000fe200078e0207 */
[----:B-----5:R-:W-:Y:S02]  /*1e7a0*/  IABS R12, R17 ;  /* 0x00000011000c7213 */ /* 0x020fe40000000000 */
[----:B------:R-:W-:Y:S01]  /*1e7b0*/  STL [R1+0x174], R8 ;  /* 0x0001740801007387 */ /* 0x000fe20000100800 */
[----:B0-----:R-:W-:Y:S02]  /*1e7c0*/  IABS R2, R18 ;  /* 0x0000001200027213 */ /* 0x001fe40000000000 */
[----:B------:R-:W-:-:S04]  /*1e7d0*/  IMAD.HI.U32 R9, R0, R12, RZ ;  /* 0x0000000c00097227 */ /* 0x000fc800078e00ff */
[----:B------:R-:W-:Y:S01]  /*1e7e0*/  IMAD.HI.U32 R11, R0, R2, RZ ;  /* 0x00000002000b7227 */ /* 0x000fe200078e00ff */
[----:B------:R-:W-:Y:S02]  /*1e7f0*/  ISETP.GE.AND P3, PT, R18, RZ, PT ;  /* 0x000000ff1200720c */ /* 0x000fe40003f66270 */
[----:B------:R-:W5:Y:S01]  /*1e800*/  LDL.LU R18, [R1+0xac4] ;  /* 0x000ac40001127983 */ /* 0x000f620000300800 */
[----:B------:R-:W-:Y:S01]  /*1e810*/  IMAD.MOV R11, RZ, RZ, -R11 ;  /* 0x000000ffff0b7224 */ /* 0x000fe200078e0a0b */
[C---:B------:R-:W-:Y:S01]  /*1e820*/  ISETP.GT.U32.AND P5, PT, R25.reuse, R7, PT ;  /* 0x000000071900720c */ /* 0x040fe20003fa4070 */
[----:B------:R-:W-:Y:S02]  /*1e830*/  @!P4 IMAD.IADD R4, R4, 0x1, -R25 ;  /* 0x000000010404c824 */ /* 0x000fe400078e0a19 */
[----:B------:R-:W-:Y:S02]  /*1e840*/  IMAD.MOV R9, RZ, RZ, -R9 ;  /* 0x000000ffff097224 */ /* 0x000fe400078e0a09 */
[C---:B------:R-:W-:Y:S01]  /*1e850*/  IMAD R2, R25.reuse, R11, R2 ;  /* 0x0000000b19027224 */ /* 0x040fe200078e0202 */
[----:B------:R-:W-:Y:S01]  /*1e860*/  IABS R10, R27 ;  /* 0x0000001b000a7213 */ /* 0x000fe20000000000 */
[----:B------:R-:W-:-:S02]  /*1e870*/  IMAD R12, R25, R9, R12 ;  /* 0x00000009190c7224 */ /* 0x000fc400078e020c */
[----:B------:R-:W-:Y:S01]  /*1e880*/  IMAD.MOV.U32 R13, RZ, RZ, R4 ;  /* 0x000000ffff0d7224 */ /* 0x000fe200078e0004 */
[----:B------:R-:W-:Y:S02]  /*1e890*/  ISETP.GT.U32.AND P0, PT, R25, R2, PT ;  /* 0x000000021900720c */ /* 0x000fe40003f04070 */
[----:B------:R-:W-:Y:S01]  /*1e8a0*/  ISETP.GE.AND P1, PT, R17, RZ, PT ;  /* 0x000000ff1100720c */ /* 0x000fe20003f26270 */
[----:B------:R-:W-:Y:S01]  /*1e8b0*/  @!P2 IMAD.MOV R13, RZ, RZ, -R13 ;  /* 0x000000ffff0da224 */ /* 0x000fe200078e0a0d */
[----:B------:R-:W5:Y:S01]  /*1e8c0*/  LDL.LU R17, [R1+0xac8] ;  /* 0x000ac80001117983 */ /* 0x000f620000300800 */
[----:B------:R-:W-:Y:S01]  /*1e8d0*/  ISETP.GT.U32.AND P2, PT, R25, R12, PT ;  /* 0x0000000c1900720c */ /* 0x000fe20003f44070 */
[----:B------:R-:W-:Y:S01]  /*1e8e0*/  IMAD.HI.U32 R6, R0, R10, RZ ;  /* 0x0000000a00067227 */ /* 0x000fe200078e00ff */
[----:B------:R-:W-:Y:S02]  /*1e8f0*/  ISETP.GE.AND P4, PT, R27, RZ, PT ;  /* 0x000000ff1b00720c */ /* 0x000fe40003f86270 */
[----:B------:R-:W5:Y:S01]  /*1e900*/  LDL.LU R27, [R1+0xacc] ;  /* 0x000acc00011b7983 */ /* 0x000f620000300800 */
[----:B------:R-:W-:Y:S01]  /*1e910*/  @!P5 IMAD.IADD R7, R7, 0x1, -R25 ;  /* 0x000000010707d824 */ /* 0x000fe200078e0a19 */
[----:B-1----:R-:W-:Y:S01]  /*1e920*/  IABS R5, R16 ;  /* 0x0000001000057213 */ /* 0x002fe20000000000 */
[----:B------:R-:W-:-:S02]  /*1e930*/  IMAD.MOV R6, RZ, RZ, -R6 ;  /* 0x000000ffff067224 */ /* 0x000fc400078e0a06 */
[----:B------:R-:W-:Y:S01]  /*1e940*/  @!P0 IMAD.IADD R2, R2, 0x1, -R25 ;  /* 0x0000000102028824 */ /* 0x000fe200078e0a19 */
[C---:B------:R-:W-:Y:S01]  /*1e950*/  ISETP.GT.U32.AND P5, PT, R25.reuse, R7, PT ;  /* 0x000000071900720c */ /* 0x040fe20003fa4070 */
[----:B------:R-:W-:Y:S02]  /*1e960*/  IMAD R10, R25, R6, R10 ;  /* 0x00000006190a7224 */ /* 0x000fe400078e020a */
[----:B------:R-:W-:-:S04]  /*1e970*/  IMAD.HI.U32 R6, R0, R5, RZ ;  /* 0x0000000500067227 */ /* 0x000fc800078e00ff */
[--C-:B------:R-:W-:Y:S01]  /*1e980*/  @!P2 IMAD.IADD R12, R12, 0x1, -R25.reuse ;  /* 0x000000010c0ca824 */ /* 0x100fe200078e0a19 */
[----:B------:R-:W-:Y:S01]  /*1e990*/  ISETP.GT.U32.AND P2, PT, R25, R2, PT ;  /* 0x000000021900720c */ /* 0x000fe20003f44070 */
[----:B------:R-:W-:Y:S01]  /*1e9a0*/  IMAD.MOV R4, RZ, RZ, -R6 ;  /* 0x000000ffff047224 */ /* 0x000fe200078e0a06 */
[----:B------:R0:W-:Y:S03]  /*1e9b0*/  STL [R1+0x178], R13 ;  /* 0x0001780d01007387 */ /* 0x0001e60000100800 */
[----:B------:R-:W-:Y:S02]  /*1e9c0*/  @!P5 IMAD.IADD R7, R7, 0x1, -R25 ;  /* 0x000000010707d824 */ /* 0x000fe400078e0a19 */
[----:B------:R-:W-:Y:S02]  /*1e9d0*/  IMAD R5, R25, R4, R5 ;  /* 0x0000000419057224 */ /* 0x000fe400078e0205 */
[----:B0-----:R-:W-:-:S04]  /*1e9e0*/  IMAD.MOV.U32 R13, RZ, RZ, R7 ;  /* 0x000000ffff0d7224 */ /* 0x001fc800078e0007 */
[----:B------:R-:W-:Y:S02]  /*1e9f0*/  @!P2 IMAD.IADD R2, R2, 0x1, -R25 ;  /* 0x000000010202a824 */ /* 0x000fe400078e0a19 */
[----:B------:R-:W-:Y:S01]  /*1ea00*/  @!P6 IMAD.MOV R13, RZ, RZ, -R13 ;  /* 0x000000ffff0de224 */ /* 0x000fe200078e0a0d */
[----:B------:R-:W-:-:S04]  /*1ea10*/  ISETP.GT.U32.AND P6, PT, R25, R12, PT ;  /* 0x0000000c1900720c */ /* 0x000fc80003fc4070 */
[----:B------:R0:W-:Y:S04]  /*1ea20*/  STL [R1+0x13c], R13 ;  /* 0x00013c0d01007387 */ /* 0x0001e80000100800 */
[----:B0-----:R-:W5:Y:S05]  /*1ea30*/  LDL.LU R13, [R1+0xad4] ;  /* 0x000ad400010d7983 */ /* 0x001f6a0000300800 */
[----:B------:R-:W-:Y:S01]  /*1ea40*/  @!P6 IMAD.IADD R12, R12, 0x1, -R25 ;  /* 0x000000010c0ce824 */ /* 0x000fe200078e0a19 */
[----:B--2---:R-:W-:-:S05]  /*1ea50*/  IABS R8, R14 ;  /* 0x0000000e00087213 */ /* 0x004fca0000000000 */
[----:B------:R-:W-:-:S04]  /*1ea60*/  IMAD.HI.U32 R6, R0, R8, RZ ;  /* 0x0000000800067227 */ /* 0x000fc800078e00ff */
[----:B------:R-:W-:-:S04]  /*1ea70*/  IMAD.MOV R6, RZ, RZ, -R6 ;  /* 0x000000ffff067224 */ /* 0x000fc800078e0a06 */
[----:B------:R-:W-:Y:S01]  /*1ea80*/  IMAD R8, R25, R6, R8 ;  /* 0x0000000619087224 */ /* 0x000fe200078e0208 */
[----:B---3--:R-:W-:-:S04]  /*1ea90*/  IABS R11, R19 ;  /* 0x00000013000b7213 */ /* 0x008fc80000000000 */
[----:B------:R-:W-:Y:S01]  /*1eaa0*/  ISETP.GT.U32.AND P2, PT, R25, R8, PT ;  /* 0x000000081900720c */ /* 0x000fe20003f44070 */
[----:B------:R-:W-:-:S04]  /*1eab0*/  IMAD.HI.U32 R4, R0, R11, RZ ;  /* 0x0000000b00047227 */ /* 0x000fc800078e00ff */
[----:B------:R-:W-:-:S04]  /*1eac0*/  IMAD.MOV R4, RZ, RZ, -R4 ;  /* 0x000000ffff047224 */ /* 0x000fc800078e0a04 */
[----:B------:R-:W-:-:S04]  /*1ead0*/  IMAD R11, R25, R4, R11 ;  /* 0x00000004190b7224 */ /* 0x000fc800078e020b */
[----:B------:R-:W-:Y:S01]  /*1eae0*/  @!P2 IMAD.IADD R8, R8, 0x1, -R25 ;  /* 0x000000010808a824 */ /* 0x000fe200078e0a19 */
[----:B------:R-:W-:Y:S02]  /*1eaf0*/  ISETP.GE.AND P2, PT, R14, RZ, PT ;  /* 0x000000ff0e00720c */ /* 0x000fe40003f46270 */
[----:B------:R-:W2:Y:S01]  /*1eb00*/  LDL.LU R14, [R1+0xad8] ;  /* 0x000ad800010e7983 */ /* 0x000ea20000300800 */
[----:B------:R-:W-:-:S13]  /*1eb10*/  ISETP.GT.U32.AND P6, PT, R25, R11, PT ;  /* 0x0000000b1900720c */ /* 0x000fda0003fc4070 */
[----:B------:R-:W-:Y:S01]  /*1eb20*/  @!P6 IMAD.IADD R11, R11, 0x1, -R25 ;  /* 0x000000010b0be824 */ /* 0x000fe200078e0a19 */
[----:B------:R-:W-:Y:S02]  /*1eb30*/  ISETP.GE.AND P6, PT, R19, RZ, PT ;  /* 0x000000ff1300720c */ /* 0x000fe40003fc6270 */
[----:B------:R-:W3:Y:S01]  /*1eb40*/  LDL.LU R19, [R1+0xadc] ;  /* 0x000adc0001137983 */ /* 0x000ee20000300800 */
[C---:B------:R-:W-:Y:S02]  /*1eb50*/  ISETP.GT.U32.AND P5, PT, R25.reuse, R10, PT ;  /* 0x0000000a1900720c */ /* 0x040fe40003fa4070 */
[----:B------:R-:W-:Y:S02]  /*1eb60*/  ISETP.GT.U32.AND P0, PT, R25, R5, PT ;  /* 0x000000051900720c */ /* 0x000fe40003f04070 */
[----:B----4-:R-:W-:-:S09]  /*1eb70*/  IABS R9, R15 ;  /* 0x0000000f00097213 */ /* 0x010fd20000000000 */
[----:B------:R-:W-:-:S05]  /*1eb80*/  @!P5 IMAD.IADD R10, R10, 0x1, -R25 ;  /* 0x000000010a0ad824 */ /* 0x000fca00078e0a19 */
[----:B------:R-:W-:Y:S01]  /*1eb90*/  ISETP.GT.U32.AND P5, PT, R25, R10, PT ;  /* 0x0000000a1900720c */ /* 0x000fe20003fa4070 */
[----:B------:R-:W-:Y:S02]  /*1eba0*/  @!P0 IMAD.IADD R5, R5, 0x1, -R25 ;  /* 0x0000000105058824 */ /* 0x000fe400078e0a19 */
[----:B------:R-:W-:Y:S01]  /*1ebb0*/  IMAD.HI.U32 R4, R0, R9, RZ ;  /* 0x0000000900047227 */ /* 0x000fe200078e00ff */
[----:B-----5:R-:W-:Y:S02]  /*1ebc0*/  IABS R7, R18 ;  /* 0x0000001200077213 */ /* 0x020fe40000000000 */
[----:B------:R-:W-:Y:S01]  /*1ebd0*/  ISETP.GT.U32.AND P0, PT, R25, R5, PT ;  /* 0x000000051900720c */ /* 0x000fe20003f04070 */
[----:B------:R-:W-:-:S04]  /*1ebe0*/  IMAD.MOV R4, RZ, RZ, -R4 ;  /* 0x000000ffff047224 */ /* 0x000fc800078e0a04 */
[----:B------:R-:W-:Y:S02]  /*1ebf0*/  IMAD R9, R25, R4, R9 ;  /* 0x0000000419097224 */ /* 0x000fe400078e0209 */
[----:B------:R-:W-:Y:S01]  /*1ec00*/  @!P5 IMAD.IADD R10, R10, 0x1, -R25 ;  /* 0x000000010a0ad824 */ /* 0x000fe200078e0a19 */
[----:B------:R-:W-:Y:S01]  /*1ec10*/  ISETP.GE.AND P5, PT, R16, RZ, PT ;  /* 0x000000ff1000720c */ /* 0x000fe20003fa6270 */
[----:B------:R-:W-:Y:S01]  /*1ec20*/  IMAD.HI.U32 R4, R0, R7, RZ ;  /* 0x0000000700047227 */ /* 0x000fe200078e00ff */
[----:B------:R-:W-:-:S03]  /*1ec30*/  IABS R6, R17 ;  /* 0x0000001100067213 */ /* 0x000fc60000000000 */
[----:B------:R-:W-:Y:S02]  /*1ec40*/  IMAD.MOV R4, RZ, RZ, -R4 ;  /* 0x000000ffff047224 */ /* 0x000fe400078e0a04 */
[----:B------:R-:W-:Y:S01]  /*1ec50*/  @!P0 IMAD.IADD R5, R5, 0x1, -R25 ;  /* 0x0000000105058824 */ /* 0x000fe200078e0a19 */
[C---:B------:R-:W-:Y:S01]  /*1ec60*/  ISETP.GT.U32.AND P0, PT, R25.reuse, R9, PT ;  /* 0x000000091900720c */ /* 0x040fe20003f04070 */
[----:B------:R-:W-:Y:S01]  /*1ec70*/  @!P1 IMAD.MOV R12, RZ, RZ, -R12 ;  /* 0x000000ffff0c9224 */ /* 0x000fe200078e0a0c */
[C---:B------:R-:W-:Y:S01]  /*1ec80*/  ISETP.GT.U32.AND P1, PT, R25.reuse, R11, PT ;  /* 0x0000000b1900720c */ /* 0x040fe20003f24070 */
[----:B------:R-:W-:Y:S01]  /*1ec90*/  IMAD R7, R25, R4, R7 ;  /* 0x0000000419077224 */ /* 0x000fe200078e0207 */
[----:B------:R-:W-:Y:S01]  /*1eca0*/  IABS R16, R27 ;  /* 0x0000001b00107213 */ /* 0x000fe20000000000 */
[----:B------:R-:W-:-:S04]  /*1ecb0*/  IMAD.HI.U32 R4, R0, R6, RZ ;  /* 0x0000000600047227 */ /* 0x000fc800078e00ff */
[----:B------:R-:W-:Y:S01]  /*1ecc0*/  @!P5 IMAD.MOV R5, RZ, RZ, -R5 ;  /* 0x000000ffff05d224 */ /* 0x000fe200078e0a05 */
[----:B------:R-:W-:Y:S01]  /*1ecd0*/  ISETP.GT.U32.AND P5, PT, R25, R7, PT ;  /* 0x000000071900720c */ /* 0x000fe20003fa4070 */
[----:B------:R-:W-:Y:S02]  /*1ece0*/  IMAD.MOV.U32 R21, RZ, RZ, R2 ;  /* 0x000000ffff157224 */ /* 0x000fe400078e0002 */
[----:B------:R-:W-:Y:S02]  /*1ecf0*/  IMAD.MOV R4, RZ, RZ, -R4 ;  /* 0x000000ffff047224 */ /* 0x000fe400078e0a04 */
[----:B------:R-:W-:-:S04]  /*1ed00*/  IMAD.HI.U32 R2, R0, R16, RZ ;  /* 0x0000001000027227 */ /* 0x000fc800078e00ff */
[----:B------:R-:W-:Y:S02]  /*1ed10*/  IMAD R6, R25, R4, R6 ;  /* 0x0000000419067224 */ /* 0x000fe400078e0206 */
[----:B------:R-:W-:Y:S02]  /*1ed20*/  IMAD.MOV R2, RZ, RZ, -R2 ;  /* 0x000000ffff027224 */ /* 0x000fe400078e0a02 */
[--C-:B------:R-:W-:Y:S01]  /*1ed30*/  @!P0 IMAD.IADD R9, R9, 0x1, -R25.reuse ;  /* 0x0000000109098824 */ /* 0x100fe200078e0a19 */
[----:B------:R-:W-:Y:S01]  /*1ed40*/  ISETP.GT.U32.AND P0, PT, R25, R8, PT ;  /* 0x000000081900720c */ /* 0x000fe20003f04070 */
[--C-:B------:R-:W-:Y:S01]  /*1ed50*/  @!P1 IMAD.IADD R11, R11, 0x1, -R25.reuse ;  /* 0x000000010b0b9824 */ /* 0x100fe200078e0a19 */
[C---:B------:R-:W-:Y:S01]  /*1ed60*/  ISETP.GT.U32.AND P1, PT, R25.reuse, R6, PT ;  /* 0x000000061900720c */ /* 0x040fe20003f24070 */
[----:B------:R-:W-:Y:S02]  /*1ed70*/  IMAD R16, R25, R2, R16 ;  /* 0x0000000219107224 */ /* 0x000fe400078e0210 */
[----:B------:R-:W-:-:S03]  /*1ed80*/  @!P5 IMAD.IADD R7, R7, 0x1, -R25 ;  /* 0x000000010707d824 */ /* 0x000fc600078e0a19 */
[C---:B------:R-:W-:Y:S01]  /*1ed90*/  ISETP.GT.U32.AND P5, PT, R25.reuse, R16, PT ;  /* 0x000000101900720c */ /* 0x040fe20003fa4070 */
[----:B------:R-:W-:Y:S01]  /*1eda0*/  @!P3 IMAD.MOV R21, RZ, RZ, -R21 ;  /* 0x000000ffff15b224 */ /* 0x000fe200078e0a15 */
[----:B------:R-:W-:-:S03]  /*1edb0*/  ISETP.GT.U32.AND P3, PT, R25, R9, PT ;  /* 0x000000091900720c */ /* 0x000fc60003f64070 */
[--C-:B------:R-:W-:Y:S02]  /*1edc0*/  @!P0 IMAD.IADD R8, R8, 0x1, -R25.reuse ;  /* 0x0000000108088824 */ /* 0x100fe400078e0a19 */
[----:B------:R-:W-:Y:S01]  /*1edd0*/  @!P1 IMAD.IADD R6, R6, 0x1, -R25 ;  /* 0x0000000106069824 */ /* 0x000fe200078e0a19 */
[----:B------:R-:W-:Y:S01]  /*1ede0*/  ISETP.GT.U32.AND P1, PT, R25, R7, PT ;  /* 0x000000071900720c */ /* 0x000fe20003f24070 */
[----:B------:R-:W-:Y:S01]  /*1edf0*/  STL [R1+0x138], R21 ;  /* 0x0001381501007387 */ /* 0x000fe20000100800 */
[----:B------:R-:W-:-:S03]  /*1ee00*/  @!P4 IMAD.MOV R10, RZ, RZ, -R10 ;  /* 0x000000ffff0ac224 */ /* 0x000fc600078e0a0a */
[----:B------:R0:W-:Y:S01]  /*1ee10*/  STL [R1+0x134], R12 ;  /* 0x0001340c01007387 */ /* 0x0001e20000100800 */
[--C-:B------:R-:W-:Y:S01]  /*1ee20*/  @!P5 IMAD.IADD R16, R16, 0x1, -R25.reuse ;  /* 0x000000011010d824 */ /* 0x100fe200078e0a19 */
[----:B------:R-:W-:Y:S01]  /*1ee30*/  ISETP.GT.U32.AND P5, PT, R25, R6, PT ;  /* 0x000000061900720c */ /* 0x000fe20003fa4070 */
[----:B------:R-:W-:Y:S01]  /*1ee40*/  @!P3 IMAD.IADD R9, R9, 0x1, -R25 ;  /* 0x000000010909b824 */ /* 0x000fe200078e0a19 */
[----:B------:R-:W-:Y:S01]  /*1ee50*/  ISETP.GE.AND P4, PT, R15, RZ, PT ;  /* 0x000000ff0f00720c */ /* 0x000fe20003f86270 */
[----:B0-----:R-:W-:Y:S01]  /*1ee60*/  IMAD.MOV.U32 R12, RZ, RZ, R8 ;  /* 0x000000ffff0c7224 */ /* 0x001fe200078e0008 */
[----:B------:R-:W-:-:S03]  /*1ee70*/  ISETP.GE.AND P0, PT, R18, RZ, PT ;  /* 0x000000ff1200720c */ /* 0x000fc60003f06270 */
[----:B------:R-:W-:Y:S01]  /*1ee80*/  @!P2 IMAD.MOV R12, RZ, RZ, -R12 ;  /* 0x000000ffff0ca224 */ /* 0x000fe200078e0a0c */
[----:B------:R-:W-:Y:S01]  /*1ee90*/  ISETP.GE.AND P3, PT, R17, RZ, PT ;  /* 0x000000ff1100720c */ /* 0x000fe20003f66270 */
[----:B------:R-:W-:Y:S01]  /*1eea0*/  STL [R1+0x130], R10 ;  /* 0x0001300a01007387 */ /* 0x000fe20000100800 */
[----:B------:R-:W-:Y:S01]  /*1eeb0*/  @!P6 IMAD.MOV R11, RZ, RZ, -R11 ;  /* 0x000000ffff0be224 */ /* 0x000fe200078e0a0b */
[----:B------:R-:W-:Y:S02]  /*1eec0*/  ISETP.GE.AND P2, PT, R27, RZ, PT ;  /* 0x000000ff1b00720c */ /* 0x000fe40003f46270 */
[----:B------:R-:W-:Y:S01]  /*1eed0*/  STL [R1+0x11c], R5 ;  /* 0x00011c0501007387 */ /* 0x000fe20000100800 */
[----:B------:R-:W-:-:S03]  /*1eee0*/  @!P1 IMAD.IADD R7, R7, 0x1, -R25 ;  /* 0x0000000107079824 */ /* 0x000fc600078e0a19 */
[----:B------:R-:W-:Y:S04]  /*1eef0*/  STL [R1+0x114], R12 ;  /* 0x0001140c01007387 */ /* 0x000fe80000100800 */
[----:B------:R-:W4:Y:S04]  /*1ef00*/  LDL.LU R27, [R1+0xae0] ;  /* 0x000ae000011b7983 */ /* 0x000f280000300800 */
[----:B------:R-:W5:Y:S01]  /*1ef10*/  LDL.LU R15, [R1+0xae4] ;  /* 0x000ae400010f7983 */ /* 0x000f620000300800 */
[----:B------:R-:W-:-:S03]  /*1ef20*/  @!P5 IMAD.IADD R6, R6, 0x1, -R25 ;  /* 0x000000010606d824 */ /* 0x000fc600078e0a19 */
[----:B------:R-:W4:Y:S04]  /*1ef30*/  LDL R18, [R1+0xae8] ;  /* 0x000ae80001127983 */ /* 0x000f280000100800 */
[----:B------:R-:W5:Y:S04]  /*1ef40*/  LDL R17, [R1+0xaec] ;  /* 0x000aec0001117983 */ /* 0x000f680000100800 */
[----:B------:R0:W-:Y:S01]  /*1ef50*/  STL [R1+0x10c], R11 ;  /* 0x00010c0b01007387 */ /* 0x0001e20000100800 */
[----:B------:R-:W-:Y:S02]  /*1ef60*/  @!P4 IMAD.MOV R9, RZ, RZ, -R9 ;  /* 0x000000ffff09c224 */ /* 0x000fe400078e0a09 */
[----:B------:R-:W-:-:S02]  /*1ef70*/  @!P3 IMAD.MOV R6, RZ, RZ, -R6 ;  /* 0x000000ffff06b224 */ /* 0x000fc400078e0a06 */
[----:B0-----:R-:W-:-:S04]  /*1ef80*/  IMAD.MOV.U32 R11, RZ, RZ, R7 ;  /* 0x000000ffff0b7224 */ /* 0x001fc800078e0007 */
[----:B------:R-:W-:Y:S01]  /*1ef90*/  @!P0 IMAD.MOV R11, RZ, RZ, -R11 ;  /* 0x000000ffff0b8224 */ /* 0x000fe200078e0a0b */
[----:B------:R0:W-:Y:S04]  /*1efa0*/  STL [R1+0x108], R9 ;  /* 0x0001080901007387 */ /* 0x0001e80000100800 */
[----:B------:R5:W-:Y:S04]  /*1efb0*/  STL [R1+0x104], R11 ;  /* 0x0001040b01007387 */ /* 0x000be80000100800 */
[----:B------:R1:W-:Y:S01]  /*1efc0*/  STL [R1+0x100], R6 ;  /* 0x0001000601007387 */ /* 0x0003e20000100800 */
[----:B--2---:R-:W-:-:S03]  /*1efd0*/  IABS R4, R14 ;  /* 0x0000000e00047213 */ /* 0x004fc60000000000 */
[----:B0-----:R-:W2:Y:S02]  /*1efe0*/  LDL R9, [R1+0xaf0] ;  /* 0x000af00001097983 */ /* 0x001ea40000100800 */
[----:B------:R-:W-:-:S04]  /*1eff0*/  IMAD.HI.U32 R10, R0, R4, RZ ;  /* 0x00000004000a7227 */ /* 0x000fc800078e00ff */
[----:B------:R-:W-:-:S04]  /*1f000*/  IMAD.MOV R10, RZ, RZ, -R10 ;  /* 0x000000ffff0a7224 */ /* 0x000fc800078e0a0a */
[----:B------:R-:W-:Y:S02]  /*1f010*/  IMAD R4, R25, R10, R4 ;  /* 0x0000000a19047224 */ /* 0x000fe400078e0204 */
[----:B------:R-:W2:Y:S01]  /*1f020*/  LDL R10, [R1+0xaf4] ;  /* 0x000af400010a7983 */ /* 0x000ea20000100800 */
[----:B---3--:R-:W-:Y:S02]  /*1f030*/  IABS R2, R19 ;  /* 0x0000001300027213 */ /* 0x008fe40000000000 */
[----:B------:R-:W-:Y:S02]  /*1f040*/  ISETP.GE.AND P3, PT, R19, RZ, PT ;  /* 0x000000ff1300720c */ /* 0x000fe40003f66270 */
[----:B------:R-:W3:Y:S01]  /*1f050*/  LDL R19, [R1+0xaf8] ;  /* 0x000af80001137983 */ /* 0x000ee20000100800 */
[----:B------:R-:W-:-:S05]  /*1f060*/  IABS R5, R13 ;  /* 0x0000000d00057213 */ /* 0x000fca0000000000 */
[----:B------:R-:W-:-:S04]  /*1f070*/  IMAD.HI.U32 R8, R0, R5, RZ ;  /* 0x0000000500087227 */ /* 0x000fc800078e00ff */
[----:B------:R-:W-:-:S04]  /*1f080*/  IMAD.MOV R8, RZ, RZ, -R8 ;  /* 0x000000ffff087224 */ /* 0x000fc800078e0a08 */
[----:B------:R-:W-:-:S05]  /*1f090*/  IMAD R5, R25, R8, R5 ;  /* 0x0000000819057224 */ /* 0x000fca00078e0205 */
[----:B------:R-:W-:Y:S01]  /*1f0a0*/  ISETP.GT.U32.AND P1, PT, R25, R5, PT ;  /* 0x000000051900720c */ /* 0x000fe20003f24070 */
[----:B------:R-:W-:-:S04]  /*1f0b0*/  IMAD.HI.U32 R8, R0, R2, RZ ;  /* 0x0000000200087227 */ /* 0x000fc800078e00ff */
[----:B------:R-:W-:-:S04]  /*1f0c0*/  IMAD.MOV R8, RZ, RZ, -R8 ;  /* 0x000000ffff087224 */ /* 0x000fc800078e0a08 */
[----:B------:R-:W-:-:S04]  /*1f0d0*/  IMAD R2, R25, R8, R2 ;  /* 0x0000000819027224 */ /* 0x000fc800078e0202 */
[----:B------:R-:W-:-:S05]  /*1f0e0*/  @!P1 IMAD.IADD R5, R5, 0x1, -R25 ;  /* 0x0000000105059824 */ /* 0x000fca00078e0a19 */
[----:B------:R-:W-:Y:S02]  /*1f0f0*/  ISETP.GT.U32.AND P1, PT, R25, R5, PT ;  /* 0x000000051900720c */ /* 0x000fe40003f24070 */
[----:B------:R-:W-:-:S11]  /*1f100*/  ISETP.GE.AND P0, PT, R14, RZ, PT ;  /* 0x000000ff0e00720c */ /* 0x000fd60003f06270 */
[----:B------:R-:W-:Y:S01]  /*1f110*/  @!P1 IMAD.IADD R5, R5, 0x1, -R25 ;  /* 0x0000000105059824 */ /* 0x000fe200078e0a19 */
[----:B----4-:R-:W-:Y:S02]  /*1f120*/  IABS R12, R18 ;  /* 0x00000012000c7213 */ /* 0x010fe40000000000 */
[----:B------:R-:W4:Y:S03]  /*1f130*/  LDL R18, [R1+0xafc] ;  /* 0x000afc0001127983 */ /* 0x000f260000100800 */
[----:B------:R-:W-:-:S04]  /*1f140*/  IMAD.HI.U32 R8, R0, R12, RZ ;  /* 0x0000000c00087227 */ /* 0x000fc800078e00ff */
[----:B------:R-:W-:-:S04]  /*1f150*/  IMAD.MOV R8, RZ, RZ, -R8 ;  /* 0x000000ffff087224 */ /* 0x000fc800078e0a08 */
[----:B------:R-:W-:Y:S01]  /*1f160*/  IMAD R12, R25, R8, R12 ;  /* 0x00000008190c7224 */ /* 0x000fe200078e020c */
[----:B-----5:R-:W-:Y:S02]  /*1f170*/  IABS R11, R17 ;  /* 0x00000011000b7213 */ /* 0x020fe40000000000 */
[----:B------:R-:W-:Y:S01]  /*1f180*/  IABS R14, R27 ;  /* 0x0000001b000e7213 */ /* 0x000fe20000000000 */
[----:B------:R-:W5:Y:S01]  /*1f190*/  LDL R17, [R1+0xb00] ;  /* 0x000b000001117983 */ /* 0x000f620000100800 */
[----:B------:R-:W-:Y:S01]  /*1f1a0*/  ISETP.GE.AND P1, PT, R27, RZ, PT ;  /* 0x000000ff1b00720c */ /* 0x000fe20003f26270 */
[----:B------:R-:W-:Y:S02]  /*1f1b0*/  IMAD.MOV.U32 R27, RZ, RZ, R26 ;  /* 0x000000ffff1b7224 */ /* 0x000fe400078e001a */
[----:B------:R-:W5:Y:S04]  /*1f1c0*/  LDL.LU R21, [R1+0xb04] ;  /* 0x000b040001157983 */ /* 0x000f680000300800 */
[----:B------:R-:W5:Y:S01]  /*1f1d0*/  LDL.LU R26, [R1+0xb08] ;  /* 0x000b0800011a7983 */ /* 0x000f620000300800 */
[----:B--2---:R-:W-:-:S02]  /*1f1e0*/  IABS R10, R10 ;  /* 0x0000000a000a7213 */ /* 0x004fc40000000000 */
[----:B---3--:R-:W-:-:S03]  /*1f1f0*/  IABS R8, R19 ;  /* 0x0000001300087213 */ /* 0x008fc60000000000 */
[----:B------:R-:W-:-:S04]  /*1f200*/  IMAD.HI.U32 R19, R0, R10, RZ ;  /* 0x0000000a00137227 */ /* 0x000fc800078e00ff */
[----:B------:R-:W-:-:S04]  /*1f210*/  IMAD.MOV R19, RZ, RZ, -R19 ;  /* 0x000000ffff137224 */ /* 0x000fc800078e0a13 */
[C---:B------:R-:W-:Y:S02]  /*1f220*/  IMAD R10, R25.reuse, R19, R10 ;  /* 0x00000013190a7224 */ /* 0x040fe400078e020a */
[----:B------:R-:W2:Y:S01]  /*1f230*/  LDL.LU R19, [R1+0xb10] ;  /* 0x000b100001137983 */ /* 0x000ea20000300800 */
[----:B------:R-:W-:Y:S02]  /*1f240*/  ISETP.GT.U32.AND P5, PT, R25, R4, PT ;  /* 0x000000041900720c */ /* 0x000fe40003fa4070 */
[----:B------:R-:W-:Y:S02]  /*1f250*/  ISETP.GE.AND P4, PT, R13, RZ, PT ;  /* 0x000000ff0d00720c */ /* 0x000fe40003f86270 */
[----:B------:R-:W-:Y:S02]  /*1f260*/  IABS R13, R15 ;  /* 0x0000000f000d7213 */ /* 0x000fe40000000000 */
[----:B------:R-:W-:-:S03]  /*1f270*/  ISETP.GT.U32.AND P6, PT, R25, R16, PT ;  /* 0x000000101900720c */ /* 0x000fc60003fc4070 */
[----:B-1----:R-:W-:-:S04]  /*1f280*/  IMAD.HI.U32 R6, R0, R13, RZ ;  /* 0x0000000d00067227 */ /* 0x002fc800078e00ff */
[----:B------:R-:W-:Y:S02]  /*1f290*/  @!P5 IMAD.IADD R4, R4, 0x1, -R25 ;  /* 0x000000010404d824 */ /* 0x000fe400078e0a19 */
[----:B------:R-:W-:-:S03]  /*1f2a0*/  IMAD.MOV R6, RZ, RZ, -R6 ;  /* 0x000000ffff067224 */ /* 0x000fc600078e0a06 */
[C---:B------:R-:W-:Y:S01]  /*1f2b0*/  ISETP.GT.U32.AND P5, PT, R25.reuse, R4, PT ;  /* 0x000000041900720c */ /* 0x040fe20003fa4070 */
[----:B------:R-:W-:Y:S01]  /*1f2c0*/  IMAD R13, R25, R6, R13 ;  /* 0x00000006190d7224 */ /* 0x000fe200078e020d */
[----:B------:R-:W-:Y:S01]  /*1f2d0*/  IABS R6, R9 ;  /* 0x0000000900067213 */ /* 0x000fe20000000000 */
[----:B------:R-:W-:Y:S02]  /*1f2e0*/  @!P6 IMAD.IADD R16, R16, 0x1, -R25 ;  /* 0x000000011010e824 */ /* 0x000fe400078e0a19 */
[----:B------:R-:W-:Y:S02]  /*1f2f0*/  @!P4 IMAD.MOV R5, RZ, RZ, -R5 ;  /* 0x000000ffff05c224 */ /* 0x000fe400078e0a05 */
[----:B------:R-:W-:-:S06]  /*1f300*/  @!P2 IMAD.MOV R16, RZ, RZ, -R16 ;  /* 0x000000ffff10a224 */ /* 0x000fcc00078e0a10 */
[----:B------:R-:W-:-:S04]  /*1f310*/  @!P5 IMAD.IADD R4, R4, 0x1, -R25 ;  /* 0x000000010404d824 */ /* 0x000fc800078e0a19 */
[----:B------:R-:W-:Y:S01]  /*1f320*/  @!P0 IMAD.MOV R4, RZ, RZ, -R4 ;  /* 0x000000ffff048224 */ /* 0x000fe200078e0a04 */
[----:B----4-:R-:W-:Y:S01]  /*1f330*/  IABS R9, R18 ;  /* 0x0000001200097213 */ /* 0x010fe20000000000 */
[----:B------:R-:W-:-:S04]  /*1f340*/  IMAD.HI.U32 R18, R0, R8, RZ ;  /* 0x0000000800127227 */ /* 0x000fc800078e00ff */
[----:B------:R-:W-:-:S04]  /*1f350*/  IMAD.MOV R18, RZ, RZ, -R18 ;  /* 0x000000ffff127224 */ /* 0x000fc800078e0a12 */
[----:B------:R-:W-:Y:S02]  /*1f360*/  IMAD R8, R25, R18, R8 ;  /* 0x0000001219087224 */ /* 0x000fe400078e0208 */
[----:B------:R-:W3:Y:S04]  /*1f370*/  LDL.LU R18, [R1+0xae8] ;  /* 0x000ae80001127983 */ /* 0x000ee80000300800 */
[----:B------:R-:W-:Y:S04]  /*1f380*/  STL [R1+0xfc], R16 ;  /* 0x0000fc1001007387 */ /* 0x000fe80000100800 */
[----:B------:R-:W-:Y:S04]  /*1f390*/  STL [R1+0xf8], R5 ;  /* 0x0000f80501007387 */ /* 0x000fe80000100800 */
[----:B------:R-:W-:Y:S04]  /*1f3a0*/  STL [R1+0xf4], R4 ;  /* 0x0000f40401007387 */ /* 0x000fe80000100800 */
[----:B--2---:R0:W-:Y:S04]  /*1f3b0*/  STL [R1+0x41a0], R19 ;  /* 0x0041a01301007387 */ /* 0x0041e80000100800 */
[----:B0-----:R-:W2:Y:S01]  /*1f3c0*/  LDL.LU R19, [R1+0xaec] ;  /* 0x000aec0001137983 */ /* 0x001ea20000300800 */
[----:B------:R-:W-:-:S04]  /*1f3d0*/  IMAD.HI.U32 R7, R0, R14, RZ ;  /* 0x0000000e00077227 */ /* 0x000fc800078e00ff */
[----:B------:R-:W-:-:S04]  /*1f3e0*/  IMAD.MOV R7, RZ, RZ, -R7 ;  /* 0x000000ffff077224 */ /* 0x000fc800078e0a07 */
[C---:B------:R-:W-:Y:S01]  /*1f3f0*/  IMAD R14, R25.reuse, R7, R14 ;  /* 0x00000007190e7224 */ /* 0x040fe200078e020e */
[----:B------:R-:W-:-:S04]  /*1f400*/  ISETP.GT.U32.AND P6, PT, R25, R2, PT ;  /* 0x000000021900720c */ /* 0x000fc80003fc4070 */
[----:B------:R-:W-:Y:S01]  /*1f410*/  ISETP.GT.U32.AND P5, PT, R25, R14, PT ;  /* 0x0000000e1900720c */ /* 0x000fe20003fa4070 */
[----:B------:R-:W-:-:S08]  /*1f420*/  IMAD.HI.U32 R7, R0, R11, RZ ;  /* 0x0000000b00077227 */ /* 0x000fd000078e00ff */
[----:B------:R-:W-:-:S04]  /*1f430*/  @!P6 IMAD.IADD R2, R2, 0x1, -R25 ;  /* 0x000000010202e824 */ /* 0x000fc800078e0a19 */
[----:B------:R-:W-:Y:S01]  /*1f440*/  @!P5 IMAD.IADD R14, R14, 0x1, -R25 ;  /* 0x000000010e0ed824 */ /* 0x000fe200078e0a19 */
[----:B------:R-:W-:Y:S01]  /*1f450*/  ISETP.GT.U32.AND P6, PT, R25, R2, PT ;  /* 0x000000021900720c */ /* 0x000fe20003fc4070 */
[----:B------:R-:W-:-:S03]  /*1f460*/  IMAD.MOV R7, RZ, RZ, -R7 ;  /* 0x000000ffff077224 */ /* 0x000fc600078e0a07 */
[C---:B------:R-:W-:Y:S01]  /*1f470*/  ISETP.GT.U32.AND P2, PT, R25.reuse, R14, PT ;  /* 0x0000000e1900720c */ /* 0x040fe20003f44070 */
[----:B------:R-:W-:Y:S02]  /*1f480*/  IMAD R11, R25, R7, R11 ;  /* 0x00000007190b7224 */ /* 0x000fe400078e020b */
[----:B------:R-:W-:-:S04]  /*1f490*/  IMAD.HI.U32 R7, R0, R6, RZ ;  /* 0x0000000600077227 */ /* 0x000fc800078e00ff */
[----:B------:R-:W-:Y:S02]  /*1f4a0*/  IMAD.MOV R7, RZ, RZ, -R7 ;  /* 0x000000ffff077224 */ /* 0x000fe400078e0a07 */
[----:B------:R-:W-:-:S04]  /*1f4b0*/  @!P6 IMAD.IADD R2, R2, 0x1, -R25 ;  /* 0x000000010202e824 */ /* 0x000fc800078e0a19 */
[----:B------:R-:W-:Y:S01]  /*1f4c0*/  @!P2 IMAD.IADD R14, R14, 0x1, -R25 ;  /* 0x000000010e0ea824 */ /* 0x000fe200078e0a19 */
[C---:B------:R-:W-:Y:S01]  /*1f4d0*/  ISETP.GT.U32.AND P2, PT, R25.reuse, R10, PT ;  /* 0x0000000a1900720c */ /* 0x040fe20003f44070 */
[----:B------:R-:W-:Y:S01]  /*1f4e0*/  IMAD R6, R25, R7, R6 ;  /* 0x0000000719067224 */ /* 0x000fe200078e0206 */
[----:B-----5:R-:W-:Y:S01]  /*1f4f0*/  IABS R7, R17 ;  /* 0x0000001100077213 */ /* 0x020fe20000000000 */
[----:B------:R-:W-:-:S04]  /*1f500*/  IMAD.HI.U32 R17, R0, R9, RZ ;  /* 0x0000000900117227 */ /* 0x000fc800078e00ff */
[----:B------:R-:W-:Y:S02]  /*1f510*/  @!P3 IMAD.MOV R2, RZ, RZ, -R2 ;  /* 0x000000ffff02b224 */ /* 0x000fe400078e0a02 */
[----:B------:R-:W-:-:S03]  /*1f520*/  IMAD.MOV R17, RZ, RZ, -R17 ;  /* 0x000000ffff117224 */ /* 0x000fc600078e0a11 */
[----:B------:R0:W-:Y:S01]  /*1f530*/  STL [R1+0xf0], R2 ;  /* 0x0000f00201007387 */ /* 0x0001e20000100800 */
[----:B------:R-:W-:Y:S02]  /*1f540*/  IMAD R9, R25, R17, R9 ;  /* 0x0000001119097224 */ /* 0x000fe400078e0209 */
[----:B------:R-:W-:Y:S01]  /*1f550*/  @!P2 IMAD.IADD R10, R10, 0x1, -R25 ;  /* 0x000000010a0aa824 */ /* 0x000fe200078e0a19 */
[----:B------:R-:W4:Y:S01]  /*1f560*/  LDL.LU R16, [R1+0xaf0] ;  /* 0x000af00001107983 */ /* 0x000f220000300800 */
[----:B---3--:R-:W-:-:S03]  /*1f570*/  IMAD.MOV.U32 R5, RZ, RZ, R18 ;  /* 0x000000ffff057224 */ /* 0x008fc600078e0012 */
[----:B------:R-:W3:Y:S04]  /*1f580*/  LDL.LU R18, [R1+0xaf4] ;  /* 0x000af40001127983 */ /* 0x000ee80000300800 */
[----:B------:R-:W5:Y:S01]  /*1f590*/  LDL.LU R17, [R1+0xb0c] ;  /* 0x000b0c0001117983 */ /* 0x000f620000300800 */
[----:B--2---:R-:W-:-:S03]  /*1f5a0*/  ISETP.GE.AND P2, PT, R19, RZ, PT ;  /* 0x000000ff1300720c */ /* 0x004fc60003f46270 */
[----:B------:R-:W2:Y:S01]  /*1f5b0*/  LDL.LU R19, [R1+0x41a0] ;  /* 0x0041a00001137983 */ /* 0x000ea20000300800 */
[C---:B------:R-:W-:Y:S02]  /*1f5c0*/  ISETP.GT.U32.AND P6, PT, R25.reuse, R13, PT ;  /* 0x0000000d1900720c */ /* 0x040fe40003fc4070 */
[----:B------:R-:W-:-:S11]  /*1f5d0*/  ISETP.GT.U32.AND P5, PT, R25, R12, PT ;  /* 0x0000000c1900720c */ /* 0x000fd60003fa4070 */
[--C-:B------:R-:W-:Y:S02]  /*1f5e0*/  @!P6 IMAD.IADD R13, R13, 0x1, -R25.reuse ;  /* 0x000000010d0de824 */ /* 0x100fe400078e0a19 */
[----:B------:R-:W-:-:S03]  /*1f5f0*/  @!P5 IMAD.IADD R12, R12, 0x1, -R25 ;  /* 0x000000010c0cd824 */ /* 0x000fc600078e0a19 */
[C---:B------:R-:W-:Y:S02]  /*1f600*/  ISETP.GT.U32.AND P4, PT, R25.reuse, R13, PT ;  /* 0x0000000d1900720c */ /* 0x040fe40003f84070 */
[----:B------:R-:W-:-:S11]  /*1f610*/  ISETP.GT.U32.AND P0, PT, R25, R12, PT ;  /* 0x0000000c1900720c */ /* 0x000fd60003f04070 */
[--C-:B------:R-:W-:Y:S01]  /*1f620*/  @!P4 IMAD.IADD R13, R13, 0x1, -R25.reuse ;  /* 0x000000010d0dc824 */ /* 0x100fe200078e0a19 */
[C---:B------:R-:W-:Y:S01]  /*1f630*/  ISETP.GT.U32.AND P4, PT, R25.reuse, R8, PT ;  /* 0x000000081900720c */ /* 0x040fe20003f84070 */
[----:B------:R-:W-:Y:S01]  /*1f640*/  @!P0 IMAD.IADD R12, R12, 0x1, -R25 ;  /* 0x000000010c0c8824 */ /* 0x000fe200078e0a19 */
[----:B------:R-:W-:-:S11]  /*1f650*/  ISETP.GT.U32.AND P0, PT, R25, R9, PT ;  /* 0x000000091900720c */ /* 0x000fd60003f04070 */
[--C-:B------:R-:W-:Y:S02]  /*1f660*/  @!P4 IMAD.IADD R8, R8, 0x1, -R25.reuse ;  /* 0x000000010808c824 */ /* 0x100fe400078e0a19 */
[----:B------:R-:W-:Y:S01]  /*1f670*/  @!P0 IMAD.IADD R9, R9, 0x1, -R25 ;  /* 0x0000000109098824 */ /* 0x000fe200078e0a19 */
[----:B----4-:R-:W-:Y:S02]  /*1f680*/  ISETP.GE.AND P4, PT, R16, RZ, PT ;  /* 0x000000ff1000720c */ /* 0x010fe40003f86270 */
[----:B------:R-:W4:Y:S01]  /*1f690*/  LDL.LU R16, [R1+0xafc] ;  /* 0x000afc0001107983 */ /* 0x000f220000300800 */
[----:B---3--:R-:W-:Y:S01]  /*1f6a0*/  ISETP.GE.AND P0, PT, R18, RZ, PT ;  /* 0x000000ff1200720c */ /* 0x008fe20003f06270 */
[----:B--2---:R-:W-:Y:S02]  /*1f6b0*/  IMAD.MOV.U32 R18, RZ, RZ, R19 ;  /* 0x000000ffff127224 */ /* 0x004fe400078e0013 */
[----:B------:R-:W2:Y:S01]  /*1f6c0*/  LDL.LU R19, [R1+0xb00] ;  /* 0x000b000001137983 */ /* 0x000ea20000300800 */
[----:B------:R-:W-:-:S02]  /*1f6d0*/  ISETP.GT.U32.AND P6, PT, R25, R11, PT ;  /* 0x0000000b1900720c */ /* 0x000fc40003fc4070 */
[----:B------:R-:W-:Y:S02]  /*1f6e0*/  ISETP.GT.U32.AND P5, PT, R25, R6, PT ;  /* 0x000000061900720c */ /* 0x000fe40003fa4070 */
[----:B0-----:R-:W-:-:S09]  /*1f6f0*/  IABS R2, R21 ;  /* 0x0000001500027213 */ /* 0x001fd20000000000 */
[----:B------:R-:W-:Y:S01]  /*1f700*/  @!P6 IMAD.IADD R11, R11, 0x1, -R25 ;  /* 0x000000010b0be824 */ /* 0x000fe200078e0a19 */
[----:B------:R-:W-:Y:S01]  /*1f710*/  ISETP.GE.AND P6, PT, R15, RZ, PT ;  /* 0x000000ff0f00720c */ /* 0x000fe20003fc6270 */
[----:B------:R-:W-:-:S04]  /*1f720*/  IMAD.HI.U32 R15, R0, R7, RZ ;  /* 0x00000007000f7227 */ /* 0x000fc800078e00ff */
[----:B------:R-:W-:-:S04]  /*1f730*/  IMAD.MOV R15, RZ, RZ, -R15 ;  /* 0x000000ffff0f7224 */ /* 0x000fc800078e0a0f */
[----:B------:R-:W-:Y:S02]  /*1f740*/  IMAD R7, R25, R15, R7 ;  /* 0x0000000f19077224 */ /* 0x000fe400078e0207 */
[----:B------:R-:W-:-:S04]  /*1f750*/  IMAD.HI.U32 R15, R0, R2, RZ ;  /* 0x00000002000f7227 */ /* 0x000fc800078e00ff */
[----:B------:R-:W-:Y:S02]  /*1f760*/  IMAD.MOV R15, RZ, RZ, -R15 ;  /* 0x000000ffff0f7224 */ /* 0x000fe400078e0a0f */
[----:B------:R-:W-:Y:S02]  /*1f770*/  @!P5 IMAD.IADD R6, R6, 0x1, -R25 ;  /* 0x000000010606d824 */ /* 0x000fe400078e0a19 */
[C---:B------:R-:W-:Y:S02]  /*1f780*/  IMAD R2, R25.reuse, R15, R2 ;  /* 0x0000000f19027224 */ /* 0x040fe400078e0202 */
[----:B------:R-:W3:Y:S01]  /*1f790*/  LDL.LU R15, [R1+0xaf8] ;  /* 0x000af800010f7983 */ /* 0x000ee20000300800 */
[C---:B------:R-:W-:Y:S02]  /*1f7a0*/  ISETP.GT.U32.AND P3, PT, R25.reuse, R6, PT ;  /* 0x000000061900720c */ /* 0x040fe40003f64070 */
[----:B------:R-:W-:-:S11]  /*1f7b0*/  ISETP.GT.U32.AND P5, PT, R25, R11, PT ;  /* 0x0000000b1900720c */ /* 0x000fd60003fa4070 */
[--C-:B------:R-:W-:Y:S01]  /*1f7c0*/  @!P3 IMAD.IADD R6, R6, 0x1, -R25.reuse ;  /* 0x000000010606b824 */ /* 0x100fe200078e0a19 */
[----:B------:R-:W-:Y:S01]  /*1f7d0*/  ISETP.GT.U32.AND P3, PT, R25, R7, PT ;  /* 0x000000071900720c */ /* 0x000fe20003f64070 */
[----:B------:R-:W-:Y:S01]  /*1f7e0*/  @!P5 IMAD.IADD R11, R11, 0x1, -R25 ;  /* 0x000000010b0bd824 */ /* 0x000fe200078e0a19 */
[----:B------:R-:W-:Y:S01]  /*1f7f0*/  ISETP.GE.AND P5, PT, R5, RZ, PT ;  /* 0x000000ff0500720c */ /* 0x000fe20003fa6270 */
[----:B------:R-:W-:Y:S01]  /*1f800*/  @!P1 IMAD.MOV R14, RZ, RZ, -R14 ;  /* 0x000000ffff0e9224 */ /* 0x000fe200078e0a0e */
[----:B------:R-:W-:Y:S01]  /*1f810*/  ISETP.GT.U32.AND P1, PT, R25, R10, PT ;  /* 0x0000000a1900720c */ /* 0x000fe20003f24070 */
[----:B------:R-:W-:-:S08]  /*1f820*/  @!P6 IMAD.MOV R13, RZ, RZ, -R13 ;  /* 0x000000ffff0de224 */ /* 0x000fd000078e0a0d */
[----:B------:R-:W-:Y:S02]  /*1f830*/  @!P3 IMAD.IADD R7, R7, 0x1, -R25 ;  /* 0x000000010707b824 */ /* 0x000fe400078e0a19 */
[----:B------:R-:W-:Y:S01]  /*1f840*/  @!P5 IMAD.MOV R12, RZ, RZ, -R12 ;  /* 0x000000ffff0cd224 */ /* 0x000fe200078e0a0c */
[C---:B------:R-:W-:Y:S02]  /*1f850*/  ISETP.GT.U32.AND P5, PT, R25.reuse, R9, PT ;  /* 0x000000091900720c */ /* 0x040fe40003fa4070 */
[C---:B------:R-:W-:Y:S01]  /*1f860*/  ISETP.GT.U32.AND P6, PT, R25.reuse, R7, PT ;  /* 0x000000071900720c */ /* 0x040fe20003fc4070 */
[----:B------:R-:W-:Y:S01]  /*1f870*/  @!P2 IMAD.MOV R11, RZ, RZ, -R11 ;  /* 0x000000ffff0ba224 */ /* 0x000fe200078e0a0b */
[----:B------:R-:W-:Y:S01]  /*1f880*/  ISETP.GT.U32.AND P2, PT, R25, R2, PT ;  /* 0x000000021900720c */ /* 0x000fe20003f44070 */
[----:B------:R-:W-:Y:S01]  /*1f890*/  @!P1 IMAD.IADD R10, R10, 0x1, -R25 ;  /* 0x000000010a0a9824 */ /* 0x000fe200078e0a19 */
[----:B------:R-:W-:Y:S01]  /*1f8a0*/  STL [R1+0xec], R14 ;  /* 0x0000ec0e01007387 */ /* 0x000fe20000100800 */
[----:B------:R-:W-:-:S02]  /*1f8b0*/  @!P4 IMAD.MOV R6, RZ, RZ, -R6 ;  /* 0x000000ffff06c224 */ /* 0x000fc400078e0a06 */
[----:B------:R-:W-:Y:S01]  /*1f8c0*/  @!P0 IMAD.MOV R10, RZ, RZ, -R10 ;  /* 0x000000ffff0a8224 */ /* 0x000fe200078e0a0a */
[----:B------:R-:W-:Y:S03]  /*1f8d0*/  STL [R1+0xe8], R13 ;  /* 0x0000e80d01007387 */ /* 0x000fe60000100800 */
[--C-:B------:R-:W-:Y:S01]  /*1f8e0*/  @!P5 IMAD.IADD R9, R9, 0x1, -R25.reuse ;  /* 0x000000010909d824 */ /* 0x100fe200078e0a19 */
[----:B------:R0:W-:Y:S01]  /*1f8f0*/  STL [R1+0xe4], R12 ;  /* 0x0000e40c01007387 */ /* 0x0001e20000100800 */
[--C-:B------:R-:W-:Y:S01]  /*1f900*/  @!P6 IMAD.IADD R7, R7, 0x1, -R25.reuse ;  /* 0x000000010707e824 */ /* 0x100fe200078e0a19 */
[----:B------:R-:W-:Y:S02]  /*1f910*/  ISETP.GE.AND P6, PT, R21, RZ, PT ;  /* 0x000000ff1500720c */ /* 0x000fe40003fc6270 */
[----:B------:R-:W-:Y:S01]  /*1f920*/  STL [R1+0xe0], R11 ;  /* 0x0000e00b01007387 */ /* 0x000fe20000100800 */
[----:B------:R-:W-:-:S03]  /*1f930*/  @!P2 IMAD.IADD R2, R2, 0x1, -R25 ;  /* 0x000000010202a824 */ /* 0x000fc600078e0a19 */
[----:B------:R-:W-:Y:S01]  /*1f940*/  STL [R1+0xdc], R6 ;  /* 0x0000dc0601007387 */ /* 0x000fe20000100800 */
[----:B------:R-:W-:-:S03]  /*1f950*/  IABS R4, R26 ;  /* 0x0000001a00047213 */ /* 0x000fc60000000000 */
[----:B------:R-:W5:Y:S01]  /*1f960*/  LDL.LU R21, [R1+0xb38] ;  /* 0x000b380001157983 */ /* 0x000f620000300800 */
[----:B------:R-:W-:Y:S02]  /*1f970*/  ISETP.GE.AND P2, PT, R26, RZ, PT ;  /* 0x000000ff1a00720c */ /* 0x000fe40003f46270 */
[----:B--2---:R-:W-:Y:S01]  /*1f980*/  ISETP.GE.AND P5, PT, R19, RZ, PT ;  /* 0x000000ff1300720c */ /* 0x004fe20003fa6270 */
[----:B------:R-:W-:Y:S02]  /*1f990*/  IMAD.MOV.U32 R19, RZ, RZ, R27 ;  /* 0x000000ffff137224 */ /* 0x000fe400078e001b */
[----:B------:R-:W2:Y:S04]  /*1f9a0*/  LDL.LU R27, [R1+0xb14] ;  /* 0x000b1400011b7983 */ /* 0x000ea80000300800 */
[----:B------:R-:W-:Y:S04]  /*1f9b0*/  STL [R1+0xd8], R10 ;  /* 0x0000d80a01007387 */ /* 0x000fe80000100800 */
[----:B------:R-:W2:Y:S01]  /*1f9c0*/  LDL.LU R26, [R1+0xb44] ;  /* 0x000b4400011a7983 */ /* 0x000ea20000300800 */
[----:B------:R-:W-:Y:S01]  /*1f9d0*/  ISETP.GT.U32.AND P3, PT, R25, R8, PT ;  /* 0x000000081900720c */ /* 0x000fe20003f64070 */
[----:B------:R-:W-:-:S04]  /*1f9e0*/  IMAD.HI.U32 R5, R0, R4, RZ ;  /* 0x0000000400057227 */ /* 0x000fc800078e00ff */
[----:B------:R-:W-:-:S08]  /*1f9f0*/  IMAD.MOV R5, RZ, RZ, -R5 ;  /* 0x000000ffff057224 */ /* 0x000fd000078e0a05 */
[----:B------:R-:W-:Y:S01]  /*1fa00*/  @!P3 IMAD.IADD R8, R8, 0x1, -R25 ;  /* 0x000000010808b824 */ /* 0x000fe200078e0a19 */
[----:B----4-:R-:W-:Y:S01]  /*1fa10*/  ISETP.GE.AND P3, PT, R16, RZ, PT ;  /* 0x000000ff1000720c */ /* 0x010fe20003f66270 */
[----:B------:R-:W-:Y:S01]  /*1fa20*/  IMAD R4, R25, R5, R4 ;  /* 0x0000000519047224 */ /* 0x000fe200078e0204 */
[----:B---3--:R-:W-:Y:S01]  /*1fa30*/  ISETP.GE.AND P4, PT, R15, RZ, PT ;  /* 0x000000ff0f00720c */ /* 0x008fe20003f86270 */
[----:B0-----:R-:W-:-:S03]  /*1fa40*/  IMAD.MOV.U32 R12, RZ, RZ, R8 ;  /* 0x000000ffff0c7224 */ /* 0x001fc600078e0008 */
[----:B------:R-:W-:-:S07]  /*1fa50*/  ISETP.GT.U32.AND P1, PT, R25, R4, PT ;  /* 0x000000041900720c */ /* 0x000fce0003f24070 */
[----:B------:R-:W-:Y:S02]  /*1fa60*/  @!P3 IMAD.MOV R9, RZ, RZ, -R9 ;  /* 0x000000ffff09b224 */ /* 0x000fe400078e0a09 */
[----:B------:R-:W-:Y:S02]  /*1fa70*/  @!P5 IMAD.MOV R7, RZ, RZ, -R7 ;  /* 0x000000ffff07d224 */ /* 0x000fe400078e0a07 */
[----:B------:R-:W-:Y:S01]  /*1fa80*/  @!P4 IMAD.MOV R12, RZ, RZ, -R12 ;  /* 0x000000ffff0cc224 */ /* 0x000fe200078e0a0c */
[----:B-----5:R-:W-:-:S04]  /*1fa90*/  IABS R5, R17 ;  /* 0x0000001100057213 */ /* 0x020fc80000000000 */
[----:B------:R-:W-:Y:S01]  /*1faa0*/  STL [R1+0xd4], R12 ;  /* 0x0000d40c01007387 */ /* 0x000fe20000100800 */
[----:B------:R-:W-:-:S03]  /*1fab0*/  ISETP.GE.AND P3, PT, R17, RZ, PT ;  /* 0x000000ff1100720c */ /* 0x000fc60003f66270 */
[----:B------:R0:W-:Y:S04]  /*1fac0*/  STL [R1+0xd0], R9 ;  /* 0x0000d00901007387 */ /* 0x0001e80000100800 */
[----:B------:R1:W-:Y:S04]  /*1fad0*/  STL [R1+0xcc], R7 ;  /* 0x0000cc0701007387 */ /* 0x0003e80000100800 */
[----:B------:R-:W3:Y:S04]  /*1fae0*/  LDL.LU R16, [R1+0xb18] ;  /* 0x000b180001107983 */ /* 0x000ee80000300800 */
[----:B------:R-:W4:Y:S01]  /*1faf0*/  LDL.LU R17, [R1+0xb1c] ;  /* 0x000b1c0001117983 */ /* 0x000f220000300800 */
[----:B------:R-:W-:Y:S01]  /*1fb00*/  @!P1 IMAD.IADD R4, R4, 0x1, -R25 ;  /* 0x0000000104049824 */ /* 0x000fe200078e0a19 */
[----:B------:R-:W-:-:S04]  /*1fb10*/  ISETP.GT.U32.AND P0, PT, R25, R2, PT ;  /* 0x000000021900720c */ /* 0x000fc80003f04070 */
[----:B------:R-:W-:-:S09]  /*1fb20*/  ISETP.GT.U32.AND P4, PT, R25, R4, PT ;  /* 0x000000041900720c */ /* 0x000fd20003f84070 */
[----:B------:R-:W-:-:S04]  /*1fb30*/  @!P0 IMAD.IADD R2, R2, 0x1, -R25 ;  /* 0x0000000102028824 */ /* 0x000fc800078e0a19 */
[----:B0-----:R-:W-:Y:S02]  /*1fb40*/  IMAD.MOV.U32 R9, RZ, RZ, R2 ;  /* 0x000000ffff097224 */ /* 0x001fe400078e0002 */
[----:B------:R-:W-:Y:S02]  /*1fb50*/  @!P4 IMAD.IADD R4, R4, 0x1, -R25 ;  /* 0x000000010404c824 */ /* 0x000fe400078e0a19 */
[----:B------:R-:W-:Y:S02]  /*1fb60*/  @!P6 IMAD.MOV R9, RZ, RZ, -R9 ;  /* 0x000000ffff09e224 */ /* 0x000fe400078e0a09 */
[----:B------:R-:W-:-:S03]  /*1fb70*/  @!P2 IMAD.MOV R4, RZ, RZ, -R4 ;  /* 0x000000ffff04a224 */ /* 0x000fc600078e0a04 */
[----:B------:R0:W-:Y:S04]  /*1fb80*/  STL [R1+0xc8], R9 ;  /* 0x0000c80901007387 */ /* 0x0001e80000100800 */
[----:B------:R3:W-:Y:S01]  /*1fb90*/  STL [R1+0xc4], R4 ;  /* 0x0000c40401007387 */ /* 0x0007e20000100800 */
[----:B------:R-:W-:-:S04]  /*1fba0*/  IMAD.HI.U32 R11, R0, R5, RZ ;  /* 0x00000005000b7227 */ /* 0x000fc800078e00ff */
[----:B------:R-:W-:Y:S01]  /*1fbb0*/  IMAD.MOV R11, RZ, RZ, -R11 ;  /* 0x000000ffff0b7224 */ /* 0x000fe200078e0a0b */
[----:B--2---:R-:W-:Y:S02]  /*1fbc0*/  IABS R12, R26 ;  /* 0x0000001a000c7213 */ /* 0x004fe40000000000 */
[----:B------:R-:W-:Y:S01]  /*1fbd0*/  ISETP.GE.AND P2, PT, R26, RZ, PT ;  /* 0x000000ff1a00720c */ /* 0x000fe20003f46270 */
[----:B------:R-:W-:Y:S02]  /*1fbe0*/  IMAD.MOV.U32 R26, RZ, RZ, R24 ;  /* 0x000000ffff1a7224 */ /* 0x000fe400078e0018 */
[----:B------:R-:W2:Y:S01]  /*1fbf0*/  LDL.LU R24, [R1+0xb20] ;  /* 0x000b200001187983 */ /* 0x000ea20000300800 */
[----:B------:R-:W-:Y:S01]  /*1fc00*/  IMAD R5, R25, R11, R5 ;  /* 0x0000000b19057224 */ /* 0x000fe200078e0205 */
[----:B------:R-:W-:-:S04]  /*1fc10*/  IABS R6, R18 ;  /* 0x0000001200067213 */ /* 0x000fc80000000000 */
[----:B------:R-:W-:Y:S01]  /*1fc20*/  ISETP.GT.U32.AND P1, PT, R25, R5, PT ;  /* 0x000000051900720c */ /* 0x000fe20003f24070 */
[----:B------:R-:W-:-:S04]  /*1fc30*/  IMAD.HI.U32 R8, R0, R6, RZ ;  /* 0x0000000600087227 */ /* 0x000fc800078e00ff */
[----:B------:R-:W-:-:S04]  /*1fc40*/  IMAD.MOV R8, RZ, RZ, -R8 ;  /* 0x000000ffff087224 */ /* 0x000fc800078e0a08 */
[----:B------:R-:W-:-:S04]  /*1fc50*/  IMAD R6, R25, R8, R6 ;  /* 0x0000000819067224 */ /* 0x000fc800078e0206 */
[----:B------:R-:W-:Y:S01]  /*1fc60*/  @!P1 IMAD.IADD R5, R5, 0x1, -R25 ;  /* 0x0000000105059824 */ /* 0x000fe200078e0a19 */
[----:B------:R-:W-:Y:S02]  /*1fc70*/  ISETP.GT.U32.AND P1, PT, R25, R6, PT ;  /* 0x000000061900720c */ /* 0x000fe40003f24070 */
[----:B-1----:R-:W-:-:S05]  /*1fc80*/  IABS R7, R19 ;  /* 0x0000001300077213 */ /* 0x002fca0000000000 */
[----:B------:R-:W-:Y:S01]  /*1fc90*/  IMAD.HI.U32 R2, R0, R7, RZ ;  /* 0x0000000700027227 */ /* 0x000fe200078e00ff */
[----:B------:R-:W-:Y:S02]  /*1fca0*/  IABS R11, R21 ;  /* 0x00000015000b7213 */ /* 0x000fe40000000000 */
[C---:B------:R-:W-:Y:S01]  /*1fcb0*/  ISETP.GT.U32.AND P6, PT, R25.reuse, R5, PT ;  /* 0x000000051900720c */ /* 0x040fe20003fc4070 */
[----:B------:R-:W-:Y:S02]  /*1fcc0*/  IMAD.MOV R2, RZ, RZ, -R2 ;  /* 0x000000ffff027224 */ /* 0x000fe400078e0a02 */
[----:B------:R-:W-:Y:S02]  /*1fcd0*/  @!P1 IMAD.IADD R6, R6, 0x1, -R25 ;  /* 0x0000000106069824 */ /* 0x000fe400078e0a19 */
[C---:B------:R-:W-:Y:S02]  /*1fce0*/  IMAD R7, R25.reuse, R2, R7 ;  /* 0x0000000219077224 */ /* 0x040fe400078e0207 */
[----:B------:R-:W-:Y:S01]  /*1fcf0*/  IMAD.HI.U32 R2, R0, R11, RZ ;  /* 0x0000000b00027227 */ /* 0x000fe200078e00ff */
[----:B------:R-:W-:-:S03]  /*1fd00*/  ISETP.GT.U32.AND P1, PT, R25, R6, PT ;  /* 0x000000061900720c */ /* 0x000fc60003f24070 */
[----:B------:R-:W-:Y:S02]  /*1fd10*/  IMAD.MOV R2, RZ, RZ, -R2 ;  /* 0x000000ffff027224 */ /* 0x000fe400078e0a02 */
[----:B------:R-:W-:Y:S01]  /*1fd20*/  IMAD.HI.U32 R13, R0, R12, RZ ;  /* 0x0000000c000d7227 */ /* 0x000fe200078e00ff */
[----:B------:R-:W-:Y:S02]  /*1fd30*/  ISETP.GE.AND P5, PT, R18, RZ, PT ;  /* 0x000000ff1200720c */ /* 0x000fe40003fa6270 */
[----:B------:R-:W-:Y:S01]  /*1fd40*/  ISETP.GE.AND P0, PT, R19, RZ, PT ;  /* 0x000000ff1300720c */ /* 0x000fe20003f06270 */
[----:B------:R-:W-:Y:S02]  /*1fd50*/  @!P6 IMAD.IADD R5, R5, 0x1, -R25 ;  /* 0x000000010505e824 */ /* 0x000fe400078e0a19 */
[C---:B------:R-:W-:Y:S02]  /*1fd60*/  IMAD R11, R25.reuse, R2, R11 ;  /* 0x00000002190b7224 */ /* 0x040fe400078e020b */
[----:B------:R-:W-:Y:S01]  /*1fd70*/  IMAD.MOV R13, RZ, RZ, -R13 ;  /* 0x000000ffff0d7224 */ /* 0x000fe200078e0a0d */
[C---:B------:R-:W-:Y:S01]  /*1fd80*/  ISETP.GT.U32.AND P6, PT, R25.reuse, R7, PT ;  /* 0x000000071900720c */ /* 0x040fe20003fc4070 */
[----:B------:R-:W-:Y:S01]  /*1fd90*/  @!P1 IMAD.IADD R6, R6, 0x1, -R25 ;  /* 0x0000000106069824 */ /* 0x000fe200078e0a19 */
[----:B------:R-:W5:Y:S01]  /*1fda0*/  LDL.LU R18, [R1+0xb24] ;  /* 0x000b240001127983 */ /* 0x000f620000300800 */
[C---:B------:R-:W-:Y:S01]  /*1fdb0*/  IMAD R12, R25.reuse, R13, R12 ;  /* 0x0000000d190c7224 */ /* 0x040fe200078e020c */
[----:B------:R-:W-:Y:S01]  /*1fdc0*/  ISETP.GT.U32.AND P1, PT, R25, R11, PT ;  /* 0x0000000b1900720c */ /* 0x000fe20003f24070 */
[----:B------:R-:W-:Y:S01]  /*1fdd0*/  IMAD.MOV.U32 R15, RZ, RZ, R5 ;  /* 0x000000ffff0f7224 */ /* 0x000fe200078e0005 */
[----:B------:R-:W5:Y:S01]  /*1fde0*/  LDL.LU R19, [R1+0xb28] ;  /* 0x000b280001137983 */ /* 0x000f620000300800 */
[----:B------:R-:W-:-:S02]  /*1fdf0*/  IMAD.MOV.U32 R14, RZ, RZ, R6 ;  /* 0x000000ffff0e7224 */ /* 0x000fc400078e0006 */
[----:B------:R-:W-:Y:S01]  /*1fe00*/  @!P3 IMAD.MOV R15, RZ, RZ, -R15 ;  /* 0x000000ffff0fb224 */ /* 0x000fe200078e0a0f */
[----:B------:R-:W-:Y:S01]  /*1fe10*/  ISETP.GT.U32.AND P3, PT, R25, R12, PT ;  /* 0x0000000c1900720c */ /* 0x000fe20003f64070 */
[----:B------:R-:W-:Y:S02]  /*1fe20*/  @!P5 IMAD.MOV R14, RZ, RZ, -R14 ;  /* 0x000000ffff0ed224 */ /* 0x000fe400078e0a0e */
[--C-:B------:R-:W-:Y:S01]  /*1fe30*/  @!P6 IMAD.IADD R7, R7, 0x1, -R25.reuse ;  /* 0x000000010707e824 */ /* 0x100fe200078e0a19 */
[----:B------:R-:W-:Y:S01]  /*1fe40*/  STL [R1+0xa0], R15 ;  /* 0x0000a00f01007387 */ /* 0x000fe20000100800 */
[----:B------:R-:W-:Y:S02]  /*1fe50*/  ISETP.GE.AND P4, PT, R21, RZ, PT ;  /* 0x000000ff1500720c */ /* 0x000fe40003f86270 */
[----:B------:R-:W-:Y:S01]  /*1fe60*/  @!P1 IMAD.IADD R11, R11, 0x1, -R25 ;  /* 0x000000010b0b9824 */ /* 0x000fe200078e0a19 */
[----:B----4-:R-:W-:Y:S01]  /*1fe70*/  IABS R2, R17 ;  /* 0x0000001100027213 */ /* 0x010fe20000000000 */
[----:B------:R-:W-:Y:S01]  /*1fe80*/  STL [R1+0x9c], R14 ;  /* 0x00009c0e01007387 */ /* 0x000fe20000100800 */
[----:B------:R-:W-:-:S03]  /*1fe90*/  ISETP.GT.U32.AND P6, PT, R25, R7, PT ;  /* 0x000000071900720c */ /* 0x000fc60003fc4070 */
[----:B------:R-:W4:Y:S01]  /*1fea0*/  LDL.LU R21, [R1+0xb34] ;  /* 0x000b340001157983 */ /* 0x000f220000300800 */
[----:B------:R-:W-:Y:S01]  /*1feb0*/  @!P3 IMAD.IADD R12, R12, 0x1, -R25 ;  /* 0x000000010c0cb824 */ /* 0x000fe200078e0a19 */
[----:B------:R-:W-:Y:S01]  /*1fec0*/  ISETP.GT.U32.AND P3, PT, R25, R11, PT ;  /* 0x0000000b1900720c */ /* 0x000fe20003f64070 */
[----:B------:R-:W-:-:S04]  /*1fed0*/  IMAD.HI.U32 R5, R0, R2, RZ ;  /* 0x0000000200057227 */ /* 0x000fc800078e00ff */
[----:B------:R-:W-:-:S04]  /*1fee0*/  IMAD.MOV R5, RZ, RZ, -R5 ;  /* 0x000000ffff057224 */ /* 0x000fc800078e0a05 */
[----:B------:R-:W-:Y:S01]  /*1fef0*/  IMAD R2, R25, R5, R2 ;  /* 0x0000000519027224 */ /* 0x000fe200078e0202 */
[----:B------:R-:W-:Y:S01]  /*1ff00*/  IABS R10, R27 ;  /* 0x0000001b000a7213 */ /* 0x000fe20000000000 */
[--C-:B------:R-:W-:Y:S01]  /*1ff10*/  @!P6 IMAD.IADD R7, R7, 0x1, -R25.reuse ;  /* 0x000000010707e824 */ /* 0x100fe200078e0a19 */
[----:B------:R-:W-:Y:S01]  /*1ff20*/  ISETP.GE.AND P6, PT, R27, RZ, PT ;  /* 0x000000ff1b00720c */ /* 0x000fe20003fc6270 */
[----:B------:R-:W-:Y:S01]  /*1ff30*/  @!P3 IMAD.IADD R11, R11, 0x1, -R25 ;  /* 0x000000010b0bb824 */ /* 0x000fe200078e0a19 */
[----:B------:R-:W-:Y:S01]  /*1ff40*/  ISETP.GT.U32.AND P3, PT, R25, R2, PT ;  /* 0x000000021900720c */ /* 0x000fe20003f64070 */
[----:B------:R-:W-:Y:S02]  /*1ff50*/  IMAD.MOV.U32 R27, RZ, RZ, R26 ;  /* 0x000000ffff1b7224 */ /* 0x000fe400078e001a */
[----:B------:R-:W4:Y:S01]  /*1ff60*/  LDL.LU R26, [R1+0xb3c] ;  /* 0x000b3c00011a7983 */ /* 0x000f220000300800 */
[----:B0-----:R-:W-:-:S04]  /*1ff70*/  IMAD.HI.U32 R9, R0, R10, RZ ;  /* 0x0000000a00097227 */ /* 0x001fc800078e00ff */
[----:B------:R-:W-:Y:S02]  /*1ff80*/  IMAD.MOV.U32 R13, RZ, RZ, R7 ;  /* 0x000000ffff0d7224 */ /* 0x000fe400078e0007 */
[----:B------:R-:W-:Y:S02]  /*1ff90*/  IMAD.MOV R9, RZ, RZ, -R9 ;  /* 0x000000ffff097224 */ /* 0x000fe400078e0a09 */
[----:B------:R-:W-:Y:S02]  /*1ffa0*/  @!P0 IMAD.MOV R13, RZ, RZ, -R13 ;  /* 0x000000ffff0d8224 */ /* 0x000fe400078e0a0d */
[----:B------:R-:W-:Y:S02]  /*1ffb0*/  IMAD R10, R25, R9, R10 ;  /* 0x00000009190a7224 */ /* 0x000fe400078e020a */
[----:B------:R-:W-:Y:S01]  /*1ffc0*/  @!P3 IMAD.IADD R2, R2, 0x1, -R25 ;  /* 0x000000010202b824 */ /* 0x000fe200078e0a19 */
[----:B------:R0:W-:Y:S01]  /*1ffd0*/  STL [R1+0x60], R13 ;  /* 0x0000600d01007387 */ /* 0x0001e20000100800 */
[----:B---3--:R-:W-:-:S02]  /*1ffe0*/  IABS R4, R16 ;  /* 0x0000001000047213 */ /* 0x008fc40000000000 */
[----:B--2---:R-:W-:Y:S02]  /*1fff0*/  IABS R9, R24 ;  /* 0x0000001800097213 */ /* 0x004fe40000000000 */
[----:B------:R-:W-:Y:S02]  /*20000*/  ISETP.GE.AND P3, PT, R24, RZ, PT ;  /* 0x000000ff1800720c */ /* 0x000fe40003f66270 */
[----:B------:R-:W2:Y:S01]  /*20010*/  LDL.LU R24, [R1+0xb40] ;  /* 0x000b400001187983 */ /* 0x000ea20000300800 */
[----:B------:R-:W-:-:S04]  /*20020*/  IMAD.HI.U32 R8, R0, R4, RZ ;  /* 0x0000000400087227 */ /* 0x000fc800078e00ff */
[----:B------:R-:W-:Y:S01]  /*20030*/  IMAD.MOV R8, RZ, RZ, -R8 ;  /* 0x000000ffff087224 */ /* 0x000fe200078e0a08 */
[----:B------:R-:W-:-:S03]  /*20040*/  ISETP.GT.U32.AND P5, PT, R25, R10, PT ;  /* 0x0000000a1900720c */ /* 0x000fc60003fa4070 */
[----:B------:R-:W-:-:S05]  /*20050*/  IMAD R4, R25, R8, R4 ;  /* 0x0000000819047224 */ /* 0x000fca00078e0204 */
[----:B------:R-:W-:-:S05]  /*20060*/  ISETP.GT.U32.AND P1, PT, R25, R4, PT ;  /* 0x000000041900720c */ /* 0x000fca0003f24070 */
[----:B------:R-:W-:Y:S02]  /*20070*/  @!P5 IMAD.IADD R10, R10, 0x1, -R25 ;  /* 0x000000010a0ad824 */ /* 0x000fe400078e0a19 */
[----:B------:R-:W-:-:S06]  /*20080*/  IMAD.HI.U32 R7, R0, R9, RZ ;  /* 0x0000000900077227 */ /* 0x000fcc00078e00ff */
[----:B------:R-:W-:Y:S01]  /*20090*/  @!P1 IMAD.IADD R4, R4, 0x1, -R25 ;  /* 0x0000000104049824 */ /* 0x000fe200078e0a19 */
[----:B------:R-:W-:Y:S01]  /*200a0*/  ISETP.GT.U32.AND P1, PT, R25, R10, PT ;  /* 0x0000000a1900720c */ /* 0x000fe20003f24070 */
[----:B------:R-:W-:-:S04]  /*200b0*/  IMAD.MOV R7, RZ, RZ, -R7 ;  /* 0x000000ffff077224 */ /* 0x000fc800078e0a07 */
[----:B------:R-:W-:-:S08]  /*200c0*/  IMAD R9, R25, R7, R9 ;  /* 0x0000000719097224 */ /* 0x000fd000078e0209 */
[----:B------:R-:W-:Y:S01]  /*200d0*/  @!P1 IMAD.IADD R10, R10, 0x1, -R25 ;  /* 0x000000010a0a9824 */ /* 0x000fe200078e0a19 */
[C---:B------:R-:W-:Y:S02]  /*200e0*/  ISETP.GT.U32.AND P1, PT, R25.reuse, R9, PT ;  /* 0x000000091900720c */ /* 0x040fe40003f24070 */
[----:B------:R-:W-:Y:S02]  /*200f0*/  IABS R8, R28 ;  /* 0x0000001c00087213 */ /* 0x000fe40000000000 */
[----:B------:R-:W-:-:S03]  /*20100*/  ISETP.GT.U32.AND P0, PT, R25, R4, PT ;  /* 0x000000041900720c */ /* 0x000fc60003f04070 */
[----:B------:R-:W-:-:S06]  /*20110*/  IMAD.HI.U32 R7, R0, R8, RZ ;  /* 0x0000000800077227 */ /* 0x000fcc00078e00ff */
[----:B------:R-:W-:Y:S01]  /*20120*/  @!P1 IMAD.IADD R9, R9, 0x1, -R25 ;  /* 0x0000000109099824 */ /* 0x000fe200078e0a19 */
[C---:B------:R-:W-:Y:S01]  /*20130*/  ISETP.GT.U32.AND P1, PT, R25.reuse, R2, PT ;  /* 0x000000021900720c */ /* 0x040fe20003f24070 */
[----:B------:R-:W-:Y:S01]  /*20140*/  IMAD.MOV R7, RZ, RZ, -R7 ;  /* 0x000000ffff077224 */ /* 0x000fe200078e0a07 */
[C---:B------:R-:W-:Y:S02]  /*20150*/  ISETP.GT.U32.AND P5, PT, R25.reuse, R12, PT ;  /* 0x0000000c1900720c */ /* 0x040fe40003fa4070 */
[----:B-----5:R-:W-:Y:S01]  /*20160*/  IABS R5, R19 ;  /* 0x0000001300057213 */ /* 0x020fe20000000000 */
[----:B------:R-:W-:Y:S02]  /*20170*/  IMAD R8, R25, R7, R8 ;  /* 0x0000000719087224 */ /* 0x000fe400078e0208 */
[----:B------:R-:W-:Y:S02]  /*20180*/  @!P0 IMAD.IADD R4, R4, 0x1, -R25 ;  /* 0x0000000104048824 */ /* 0x000fe400078e0a19 */
[----:B0-----:R-:W-:-:S04]  /*20190*/  IMAD.HI.U32 R13, R0, R5, RZ ;  /* 0x00000005000d7227 */ /* 0x001fc800078e00ff */
[----:B------:R-:W-:Y:S01]  /*201a0*/  @!P1 IMAD.IADD R2, R2, 0x1, -R25 ;  /* 0x0000000102029824 */ /* 0x000fe200078e0a19 */
[----:B------:R-:W-:Y:S01]  /*201b0*/  ISETP.GT.U32.AND P1, PT, R25, R8, PT ;  /* 0x000000081900720c */ /* 0x000fe20003f24070 */
[----:B------:R-:W-:Y:S01]  /*201c0*/  IMAD.MOV.U32 R15, RZ, RZ, R11 ;  /* 0x000000ffff0f7224 */ /* 0x000fe200078e000b */
[----:B------:R-:W-:Y:S01]  /*201d0*/  ISETP.GE.AND P0, PT, R17, RZ, PT ;  /* 0x000000ff1100720c */ /* 0x000fe20003f06270 */
[----:B------:R-:W-:Y:S02]  /*201e0*/  @!P5 IMAD.IADD R12, R12, 0x1, -R25 ;  /* 0x000000010c0cd824 */ /* 0x000fe400078e0a19 */
[----:B------:R-:W-:Y:S01]  /*201f0*/  IMAD.MOV R13, RZ, RZ, -R13 ;  /* 0x000000ffff0d7224 */ /* 0x000fe200078e0a0d */
[----:B------:R-:W-:Y:S01]  /*20200*/  IABS R6, R18 ;  /* 0x0000001200067213 */ /* 0x000fe20000000000 */
[----:B------:R-:W-:Y:S02]  /*20210*/  @!P4 IMAD.MOV R15, RZ, RZ, -R15 ;  /* 0x000000ffff0fc224 */ /* 0x000fe400078e0a0f */
[----:B------:R-:W-:Y:S01]  /*20220*/  @!P2 IMAD.MOV R12, RZ, RZ, -R12 ;  /* 0x000000ffff0ca224 */ /* 0x000fe200078e0a0c */
[----:B----4-:R-:W-:Y:S01]  /*20230*/  IABS R7, R21 ;  /* 0x0000001500077213 */ /* 0x010fe20000000000 */
[C---:B------:R-:W-:Y:S01]  /*20240*/  IMAD R5, R25.reuse, R13, R5 ;  /* 0x0000000d19057224 */ /* 0x040fe200078e0205 */
[----:B------:R-:W-:Y:S01]  /*20250*/  ISETP.GT.U32.AND P2, PT, R25, R9, PT ;  /* 0x000000091900720c */ /* 0x000fe20003f44070 */
[----:B------:R-:W-:Y:S01]  /*20260*/  STL [R1+0x5c], R15 ;  /* 0x00005c0f01007387 */ /* 0x000fe20000100800 */
[----:B------:R-:W-:Y:S01]  /*20270*/  ISETP.GE.AND P5, PT, R16, RZ, PT ;  /* 0x000000ff1000720c */ /* 0x000fe20003fa6270 */
[----:B------:R-:W-:-:S02]  /*20280*/  IMAD.HI.U32 R14, R0, R6, RZ ;  /* 0x00000006000e7227 */ /* 0x000fc400078e00ff */
[----:B------:R0:W-:Y:S02]  /*20290*/  STL [R1+0x58], R12 ;  /* 0x0000580c01007387 */ /* 0x0001e40000100800 */
[----:B------:R-:W-:Y:S01]  /*202a0*/  @!P6 IMAD.MOV R10, RZ, RZ, -R10 ;  /* 0x000000ffff0ae224 */ /* 0x000fe200078e0a0a */
[----:B------:R-:W-:Y:S01]  /*202b0*/  ISETP.GT.U32.AND P6, PT, R25, R5, PT ;  /* 0x000000051900720c */ /* 0x000fe20003fc4070 */
[----:B------:R-:W-:Y:S02]  /*202c0*/  @!P1 IMAD.IADD R8, R8, 0x1, -R25 ;  /* 0x0000000108089824 */ /* 0x000fe400078e0a19 */
[----:B------:R-:W-:Y:S02]  /*202d0*/  IMAD.MOV R14, RZ, RZ, -R14 ;  /* 0x000000ffff0e7224 */ /* 0x000fe400078e0a0e */
[----:B0-----:R-:W-:Y:S02]  /*202e0*/  IMAD.MOV.U32 R12, RZ, RZ, R4 ;  /* 0x000000ffff0c7224 */ /* 0x001fe400078e0004 */
[----:B------:R-:W-:-:S04]  /*202f0*/  IMAD.HI.U32 R4, R0, R7, RZ ;  /* 0x0000000700047227 */ /* 0x000fc800078e00ff */
[----:B------:R-:W-:Y:S01]  /*20300*/  @!P0 IMAD.MOV R2, RZ, RZ, -R2 ;  /* 0x000000ffff028224 */ /* 0x000fe200078e0a02 */
[C---:B------:R-:W-:Y:S01]  /*20310*/  ISETP.GT.U32.AND P0, PT, R25.reuse, R8, PT ;  /* 0x000000081900720c */ /* 0x040fe20003f04070 */
[----:B------:R-:W-:Y:S02]  /*20320*/  IMAD.MOV R4, RZ, RZ, -R4 ;  /* 0x000000ffff047224 */ /* 0x000fe400078e0a04 */
[----:B------:R-:W-:Y:S02]  /*20330*/  IMAD R6, R25, R14, R6 ;  /* 0x0000000e19067224 */ /* 0x000fe400078e0206 */
[----:B------:R-:W-:Y:S02]  /*20340*/  @!P2 IMAD.IADD R9, R9, 0x1, -R25 ;  /* 0x000000010909a824 */ /* 0x000fe400078e0a19 */
[C---:B------:R-:W-:Y:S01]  /*20350*/  IMAD R7, R25.reuse, R4, R7 ;  /* 0x0000000419077224 */ /* 0x040fe200078e0207 */
[----:B------:R-:W-:Y:S01]  /*20360*/  ISETP.GT.U32.AND P4, PT, R25, R6, PT ;  /* 0x000000061900720c */ /* 0x000fe20003f84070 */
[----:B------:R-:W-:Y:S01]  /*20370*/  @!P5 IMAD.MOV R12, RZ, RZ, -R12 ;  /* 0x000000ffff0cd224 */ /* 0x000fe200078e0a0c */
[----:B------:R-:W-:Y:S01]  /*20380*/  IABS R11, R26 ;  /* 0x0000001a000b7213 */ /* 0x000fe20000000000 */
[----:B------:R-:W-:-:S02]  /*20390*/  @!P6 IMAD.IADD R5, R5, 0x1, -R25 ;  /* 0x000000010505e824 */ /* 0x000fc400078e0a19 */
[----:B------:R-:W-:Y:S01]  /*203a0*/  @!P3 IMAD.MOV R9, RZ, RZ, -R9 ;  /* 0x000000ffff09b224 */ /* 0x000fe200078e0a09 */
[C---:B------:R-:W-:Y:S01]  /*203b0*/  ISETP.GT.U32.AND P3, PT, R25.reuse, R7, PT ;  /* 0x000000071900720c */ /* 0x040fe20003f64070 */
[----:B------:R-:W-:Y:S01]  /*203c0*/  STL [R1+0x20], R10 ;  /* 0x0000200a01007387 */ /* 0x000fe20000100800 */
[----:B------:R-:W-:Y:S01]  /*203d0*/  @!P0 IMAD.IADD R8, R8, 0x1, -R25 ;  /* 0x0000000108088824 */ /* 0x000fe200078e0a19 */
[----:B------:R-:W-:Y:S02]  /*203e0*/  ISETP.GT.U32.AND P1, PT, R25, R5, PT ;  /* 0x000000051900720c */ /* 0x000fe40003f24070 */
[----:B------:R0:W-:Y:S01]  /*203f0*/  STL [R1+0x1c], R12 ;  /* 0x00001c0c01007387 */ /* 0x0001e20000100800 */
[----:B------:R-:W-:Y:S01]  /*20400*/  ISETP.GE.AND P0, PT, R26, RZ, PT ;  /* 0x000000ff1a00720c */ /* 0x000fe20003f06270 */
[----:B------:R-:W-:Y:S02]  /*20410*/  IMAD.HI.U32 R4, R0, R11, RZ ;  /* 0x0000000b00047227 */ /* 0x000fe400078e00ff */
[----:B------:R1:W-:Y:S04]  /*20420*/  STL [R1+0x18], R2 ;  /* 0x0000180201007387 */ /* 0x0003e80000100800 */
[----:B------:R3:W-:Y:S04]  /*20430*/  STL [R1+0x14], R9 ;  /* 0x0000140901007387 */ /* 0x0007e80000100800 */
[----:B------:R-:W4:Y:S01]  /*20440*/  LDL.LU R26, [R1+0xb58] ;  /* 0x000b5800011a7983 */ /* 0x000f220000300800 */
[----:B------:R-:W-:-:S02]  /*20450*/  IMAD.MOV R4, RZ, RZ, -R4 ;  /* 0x000000ffff047224 */ /* 0x000fc400078e0a04 */
[----:B------:R-:W-:Y:S01]  /*20460*/  @!P4 IMAD.IADD R6, R6, 0x1, -R25 ;  /* 0x000000010606c824 */ /* 0x000fe200078e0a19 */
[----:B------:R-:W-:Y:S01]  /*20470*/  ISETP.GE.AND P4, PT, R28, RZ, PT ;  /* 0x000000ff1c00720c */ /* 0x000fe20003f86270 */
[----:B------:R-:W-:Y:S02]  /*20480*/  IMAD.MOV.U32 R28, RZ, RZ, R29 ;  /* 0x000000ffff1c7224 */ /* 0x000fe400078e001d */
[----:B------:R-:W-:Y:S02]  /*20490*/  IMAD R11, R25, R4, R11 ;  /* 0x00000004190b7224 */ /* 0x000fe400078e020b */
[--C-:B------:R-:W-:Y:S01]  /*204a0*/  @!P3 IMAD.IADD R7, R7, 0x1, -R25.reuse ;  /* 0x000000010707b824 */ /* 0x100fe200078e0a19 */
[----:B------:R-:W-:Y:S01]  /*204b0*/  ISETP.GT.U32.AND P6, PT, R25, R6, PT ;  /* 0x000000061900720c */ /* 0x000fe20003fc4070 */
[----:B------:R-:W-:Y:S01]  /*204c0*/  @!P1 IMAD.IADD R5, R5, 0x1, -R25 ;  /* 0x0000000105059824 */ /* 0x000fe200078e0a19 */
[----:B------:R-:W-:Y:S02]  /*204d0*/  ISETP.GT.U32.AND P1, PT, R25, R11, PT ;  /* 0x0000000b1900720c */ /* 0x000fe40003f24070 */
[----:B------:R-:W-:-:S02]  /*204e0*/  ISETP.GE.AND P5, PT, R18, RZ, PT ;  /* 0x000000ff1200720c */ /* 0x000fc40003fa6270 */
[----:B------:R-:W-:Y:S01]  /*204f0*/  ISETP.GE.AND P2, PT, R19, RZ, PT ;  /* 0x000000ff1300720c */ /* 0x000fe20003f46270 */
[----:B0-----:R-:W-:-:S06]  /*20500*/  IMAD.MOV.U32 R12, RZ, RZ, R5 ;  /* 0x000000ffff0c7224 */ /* 0x001fcc00078e0005 */
[--C-:B------:R-:W-:Y:S02]  /*20510*/  @!P6 IMAD.IADD R6, R6, 0x1, -R25.reuse ;  /* 0x000000010606e824 */ /* 0x100fe400078e0a19 */
[----:B------:R-:W-:Y:S01]  /*20520*/  @!P1 IMAD.IADD R11, R11, 0x1, -R25 ;  /* 0x000000010b0b9824 */ /* 0x000fe200078e0a19 */
[----:B------:R-:W-:Y:S01]  /*20530*/  ISETP.GT.U32.AND P1, PT, R25, R7, PT ;  /* 0x000000071900720c */ /* 0x000fe20003f24070 */
[----:B------:R-:W-:Y:S02]  /*20540*/  IMAD.MOV.U32 R13, RZ, RZ, R6 ;  /* 0x000000ffff0d7224 */ /* 0x000fe400078e0006 */
[----:B------:R-:W-:Y:S02]  /*20550*/  @!P2 IMAD.MOV R12, RZ, RZ, -R12 ;  /* 0x000000ffff0ca224 */ /* 0x000fe400078e0a0c */
[----:B------:R-:W-:Y:S02]  /*20560*/  @!P5 IMAD.MOV R13, RZ, RZ, -R13 ;  /* 0x000000ffff0dd224 */ /* 0x000fe400078e0a0d */
[----:B------:R-:W-:Y:S01]  /*20570*/  @!P4 IMAD.MOV R8, RZ, RZ, -R8 ;  /* 0x000000ffff08c224 */ /* 0x000fe200078e0a08 */
[----:B-1----:R-:W-:-:S05]  /*20580*/  IABS R2, R23 ;  /* 0x0000001700027213 */ /* 0x002fca0000000000 */
[----:B------:R-:W-:Y:S01]  /*20590*/  @!P1 IMAD.IADD R7, R7, 0x1, -R25 ;  /* 0x0000000107079824 */ /* 0x000fe200078e0a19 */
[----:B------:R-:W-:Y:S02]  /*205a0*/  ISETP.GE.AND P1, PT, R23, RZ, PT ;  /* 0x000000ff1700720c */ /* 0x000fe40003f26270 */
[----:B------:R-:W-:Y:S02]  /*205b0*/  IABS R4, R27 ;  /* 0x0000001b00047213 */ /* 0x000fe40000000000 */
[----:B------:R-:W-:Y:S01]  /*205c0*/  ISETP.GT.U32.AND P5, PT, R25, R11, PT ;  /* 0x0000000b1900720c */ /* 0x000fe20003fa4070 */
[----:B---3--:R-:W-:-:S04]  /*205d0*/  IMAD.HI.U32 R9, R0, R2, RZ ;  /* 0x0000000200097227 */ /* 0x008fc800078e00ff */
[----:B------:R-:W-:-:S04]  /*205e0*/  IMAD.HI.U32 R6, R0, R4, RZ ;  /* 0x0000000400067227 */ /* 0x000fc800078e00ff */
[----:B------:R-:W-:Y:S02]  /*205f0*/  IMAD.MOV R6, RZ, RZ, -R6 ;  /* 0x000000ffff067224 */ /* 0x000fe400078e0a06 */
[----:B------:R-:W-:Y:S02]  /*20600*/  IMAD.MOV R9, RZ, RZ, -R9 ;  /* 0x000000ffff097224 */ /* 0x000fe400078e0a09 */
[C---:B------:R-:W-:Y:S02]  /*20610*/  IMAD R4, R25.reuse, R6, R4 ;  /* 0x0000000619047224 */ /* 0x040fe400078e0204 */
[----:B------:R-:W-:Y:S02]  /*20620*/  IMAD R2, R25, R9, R2 ;  /* 0x0000000919027224 */ /* 0x000fe400078e0202 */
[----:B------:R-:W-:Y:S01]  /*20630*/  @!P5 IMAD.IADD R11, R11, 0x1, -R25 ;  /* 0x000000010b0bd824 */ /* 0x000fe200078e0a19 */
[C---:B------:R-:W-:Y:S02]  /*20640*/  ISETP.GT.U32.AND P5, PT, R25.reuse, R4, PT ;  /* 0x000000041900720c */ /* 0x040fe40003fa4070 */
[----:B------:R-:W-:-:S02]  /*20650*/  ISETP.GT.U32.AND P4, PT, R25, R2, PT ;  /* 0x000000021900720c */ /* 0x000fc40003f84070 */
[----:B------:R-:W-:-:S09]  /*20660*/  ISETP.GE.AND P6, PT, R21, RZ, PT ;  /* 0x000000ff1500720c */ /* 0x000fd20003fc6270 */
[--C-:B------:R-:W-:Y:S02]  /*20670*/  @!P5 IMAD.IADD R4, R4, 0x1, -R25.reuse ;  /* 0x000000010404d824 */ /* 0x100fe400078e0a19 */
[----:B------:R-:W-:-:S03]  /*20680*/  @!P4 IMAD.IADD R2, R2, 0x1, -R25 ;  /* 0x000000010202c824 */ /* 0x000fc600078e0a19 */
[----:B------:R-:W-:Y:S01]  /*20690*/  ISETP.GT.U32.AND P5, PT, R25, R4, PT ;  /* 0x000000041900720c */ /* 0x000fe20003fa4070 */
[----:B------:R-:W-:Y:S02]  /*206a0*/  @!P6 IMAD.MOV R7, RZ, RZ, -R7 ;  /* 0x000000ffff07e224 */ /* 0x000fe400078e0a07 */
[----:B------:R-:W-:Y:S01]  /*206b0*/  @!P0 IMAD.MOV R11, RZ, RZ, -R11 ;  /* 0x000000ffff0b8224 */ /* 0x000fe200078e0a0b */
[----:B--2---:R-:W-:Y:S02]  /*206c0*/  IABS R29, R24 ;  /* 0x00000018001d7213 */ /* 0x004fe40000000000 */
[----:B------:R-:W-:Y:S02]  /*206d0*/  ISETP.GE.AND P3, PT, R24, RZ, PT ;  /* 0x000000ff1800720c */ /* 0x000fe40003f66270 */
[----:B------:R-:W2:Y:S04]  /*206e0*/  LDL.LU R24, [R1+0xb5c] ;  /* 0x000b5c0001187983 */ /* 0x000ea80000300800 */
[----:B------:R-:W-:Y:S04]  /*206f0*/  STL [R1+0x10], R13 ;  /* 0x0000100d01007387 */ /* 0x000fe80000100800 */
[----:B------:R-:W-:Y:S04]  /*20700*/  STL [R1+0xc], R12 ;  /* 0x00000c0c01007387 */ /* 0x000fe80000100800 */
[----:B------:R4:W-:Y:S04]  /*20710*/  STL [R1+0x8], R8 ;  /* 0x0000080801007387 */ /* 0x0009e80000100800 */
[----:B------:R-:W3:Y:S01]  /*20720*/  LDL.LU R23, [R1+0xb60] ;  /* 0x000b600001177983 */ /* 0x000ee20000300800 */
[----:B------:R-:W-:-:S04]  /*20730*/  IMAD.HI.U32 R10, R0, R29, RZ ;  /* 0x0000001d000a7227 */ /* 0x000fc800078e00ff */
[----:B------:R-:W-:-:S04]  /*20740*/  IMAD.MOV R10, RZ, RZ, -R10 ;  /* 0x000000ffff0a7224 */ /* 0x000fc800078e0a0a */
[----:B------:R-:W-:-:S05]  /*20750*/  IMAD R29, R25, R10, R29 ;  /* 0x0000000a191d7224 */ /* 0x000fca00078e021d */
[----:B------:R-:W-:-:S13]  /*20760*/  ISETP.GT.U32.AND P2, PT, R25, R29, PT ;  /* 0x0000001d1900720c */ /* 0x000fda0003f44070 */
[----:B------:R-:W-:-:S05]  /*20770*/  @!P2 IMAD.IADD R29, R29, 0x1, -R25 ;  /* 0x000000011d1da824 */ /* 0x000fca00078e0a19 */
[----:B------:R-:W-:Y:S01]  /*20780*/  ISETP.GT.U32.AND P4, PT, R25, R29, PT ;  /* 0x0000001d1900720c */ /* 0x000fe20003f84070 */
[----:B------:R0:W-:Y:S01]  /*20790*/  STL [R1+0x4], R7 ;  /* 0x0000040701007387 */ /* 0x0001e20000100800 */
[----:B------:R-:W-:Y:S01]  /*207a0*/  IABS R5, R22 ;  /* 0x0000001600057213 */ /* 0x000fe20000000000 */
[----:B------:R-:W-:Y:S02]  /*207b0*/  @!P5 IMAD.IADD R4, R4, 0x1, -R25 ;  /* 0x000000010404d824 */ /* 0x000fe400078e0a19 */
[----:B------:R-:W-:Y:S01]  /*207c0*/  STL [R1], R11 ;  /* 0x0000000b01007387 */ /* 0x000fe20000100800 */
[----:B------:R-:W-:Y:S02]  /*207d0*/  IABS R6, R20 ;  /* 0x0000001400067213 */ /* 0x000fe40000000000 */
[----:B------:R-:W-:Y:S01]  /*207e0*/  ISETP.GE.AND P5, PT, R20, RZ, PT ;  /* 0x000000ff1400720c */ /* 0x000fe20003fa6270 */
[----:B------:R-:W-:-:S04]  /*207f0*/  IMAD.MOV.U32 R20, RZ, RZ, R28 ;  /* 0x000000ffff147224 */ /* 0x000fc800078e001c */
[----:B------:R-:W-:Y:S01]  /*20800*/  @!P4 IMAD.IADD R29, R29, 0x1, -R25 ;  /* 0x000000011d1dc824 */ /* 0x000fe200078e0a19 */
[----:B------:R-:W-:Y:S02]  /*20810*/  ISETP.GE.AND P4, PT, R22, RZ, PT ;  /* 0x000000ff1600720c */ /* 0x000fe40003f86270 */
[----:B------:R-:W5:Y:S04]  /*20820*/  LDL.LU R22, [R1+0xb64] ;  /* 0x000b640001167983 */ /* 0x000f680000300800 */
[----:B------:R-:W5:Y:S01]  /*20830*/  LDL.LU R28, [R1+0xb68] ;  /* 0x000b6800011c7983 */ /* 0x000f620000300800 */
[----:B------:R-:W-:-:S04]  /*20840*/  IMAD.HI.U32 R9, R0, R5, RZ ;  /* 0x0000000500097227 */ /* 0x000fc800078e00ff */
[----:B------:R-:W-:Y:S01]  /*20850*/  IMAD.MOV R9, RZ, RZ, -R9 ;  /* 0x000000ffff097224 */ /* 0x000fe200078e0a09 */
[----:B------:R-:W-:-:S03]  /*20860*/  ISETP.GT.U32.AND P6, PT, R25, R2, PT ;  /* 0x000000021900720c */ /* 0x000fc60003fc4070 */
[----:B------:R-:W-:Y:S02]  /*20870*/  IMAD R5, R25, R9, R5 ;  /* 0x0000000919057224 */ /* 0x000fe400078e0205 */
[----:B------:R-:W-:-:S04]  /*20880*/  IMAD.HI.U32 R9, R0, R6, RZ ;  /* 0x0000000600097227 */ /* 0x000fc800078e00ff */
[----:B------:R-:W-:Y:S01]  /*20890*/  IMAD.MOV R9, RZ, RZ, -R9 ;  /* 0x000000ffff097224 */ /* 0x000fe200078e0a09 */
[----:B------:R-:W-:Y:S02]  /*208a0*/  ISETP.GE.AND P2, PT, R27, RZ, PT ;  /* 0x000000ff1b00720c */ /* 0x000fe40003f46270 */
[C---:B------:R-:W-:Y:S01]  /*208b0*/  ISETP.GT.U32.AND P0, PT, R25.reuse, R5, PT ;  /* 0x000000051900720c */ /* 0x040fe20003f04070 */
[----:B------:R-:W-:Y:S02]  /*208c0*/  IMAD R6, R25, R9, R6 ;  /* 0x0000000919067224 */ /* 0x000fe400078e0206 */
[----:B------:R-:W-:-:S03]  /*208d0*/  @!P6 IMAD.IADD R2, R2, 0x1, -R25 ;  /* 0x000000010202e824 */ /* 0x000fc600078e0a19 */
[----:B------:R-:W-:Y:S01]  /*208e0*/  ISETP.GT.U32.AND P6, PT, R25, R6, PT ;  /* 0x000000061900720c */ /* 0x000fe20003fc4070 */
[----:B------:R-:W-:Y:S02]  /*208f0*/  @!P3 IMAD.MOV R29, RZ, RZ, -R29 ;  /* 0x000000ffff1db224 */ /* 0x000fe400078e0a1d */
[----:B------:R-:W-:Y:S02]  /*20900*/  @!P1 IMAD.MOV R2, RZ, RZ, -R2 ;  /* 0x000000ffff029224 */ /* 0x000fe400078e0a02 */
[----:B------:R-:W-:Y:S02]  /*20910*/  @!P2 IMAD.MOV R4, RZ, RZ, -R4 ;  /* 0x000000ffff04a224 */ /* 0x000fe400078e0a04 */
[--C-:B------:R-:W-:Y:S01]  /*20920*/  @!P0 IMAD.IADD R5, R5, 0x1, -R25.reuse ;  /* 0x0000000105058824 */ /* 0x100fe200078e0a19 */
[----:B------:R-:W-:Y:S04]  /*20930*/  STL [R1+0x4150], R29 ;  /* 0x0041501d01007387 */ /* 0x000fe80000100800 */
[----:B------:R-:W-:Y:S01]  /*20940*/  STL [R1+0x4154], R2 ;  /* 0x0041540201007387 */ /* 0x000fe20000100800 */
[----:B------:R-:W-:Y:S01]  /*20950*/  @!P6 IMAD.IADD R6, R6, 0x1, -R25 ;  /* 0x000000010606e824 */ /* 0x000fe200078e0a19 */
[----:B------:R-:W-:-:S02]  /*20960*/  ISETP.GT.U32.AND P6, PT, R25, R5, PT ;  /* 0x000000051900720c */ /* 0x000fc40003fc4070 */
[----:B------:R1:W-:Y:S04]  /*20970*/  STL [R1+0x4158], R4 ;  /* 0x0041580401007387 */ /* 0x0003e80000100800 */
[----:B------:R-:W5:Y:S01]  /*20980*/  LDL.LU R27, [R1+0xb88] ;  /* 0x000b8800011b7983 */ /* 0x000f620000300800 */
[----:B----4-:R-:W-:-:S05]  /*20990*/  IABS R8, R26 ;  /* 0x0000001a00087213 */ /* 0x010fca0000000000 */
[----:B0-----:R-:W-:-:S04]  /*209a0*/  IMAD.HI.U32 R7, R0, R8, RZ ;  /* 0x0000000800077227 */ /* 0x001fc800078e00ff */
[----:B------:R-:W-:-:S04]  /*209b0*/  IMAD.MOV R9, RZ, RZ, -R7 ;  /* 0x000000ffff097224 */ /* 0x000fc800078e0a07 */
[C---:B------:R-:W-:Y:S01]  /*209c0*/  IMAD R8, R25.reuse, R9, R8 ;  /* 0x0000000919087224 */ /* 0x040fe200078e0208 */
[----:B------:R-:W-:-:S04]  /*209d0*/  ISETP.GT.U32.AND P3, PT, R25, R6, PT ;  /* 0x000000061900720c */ /* 0x000fc80003f64070 */
[----:B------:R-:W-:Y:S01]  /*209e0*/  ISETP.GT.U32.AND P0, PT, R25, R8, PT ;  /* 0x000000081900720c */ /* 0x000fe20003f04070 */
[----:B------:R-:W-:-:S04]  /*209f0*/  @!P6 IMAD.IADD R5, R5, 0x1, -R25 ;  /* 0x000000010505e824 */ /* 0x000fc800078e0a19 */
[----:B------:R-:W-:-:S04]  /*20a00*/  @!P4 IMAD.MOV R5, RZ, RZ, -R5 ;  /* 0x000000ffff05c224 */ /* 0x000fc800078e0a05 */
[--C-:B------:R-:W-:Y:S01]  /*20a10*/  @!P3 IMAD.IADD R6, R6, 0x1, -R25.reuse ;  /* 0x000000010606b824 */ /* 0x100fe200078e0a19 */
[----:B------:R-:W-:Y:S03]  /*20a20*/  STL [R1+0x415c], R5 ;  /* 0x00415c0501007387 */ /* 0x000fe60000100800 */
[----:B------:R-:W-:Y:S01]  /*20a30*/  @!P0 IMAD.IADD R8, R8, 0x1, -R25 ;  /* 0x0000000108088824 */ /* 0x000fe200078e0a19 */
[----:B------:R-:W-:Y:S02]  /*20a40*/  ISETP.GE.AND P0, PT, R26, RZ, PT ;  /* 0x000000ff1a00720c */ /* 0x000fe40003f06270 */
[----:B------:R-:W4:Y:S01]  /*20a50*/  LDL.LU R26, [R1+0xb8c] ;  /* 0x000b8c00011a7983 */ /* 0x000f220000300800 */
[----:B------:R-:W-:Y:S01]  /*20a60*/  @!P5 IMAD.MOV R6, RZ, RZ, -R6 ;  /* 0x000000ffff06d224 */ /* 0x000fe200078e0a06 */
[----:B------:R-:W-:-:S13]  /*20a70*/  ISETP.GT.U32.AND P2, PT, R25, R8, PT ;  /* 0x000000081900720c */ /* 0x000fda0003f44070 */
[----:B------:R-:W-:Y:S01]  /*20a80*/  @!P2 IMAD.IADD R8, R8, 0x1, -R25 ;  /* 0x000000010808a824 */ /* 0x000fe200078e0a19 */
[----:B--2---:R-:W-:-:S05]  /*20a90*/  IABS R10, R24 ;  /* 0x00000018000a7213 */ /* 0x004fca0000000000 */
[----:B------:R-:W-:-:S04]  /*20aa0*/  IMAD.HI.U32 R7, R0, R10, RZ ;  /* 0x0000000a00077227 */ /* 0x000fc800078e00ff */
[----:B------:R-:W-:-:S04]  /*20ab0*/  IMAD.MOV R7, RZ, RZ, -R7 ;  /* 0x000000ffff077224 */ /* 0x000fc800078e0a07 */
[----:B------:R-:W-:-:S05]  /*20ac0*/  IMAD R10, R25, R7, R10 ;  /* 0x00000007190a7224 */ /* 0x000fca00078e020a */
[----:B------:R-:W-:Y:S02]  /*20ad0*/  ISETP.GT.U32.AND P1, PT, R25, R10, PT ;  /* 0x0000000a1900720c */ /* 0x000fe40003f24070 */
[----:B------:R-:W-:Y:S02]  /*20ae0*/  ISETP.GE.AND P6, PT, R24, RZ, PT ;  /* 0x000000ff1800720c */ /* 0x000fe40003fc6270 */
[----:B------:R-:W2:Y:S01]  /*20af0*/  LDL.LU R24, [R1+0xb90] ;  /* 0x000b900001187983 */ /* 0x000ea20000300800 */
[----:B---3--:R-:W-:-:S03]  /*20b00*/  IABS R9, R23 ;  /* 0x0000001700097213 */ /* 0x008fc60000000000 */
[----:B------:R-:W-:Y:S05]  /*20b10*/  STL [R1+0x4160], R6 ;  /* 0x0041600601007387 */ /* 0x000fea0000100800 */
[----:B------:R-:W-:Y:S01]  /*20b20*/  @!P1 IMAD.IADD R10, R10, 0x1, -R25 ;  /* 0x000000010a0a9824 */ /* 0x000fe200078e0a19 */
[----:B------:R-:W-:Y:S02]  /*20b30*/  ISETP.GE.AND P1, PT, R23, RZ, PT ;  /* 0x000000ff1700720c */ /* 0x000fe40003f26270 */
[----:B------:R-:W3:Y:S01]  /*20b40*/  LDL.LU R23, [R1+0xb6c] ;  /* 0x000b6c0001177983 */ /* 0x000ee20000300800 */
[----:B------:R-:W-:-:S04]  /*20b50*/  IMAD.HI.U32 R7, R0, R9, RZ ;  /* 0x0000000900077227 */ /* 0x000fc800078e00ff */
[----:B------:R-:W-:-:S04]  /*20b60*/  IMAD.MOV R7, RZ, RZ, -R7 ;  /* 0x000000ffff077224 */ /* 0x000fc800078e0a07 */
[----:B------:R-:W-:-:S05]  /*20b70*/  IMAD R9, R25, R7, R9 ;  /* 0x0000000719097224 */ /* 0x000fca00078e0209 */
[----:B------:R-:W-:-:S13]  /*20b80*/  ISETP.GT.U32.AND P3, PT, R25, R9, PT ;  /* 0x000000091900720c */ /* 0x000fda0003f64070 */
[----:B------:R-:W-:Y:S01]  /*20b90*/  @!P3 IMAD.IADD R9, R9, 0x1, -R25 ;  /* 0x000000010909b824 */ /* 0x000fe200078e0a19 */
[----:B-----5:R-:W-:Y:S02]  /*20ba0*/  IABS R16, R22 ;  /* 0x0000001600107213 */ /* 0x020fe40000000000 */
[----:B------:R-:W-:Y:S02]  /*20bb0*/  ISETP.GE.AND P2, PT, R22, RZ, PT ;  /* 0x000000ff1600720c */ /* 0x000fe40003f46270 */
[----:B------:R-:W5:Y:S01]  /*20bc0*/  LDL.LU R22, [R1+0xb70] ;  /* 0x000b700001167983 */ /* 0x000f620000300800 */
[----:B------:R-:W-:Y:S02]  /*20bd0*/  IABS R15, R28 ;  /* 0x0000001c000f7213 */ /* 0x000fe40000000000 */
[----:B------:R-:W-:Y:S02]  /*20be0*/  ISETP.GE.AND P3, PT, R28, RZ, PT ;  /* 0x000000ff1c00720c */ /* 0x000fe40003f66270 */
[----:B------:R-:W5:Y:S01]  /*20bf0*/  LDL.LU R28, [R1+0xb74] ;  /* 0x000b7400011c7983 */ /* 0x000f620000300800 */
[----:B------:R-:W-:Y:S01]  /*20c00*/  ISETP.GT.U32.AND P4, PT, R25, R10, PT ;  /* 0x0000000a1900720c */ /* 0x000fe20003f84070 */
[----:B------:R-:W-:-:S04]  /*20c10*/  IMAD.HI.U32 R7, R0, R16, RZ ;  /* 0x0000001000077227 */ /* 0x000fc800078e00ff */
[----:B------:R-:W-:-:S04]  /*20c20*/  IMAD.MOV R7, RZ, RZ, -R7 ;  /* 0x000000ffff077224 */ /* 0x000fc800078e0a07 */
[----:B------:R-:W-:-:S04]  /*20c30*/  IMAD R16, R25, R7, R16 ;  /* 0x0000000719107224 */ /* 0x000fc800078e0210 */
[----:B------:R-:W-:Y:S01]  /*20c40*/  @!P4 IMAD.IADD R10, R10, 0x1, -R25 ;  /* 0x000000010a0ac824 */ /* 0x000fe200078e0a19 */
[C---:B------:R-:W-:Y:S01]  /*20c50*/  ISETP.GT.U32.AND P4, PT, R25.reuse, R16, PT ;  /* 0x000000101900720c */ /* 0x040fe20003f84070 */
[----:B------:R-:W-:Y:S01]  /*20c60*/  IMAD.HI.U32 R7, R0, R15, RZ ;  /* 0x0000000f00077227 */ /* 0x000fe200078e00ff */
[----:B------:R-:W-:-:S03]  /*20c70*/  ISETP.GT.U32.AND P5, PT, R25, R9, PT ;  /* 0x000000091900720c */ /* 0x000fc60003fa4070 */
[----:B-1----:R-:W-:Y:S02]  /*20c80*/  IMAD.MOV.U32 R4, RZ, RZ, R8 ;  /* 0x000000ffff047224 */ /* 0x002fe400078e0008 */
[----:B------:R-:W-:-:S06]  /*20c90*/  IMAD.MOV R7, RZ, RZ, -R7 ;  /* 0x000000ffff077224 */ /* 0x000fcc00078e0a07 */
[----:B------:R-:W-:Y:S02]  /*20ca0*/  @!P4 IMAD.IADD R16, R16, 0x1, -R25 ;  /* 0x000000011010c824 */ /* 0x000fe400078e0a19 */
[----:B------:R-:W-:-:S03]  /*20cb0*/  IMAD R15, R25, R7, R15 ;  /* 0x00000007190f7224 */ /* 0x000fc600078e020f */
[----:B------:R-:W-:Y:S02]  /*20cc0*/  ISETP.GT.U32.AND P4, PT, R25, R16, PT ;  /* 0x000000101900720c */ /* 0x000fe40003f84070 */
[----:B------:R-:W-:Y:S01]  /*20cd0*/  IABS R8, R27 ;  /* 0x0000001b00087213 */ /* 0x000fe20000000000 */
[----:B------:R-:W-:Y:S01]  /*20ce0*/  @!P5 IMAD.IADD R9, R9, 0x1, -R25 ;  /* 0x000000010909d824 */ /* 0x000fe200078e0a19 */
[----:B------:R-:W-:-:S03]  /*20cf0*/  ISETP.GT.U32.AND P5, PT, R25, R15, PT ;  /* 0x0000000f1900720c */ /* 0x000fc60003fa4070 */
[----:B------:R-:W-:-:S04]  /*20d00*/  IMAD.HI.U32 R7, R0, R8, RZ ;  /* 0x0000000800077227 */ /* 0x000fc800078e00ff */
[----:B------:R-:W-:Y:S02]  /*20d10*/  IMAD.MOV.U32 R2, RZ, RZ, R10 ;  /* 0x000000ffff027224 */ /* 0x000fe400078e000a */
[----:B------:R-:W-:Y:S02]  /*20d20*/  IMAD.MOV R7, RZ, RZ, -R7 ;  /* 0x000000ffff077224 */ /* 0x000fe400078e0a07 */
[----:B------:R-:W-:Y:S02]  /*20d30*/  @!P0 IMAD.MOV R4, RZ, RZ, -R4 ;  /* 0x000000ffff048224 */ /* 0x000fe400078e0a04 */
[----:B------:R-:W-:Y:S02]  /*20d40*/  @!P6 IMAD.MOV R2, RZ, RZ, -R2 ;  /* 0x000000ffff02e224 */ /* 0x000fe400078e0a02 */
[----:B------:R-:W-:Y:S01]  /*20d50*/  IMAD R8, R25, R7, R8 ;  /* 0x0000000719087224 */ /* 0x000fe200078e0208 */
[----:B------:R-:W-:Y:S01]  /*20d60*/  STL [R1+0x88], R4 ;  /* 0x0000880401007387 */ /* 0x000fe20000100800 */
[----:B------:R-:W-:-:S03]  /*20d70*/  @!P4 IMAD.IADD R16, R16, 0x1, -R25 ;  /* 0x000000011010c824 */ /* 0x000fc600078e0a19 */
[----:B------:R0:W-:Y:S01]  /*20d80*/  STL [R1+0x70], R2 ;  /* 0x0000700201007387 */ /* 0x0001e20000100800 */
[----:B------:R-:W-:Y:S01]  /*20d90*/  ISETP.GT.U32.AND P4, PT, R25, R8, PT ;  /* 0x000000081900720c */ /* 0x000fe20003f84070 */
[----:B------:R-:W-:Y:S02]  /*20da0*/  @!P5 IMAD.IADD R15, R15, 0x1, -R25 ;  /* 0x000000010f0fd824 */ /* 0x000fe400078e0a19 */
[----:B0-----:R-:W-:-:S03]  /*20db0*/  IMAD.MOV.U32 R2, RZ, RZ, R9 ;  /* 0x000000ffff027224 */ /* 0x001fc600078e0009 */
[----:B------:R-:W-:Y:S01]  /*20dc0*/  ISETP.GT.U32.AND P5, PT, R25, R15, PT ;  /* 0x0000000f1900720c */ /* 0x000fe20003fa4070 */
[----:B------:R-:W-:-:S06]  /*20dd0*/  @!P1 IMAD.MOV R2, RZ, RZ, -R2 ;  /* 0x000000ffff029224 */ /* 0x000fcc00078e0a02 */
[----:B------:R-:W-:Y:S01]  /*20de0*/  @!P4 IMAD.IADD R8, R8, 0x1, -R25 ;  /* 0x000000010808c824 */ /* 0x000fe200078e0a19 */
[----:B------:R0:W-:Y:S04]  /*20df0*/  STL [R1+0x78], R2 ;  /* 0x0000780201007387 */ /* 0x0001e80000100800 */
[----:B------:R-:W5:Y:S01]  /*20e00*/  LDL.LU R21, [R1+0xb78] ;  /* 0x000b780001157983 */ /* 0x000f620000300800 */
[----:B----4-:R-:W-:-:S05]  /*20e10*/  IABS R14, R26 ;  /* 0x0000001a000e7213 */ /* 0x010fca0000000000 */
[----:B------:R-:W-:-:S04]  /*20e20*/  IMAD.HI.U32 R12, R0, R14, RZ ;  /* 0x0000000e000c7227 */ /* 0x000fc800078e00ff */
[----:B------:R-:W-:Y:S01]  /*20e30*/  IMAD.MOV R12, RZ, RZ, -R12 ;  /* 0x000000ffff0c7224 */ /* 0x000fe200078e0a0c */
[----:B------:R-:W-:-:S03]  /*20e40*/  ISETP.GT.U32.AND P4, PT, R25, R8, PT ;  /* 0x000000081900720c */ /* 0x000fc60003f84070 */
[----:B------:R-:W-:Y:S01]  /*20e50*/  IMAD R14, R25, R12, R14 ;  /* 0x0000000c190e7224 */ /* 0x000fe200078e020e */
[----:B------:R-:W-:Y:S01]  /*20e60*/  ISETP.GE.AND P0, PT, R27, RZ, PT ;  /* 0x000000ff1b00720c */ /* 0x000fe20003f06270 */
[----:B------:R-:W-:Y:S01]  /*20e70*/  @!P5 IMAD.IADD R15, R15, 0x1, -R25 ;  /* 0x000000010f0fd824 */ /* 0x000fe200078e0a19 */
[----:B------:R-:W4:Y:S01]  /*20e80*/  LDL.LU R27, [R1+0xb7c] ;  /* 0x000b7c00011b7983 */ /* 0x000f220000300800 */
[----:B------:R-:W-:Y:S01]  /*20e90*/  IMAD.MOV.U32 R4, RZ, RZ, R16 ;  /* 0x000000ffff047224 */ /* 0x000fe200078e0010 */
[----:B------:R-:W-:-:S03]  /*20ea0*/  ISETP.GT.U32.AND P5, PT, R25, R14, PT ;  /* 0x0000000e1900720c */ /* 0x000fc60003fa4070 */
[----:B------:R-:W-:Y:S02]  /*20eb0*/  @!P2 IMAD.MOV R4, RZ, RZ, -R4 ;  /* 0x000000ffff04a224 */ /* 0x000fe400078e0a04 */
[----:B------:R-:W-:Y:S02]  /*20ec0*/  @!P4 IMAD.IADD R8, R8, 0x1, -R25 ;  /* 0x000000010808c824 */ /* 0x000fe400078e0a19 */
[----:B0-----:R-:W-:-:S06]  /*20ed0*/  IMAD.MOV.U32 R2, RZ, RZ, R15 ;  /* 0x000000ffff027224 */ /* 0x001fcc00078e000f */
[--C-:B------:R-:W-:Y:S01]  /*20ee0*/  @!P5 IMAD.IADD R14, R14, 0x1, -R25.reuse ;  /* 0x000000010e0ed824 */ /* 0x100fe200078e0a19 */
[----:B------:R-:W-:Y:S01]  /*20ef0*/  ISETP.GE.AND P6, PT, R26, RZ, PT ;  /* 0x000000ff1a00720c */ /* 0x000fe20003fc6270 */
[----:B------:R-:W-:Y:S01]  /*20f00*/  @!P3 IMAD.MOV R2, RZ, RZ, -R2 ;  /* 0x000000ffff02b224 */ /* 0x000fe200078e0a02 */
[----:B------:R-:W4:Y:S02]  /*20f10*/  LDL.LU R26, [R1+0xb80] ;  /* 0x000b8000011a7983 */ /* 0x000f240000300800 */
[----:B------:R-:W-:Y:S02]  /*20f20*/  ISETP.GT.U32.AND P5, PT, R25, R14, PT ;  /* 0x0000000e1900720c */ /* 0x000fe40003fa4070 */
[----:B------:R-:W-:Y:S11]  /*20f30*/  STL [R1+0x54], R4 ;  /* 0x0000540401007387 */ /* 0x000ff60000100800 */
[----:B------:R-:W-:Y:S01]  /*20f40*/  @!P5 IMAD.IADD R14, R14, 0x1, -R25 ;  /* 0x000000010e0ed824 */ /* 0x000fe200078e0a19 */
[----:B--2---:R-:W-:-:S05]  /*20f50*/  IABS R13, R24 ;  /* 0x00000018000d7213 */ /* 0x004fca0000000000 */
[----:B------:R-:W-:Y:S01]  /*20f60*/  IMAD.HI.U32 R7, R0, R13, RZ ;  /* 0x0000000d00077227 */ /* 0x000fe200078e00ff */
[----:B---3--:R-:W-:-:S03]  /*20f70*/  IABS R10, R23 ;  /* 0x00000017000a7213 */ /* 0x008fc60000000000 */
[----:B------:R-:W-:Y:S02]  /*20f80*/  IMAD.MOV R7, RZ, RZ, -R7 ;  /* 0x000000ffff077224 */ /* 0x000fe400078e0a07 */
[----:B------:R-:W-:-:S04]  /*20f90*/  IMAD.HI.U32 R12, R0, R10, RZ ;  /* 0x0000000a000c7227 */ /* 0x000fc800078e00ff */
[----:B------:R-:W-:Y:S02]  /*20fa0*/  IMAD R13, R25, R7, R13 ;  /* 0x00000007190d7224 */ /* 0x000fe400078e020d */
[----:B------:R-:W-:-:S03]  /*20fb0*/  IMAD.MOV R12, RZ, RZ, -R12 ;  /* 0x000000ffff0c7224 */ /* 0x000fc600078e0a0c */
[C---:B------:R-:W-:Y:S01]  /*20fc0*/  ISETP.GT.U32.AND P2, PT, R25.reuse, R13, PT ;  /* 0x0000000d1900720c */ /* 0x040fe20003f44070 */
[----:B------:R-:W-:-:S05]  /*20fd0*/  IMAD R12, R25, R12, R10 ;  /* 0x0000000c190c7224 */ /* 0x000fca00078e020a */
[----:B------:R-:W-:Y:S02]  /*20fe0*/  ISETP.GT.U32.AND P4, PT, R25, R12, PT ;  /* 0x0000000c1900720c */ /* 0x000fe40003f84070 */
[----:B------:R-:W-:Y:S02]  /*20ff0*/  ISETP.GE.AND P1, PT, R24, RZ, PT ;  /* 0x000000ff1800720c */ /* 0x000fe40003f26270 */
[----:B------:R-:W2:Y:S03]  /*21000*/  LDL.LU R24, [R1+0xb84] ;  /* 0x000b840001187983 */ /* 0x000ea60000300800 */
[--C-:B------:R-:W-:Y:S01]  /*21010*/  @!P2 IMAD.IADD R13, R13, 0x1, -R25.reuse ;  /* 0x000000010d0da824 */ /* 0x100fe200078e0a19 */
[----:B------:R0:W-:Y:S04]  /*21020*/  STL [R1+0x44], R2 ;  /* 0x0000440201007387 */ /* 0x0001e80000100800 */
[----:B------:R-:W-:Y:S01]  /*21030*/  ISETP.GT.U32.AND P2, PT, R25, R13, PT ;  /* 0x0000000d1900720c */ /* 0x000fe20003f44070 */
[----:B------:R-:W-:-:S02]  /*21040*/  @!P4 IMAD.IADD R12, R12, 0x1, -R25 ;  /* 0x000000010c0cc824 */ /* 0x000fc400078e0a19 */
[----:B0-----:R-:W-:-:S03]  /*21050*/  IMAD.MOV.U32 R2, RZ, RZ, R8 ;  /* 0x000000ffff027224 */ /* 0x001fc600078e0008 */
[----:B------:R-:W-:Y:S01]  /*21060*/  ISETP.GT.U32.AND P4, PT, R25, R12, PT ;  /* 0x0000000c1900720c */ /* 0x000fe20003f84070 */
[----:B------:R-:W-:Y:S01]  /*21070*/  @!P0 IMAD.MOV R2, RZ, RZ, -R2 ;  /* 0x000000ffff028224 */ /* 0x000fe200078e0a02 */
[----:B------:R-:W-:-:S04]  /*21080*/  ISETP.GE.AND P3, PT, R23, RZ, PT ;  /* 0x000000ff1700720c */ /* 0x000fc80003f66270 */
[----:B------:R0:W-:Y:S01]  /*21090*/  STL [R1+0x3c], R2 ;  /* 0x00003c0201007387 */ /* 0x0001e20000100800 */
[----:B------:R-:W-:Y:S02]  /*210a0*/  @!P2 IMAD.IADD R13, R13, 0x1, -R25 ;  /* 0x000000010d0da824 */ /* 0x000fe400078e0a19 */
[----:B0-----:R-:W-:-:S04]  /*210b0*/  IMAD.MOV.U32 R2, RZ, RZ, R14 ;  /* 0x000000ffff027224 */ /* 0x001fc800078e000e */
[----:B------:R-:W-:Y:S02]  /*210c0*/  @!P4 IMAD.IADD R12, R12, 0x1, -R25 ;  /* 0x000000010c0cc824 */ /* 0x000fe400078e0a19 */
[----:B------:R-:W-:Y:S02]  /*210d0*/  @!P6 IMAD.MOV R2, RZ, RZ, -R2 ;  /* 0x000000ffff02e224 */ /* 0x000fe400078e0a02 */
[----:B------:R-:W-:-:S03]  /*210e0*/  IMAD.MOV.U32 R4, RZ, RZ, R13 ;  /* 0x000000ffff047224 */ /* 0x000fc600078e000d */
[----:B------:R0:W-:Y:S01]  /*210f0*/  STL [R1+0x24], R2 ;  /* 0x0000240201007387 */ /* 0x0001e20000100800 */
[----:B------:R-:W-:Y:S01]  /*21100*/  @!P1 IMAD.MOV R4, RZ, RZ, -R4 ;  /* 0x000000ffff049224 */ /* 0x000fe200078e0a04 */
[----:B-----5:R-:W-:Y:S02]  /*21110*/  IABS R11, R22 ;  /* 0x00000016000b7213 */ /* 0x020fe40000000000 */
[----:B------:R-:W-:Y:S01]  /*21120*/  ISETP.GE.AND P2, PT, R22, RZ, PT ;  /* 0x000000ff1600720c */ /* 0x000fe20003f46270 */
[----:B------:R-:W-:Y:S01]  /*21130*/  IMAD.MOV.U32 R22, RZ, RZ, R20 ;  /* 0x000000ffff167224 */ /* 0x000fe200078e0014 */
[----:B------:R-:W3:Y:S01]  /*21140*/  LDL.LU R23, [R1+0xb98] ;  /* 0x000b980001177983 */ /* 0x000ee20000300800 */
[----:B0-----:R-:W-:-:S03]  /*21150*/  IMAD.MOV.U32 R2, RZ, RZ, R12 ;  /* 0x000000ffff027224 */ /* 0x001fc600078e000c */
[----:B------:R-:W5:Y:S01]  /*21160*/  LDL.LU R20, [R1+0xb9c] ;  /* 0x000b9c0001147983 */ /* 0x000f620000300800 */
[----:B------:R-:W-:Y:S01]  /*21170*/  IABS R9, R28 ;  /* 0x0000001c00097213 */ /* 0x000fe20000000000 */
[----:B------:R-:W-:Y:S02]  /*21180*/  @!P3 IMAD.MOV R2, RZ, RZ, -R2 ;  /* 0x000000ffff02b224 */ /* 0x000fe400078e0a02 */
[----:B------:R-:W-:Y:S01]  /*21190*/  STL [R1+0x28], R4 ;  /* 0x0000280401007387 */ /* 0x000fe20000100800 */
[----:B------:R-:W-:-:S03]  /*211a0*/  ISETP.GE.AND P3, PT, R28, RZ, PT ;  /* 0x000000ff1c00720c */ /* 0x000fc60003f66270 */
[----:B------:R-:W3:Y:S01]  /*211b0*/  LDL.LU R28, [R1+0xba4] ;  /* 0x000ba400011c7983 */ /* 0x000ee20000300800 */
[----:B------:R-:W-:-:S04]  /*211c0*/  IMAD.HI.U32 R17, R0, R11, RZ ;  /* 0x0000000b00117227 */ /* 0x000fc800078e00ff */
[----:B------:R-:W-:Y:S02]  /*211d0*/  IMAD.MOV R17, RZ, RZ, -R17 ;  /* 0x000000ffff117224 */ /* 0x000fe400078e0a11 */
[----:B------:R-:W-:-:S04]  /*211e0*/  IMAD.HI.U32 R7, R0, R9, RZ ;  /* 0x0000000900077227 */ /* 0x000fc800078e00ff */
[----:B------:R-:W-:Y:S02]  /*211f0*/  IMAD R11, R25, R17, R11 ;  /* 0x00000011190b7224 */ /* 0x000fe400078e020b */
[----:B------:R-:W-:-:S03]  /*21200*/  IMAD.MOV R7, RZ, RZ, -R7 ;  /* 0x000000ffff077224 */ /* 0x000fc600078e0a07 */
[C---:B------:R-:W-:Y:S01]  /*21210*/  ISETP.GT.U32.AND P0, PT, R25.reuse, R11, PT ;  /* 0x0000000b1900720c */ /* 0x040fe20003f04070 */
[----:B------:R-:W-:-:S05]  /*21220*/  IMAD R9, R25, R7, R9 ;  /* 0x0000000719097224 */ /* 0x000fca00078e0209 */
[----:B------:R-:W-:Y:S02]  /*21230*/  ISETP.GT.U32.AND P5, PT, R25, R9, PT ;  /* 0x000000091900720c */ /* 0x000fe40003fa4070 */
[----:B------:R-:W-:-:S05]  /*21240*/  IABS R10, R21 ;  /* 0x00000015000a7213 */ /* 0x000fca0000000000 */
[----:B------:R-:W-:-:S04]  /*21250*/  IMAD.HI.U32 R17, R0, R10, RZ ;  /* 0x0000000a00117227 */ /* 0x000fc800078e00ff */
[----:B------:R-:W-:-:S04]  /*21260*/  IMAD.MOV R17, RZ, RZ, -R17 ;  /* 0x000000ffff117224 */ /* 0x000fc800078e0a11 */
[----:B------:R-:W-:Y:S02]  /*21270*/  IMAD R10, R25, R17, R10 ;  /* 0x00000011190a7224 */ /* 0x000fe400078e020a */
[----:B------:R-:W-:-:S03]  /*21280*/  @!P0 IMAD.IADD R11, R11, 0x1, -R25 ;  /* 0x000000010b0b8824 */ /* 0x000fc600078e0a19 */
[----:B------:R-:W-:Y:S02]  /*21290*/  ISETP.GT.U32.AND P0, PT, R25, R10, PT ;  /* 0x0000000a1900720c */ /* 0x000fe40003f04070 */
[----:B----4-:R-:W-:-:S05]  /*212a0*/  IABS R7, R27 ;  /* 0x0000001b00077213 */ /* 0x010fca0000000000 */
[----:B------:R-:W-:-:S04]  /*212b0*/  IMAD.HI.U32 R16, R0, R7, RZ ;  /* 0x0000000700107227 */ /* 0x000fc800078e00ff */
[----:B------:R-:W-:Y:S02]  /*212c0*/  IMAD.MOV R16, RZ, RZ, -R16 ;  /* 0x000000ffff107224 */ /* 0x000fe400078e0a10 */
[----:B------:R-:W-:Y:S01]  /*212d0*/  @!P5 IMAD.IADD R9, R9, 0x1, -R25 ;  /* 0x000000010909d824 */ /* 0x000fe200078e0a19 */
[C---:B------:R-:W-:Y:S01]  /*212e0*/  ISETP.GT.U32.AND P5, PT, R25.reuse, R11, PT ;  /* 0x0000000b1900720c */ /* 0x040fe20003fa4070 */
[----:B------:R-:W-:Y:S02]  /*212f0*/  IMAD R7, R25, R16, R7 ;  /* 0x0000001019077224 */ /* 0x000fe400078e0207 */
[----:B------:R-:W-:-:S03]  /*21300*/  @!P0 IMAD.IADD R10, R10, 0x1, -R25 ;  /* 0x000000010a0a8824 */ /* 0x000fc600078e0a19 */
[C---:B------:R-:W-:Y:S02]  /*21310*/  ISETP.GT.U32.AND P4, PT, R25.reuse, R7, PT ;  /* 0x000000071900720c */ /* 0x040fe40003f84070 */
[C---:B------:R-:W-:Y:S02]  /*21320*/  ISETP.GT.U32.AND P6, PT, R25.reuse, R9, PT ;  /* 0x000000091900720c */ /* 0x040fe40003fc4070 */
[----:B------:R-:W-:-:S03]  /*21330*/  ISETP.GT.U32.AND P0, PT, R25, R10, PT ;  /* 0x0000000a1900720c */ /* 0x000fc60003f04070 */
[----:B------:R-:W-:Y:S01]  /*21340*/  @!P5 IMAD.IADD R11, R11, 0x1, -R25 ;  /* 0x000000010b0bd824 */ /* 0x000fe200078e0a19 */
[----:B------:R0:W-:Y:S01]  /*21350*/  STL [R1+0x2c], R2 ;  /* 0x00002c0201007387 */ /* 0x0001e20000100800 */
[----:B------:R-:W-:-:S04]  /*21360*/  ISETP.GE.AND P5, PT, R21, RZ, PT ;  /* 0x000000ff1500720c */ /* 0x000fc80003fa6270 */
[----:B------:R-:W-:Y:S02]  /*21370*/  @!P4 IMAD.IADD R7, R7, 0x1, -R25 ;  /* 0x000000010707c824 */ /* 0x000fe400078e0a19 */
[----:B0-----:R-:W-:Y:S02]  /*21380*/  IMAD.MOV.U32 R2, RZ, RZ, R11 ;  /* 0x000000ffff027224 */ /* 0x001fe400078e000b */
[--C-:B------:R-:W-:Y:S02]  /*21390*/  @!P6 IMAD.IADD R9, R9, 0x1, -R25.reuse ;  /* 0x000000010909e824 */ /* 0x100fe400078e0a19 */
[----:B------:R-:W-:Y:S01]  /*213a0*/  @!P2 IMAD.MOV R2, RZ, RZ, -R2 ;  /* 0x000000ffff02a224 */ /* 0x000fe200078e0a02 */
[----:B------:R-:W-:Y:S01]  /*213b0*/  ISETP.GT.U32.AND P2, PT, R25, R7, PT ;  /* 0x000000071900720c */ /* 0x000fe20003f44070 */
[----:B------:R-:W-:Y:S01]  /*213c0*/  @!P0 IMAD.IADD R10, R10, 0x1, -R25 ;  /* 0x000000010a0a8824 */ /* 0x000fe200078e0a19 */
[----:B------:R-:W-:Y:S01]  /*213d0*/  ISETP.GE.AND P6, PT, R27, RZ, PT ;  /* 0x000000ff1b00720c */ /* 0x000fe20003fc6270 */
[----:B------:R-:W-:Y:S01]  /*213e0*/  IMAD.MOV.U32 R4, RZ, RZ, R9 ;  /* 0x000000ffff047224 */ /* 0x000fe200078e0009 */
[----:B------:R-:W4:Y:S04]  /*213f0*/  LDL.LU R27, [R1+0xb94] ;  /* 0x000b9400011b7983 */ /* 0x000f280000300800 */
[----:B------:R0:W-:Y:S01]  /*21400*/  STL [R1+0x30], R2 ;  /* 0x0000300201007387 */ /* 0x0001e20000100800 */
[----:B------:R-:W-:-:S02]  /*21410*/  @!P3 IMAD.MOV R4, RZ, RZ, -R4 ;  /* 0x000000ffff04b224 */ /* 0x000fc400078e0a04 */
[----:B0-----:R-:W-:-:S04]  /*21420*/  IMAD.MOV.U32 R2, RZ, RZ, R10 ;  /* 0x000000ffff027224 */ /* 0x001fc800078e000a */
[----:B------:R-:W-:Y:S01]  /*21430*/  @!P5 IMAD.MOV R2, RZ, RZ, -R2 ;  /* 0x000000ffff02d224 */ /* 0x000fe200078e0a02 */
[----:B------:R0:W-:Y:S01]  /*21440*/  STL [R1+0x34], R4 ;  /* 0x0000340401007387 */ /* 0x0001e20000100800 */
[----:B------:R-:W-:-:S03]  /*21450*/  @!P2 IMAD.IADD R7, R7, 0x1, -R25 ;  /* 0x000000010707a824 */ /* 0x000fc600078e0a19 */
[----:B------:R1:W-:Y:S01]  /*21460*/  STL [R1+0x38], R2 ;  /* 0x0000380201007387 */ /* 0x0003e20000100800 */
[----:B--2---:R-:W-:-:S05]  /*21470*/  IABS R13, R24 ;  /* 0x00000018000d7213 */ /* 0x004fca0000000000 */
[----:B------:R-:W-:-:S04]  /*21480*/  IMAD.MOV.U32 R12, RZ, RZ, R13 ;  /* 0x000000ffff0c7224 */ /* 0x000fc800078e000d */
[----:B------:R-:W-:-:S04]  /*21490*/  IMAD.HI.U32 R13, R0, R12, RZ ;  /* 0x0000000c000d7227 */ /* 0x000fc800078e00ff */
[----:B------:R-:W-:-:S04]  /*214a0*/  IMAD.MOV R13, RZ, RZ, -R13 ;  /* 0x000000ffff0d7224 */ /* 0x000fc800078e0a0d */
[----:B------:R-:W-:Y:S01]  /*214b0*/  IMAD R9, R25, R13, R12 ;  /* 0x0000000d19097224 */ /* 0x000fe200078e020c */
[----:B---3--:R-:W-:Y:S02]  /*214c0*/  ISETP.GE.AND P2, PT, R28, RZ, PT ;  /* 0x000000ff1c00720c */ /* 0x008fe40003f46270 */
[----:B------:R-:W-:Y:S02]  /*214d0*/  IABS R12, R28 ;  /* 0x0000001c000c7213 */ /* 0x000fe40000000000 */
[----:B------:R-:W2:Y:S04]  /*214e0*/  LDL R28, [R1+0xbac] ;  /* 0x000bac00011c7983 */ /* 0x000ea80000100800 */
[----:B------:R-:W3:Y:S01]  /*214f0*/  LDL.LU R21, [R1+0xbb4] ;  /* 0x000bb40001157983 */ /* 0x000ee20000300800 */
[----:B-----5:R-:W-:-:S02]  /*21500*/  ISETP.GE.AND P5, PT, R20, RZ, PT ;  /* 0x000000ff1400720c */ /* 0x020fc40003fa6270 */
[----:B------:R-:W-:Y:S01]  /*21510*/  IABS R11, R20 ;  /* 0x00000014000b7213 */ /* 0x000fe20000000000 */
[----:B------:R-:W-:Y:S02]  /*21520*/  IMAD.MOV.U32 R20, RZ, RZ, R3 ;  /* 0x000000ffff147224 */ /* 0x000fe400078e0003 */
[----:B------:R-:W5:Y:S04]  /*21530*/  LDL.LU R3, [R1+0xbb8] ;  /* 0x000bb80001037983 */ /* 0x000f680000300800 */
[----:B------:R-:W2:Y:S04]  /*21540*/  LDL.LU R6, [R1+0xbbc] ;  /* 0x000bbc0001067983 */ /* 0x000ea80000300800 */
[----:B0-----:R-:W2:Y:S01]  /*21550*/  LDL.LU R4, [R1+0xbc0] ;  /* 0x000bc00001047983 */ /* 0x001ea20000300800 */
[----:B------:R-:W-:-:S03]  /*21560*/  IMAD.HI.U32 R16, R0, R12, RZ ;  /* 0x0000000c00107227 */ /* 0x000fc600078e00ff */
[----:B-1----:R-:W2:Y:S01]  /*21570*/  LDL.LU R2, [R1+0xbc4] ;  /* 0x000bc40001027983 */ /* 0x002ea20000300800 */
[----:B------:R-:W-:-:S03]  /*21580*/  IMAD.MOV R16, RZ, RZ, -R16 ;  /* 0x000000ffff107224 */ /* 0x000fc600078e0a10 */
[----:B------:R-:W2:Y:S01]  /*21590*/  LDL.LU R5, [R1+0xbc8] ;  /* 0x000bc80001057983 */ /* 0x000ea20000300800 */
[----:B------:R-:W-:-:S03]  /*215a0*/  IMAD R12, R25, R16, R12 ;  /* 0x00000010190c7224 */ /* 0x000fc600078e020c */
[----:B------:R-:W2:Y:S01]  /*215b0*/  LDL R29, [R1+0xa8] ;  /* 0x0000a800011d7983 */ /* 0x000ea20000100800 */
[----:B------:R-:W-:-:S05]  /*215c0*/  IABS R15, R26 ;  /* 0x0000001a000f7213 */ /* 0x000fca0000000000 */
[----:B------:R-:W-:-:S04]  /*215d0*/  IMAD.MOV.U32 R8, RZ, RZ, R15 ;  /* 0x000000ffff087224 */ /* 0x000fc800078e000f */
[----:B------:R-:W-:-:S04]  /*215e0*/  IMAD.HI.U32 R15, R0, R8, RZ ;  /* 0x00000008000f7227 */ /* 0x000fc800078e00ff */
[----:B------:R-:W-:-:S04]  /*215f0*/  IMAD.MOV R15, RZ, RZ, -R15 ;  /* 0x000000ffff0f7224 */ /* 0x000fc800078e0a0f */
[----:B------:R-:W-:-:S05]  /*21600*/  IMAD R8, R25, R15, R8 ;  /* 0x0000000f19087224 */ /* 0x000fca00078e0208 */
[----:B------:R-:W-:-:S13]  /*21610*/  ISETP.GT.U32.AND P1, PT, R25, R8, PT ;  /* 0x000000081900720c */ /* 0x000fda0003f24070 */
[----:B------:R-:W-:-:S05]  /*21620*/  @!P1 IMAD.IADD R8, R8, 0x1, -R25 ;  /* 0x0000000108089824 */ /* 0x000fca00078e0a19 */
[----:B------:R-:W-:Y:S02]  /*21630*/  ISETP.GT.U32.AND P1, PT, R25, R8, PT ;  /* 0x000000081900720c */ /* 0x000fe40003f24070 */
[----:B------:R-:W-:-:S11]  /*21640*/  IABS R10, R23 ;  /* 0x00000017000a7213 */ /* 0x000fd60000000000 */
[----:B------:R-:W-:Y:S01]  /*21650*/  @!P1 IMAD.IADD R8, R8, 0x1, -R25 ;  /* 0x0000000108089824 */ /* 0x000fe200078e0a19 */
[----:B------:R-:W-:Y:S01]  /*21660*/  ISETP.GT.U32.AND P1, PT, R25, R9, PT ;  /* 0x000000091900720c */ /* 0x000fe20003f24070 */
[----:B------:R-:W-:-:S04]  /*21670*/  IMAD.MOV.U32 R18, RZ, RZ, R10 ;  /* 0x000000ffff127224 */ /* 0x000fc800078e000a */
[----:B------:R-:W-:-:S08]  /*21680*/  IMAD.HI.U32 R10, R0, R18, RZ ;  /* 0x00000012000a7227 */ /* 0x000fd000078e00ff */
[----:B------:R-:W-:-:S05]  /*21690*/  @!P1 IMAD.IADD R9, R9, 0x1, -R25 ;  /* 0x0000000109099824 */ /* 0x000fca00078e0a19 */
[C---:B------:R-:W-:Y:S01]  /*216a0*/  ISETP.GT.U32.AND P1, PT, R25.reuse, R9, PT ;  /* 0x000000091900720c */ /* 0x040fe20003f24070 */
[----:B------:R-:W-:Y:S01]  /*216b0*/  IMAD.MOV R10, RZ, RZ, -R10 ;  /* 0x000000ffff0a7224 */ /* 0x000fe200078e0a0a */
[----:B---3--:R-:W-:Y:S01]  /*216c0*/  IABS R16, R21 ;  /* 0x0000001500107213 */ /* 0x008fe20000000000 */
[----:B------:R0:W-:Y:S04]  /*216d0*/  STL [R1+0x419c], R21 ;  /* 0x00419c1501007387 */ /* 0x0001e80000100800 */
[----:B0-----:R-:W3:Y:S01]  /*216e0*/  LDL.LU R21, [R1+0xba0] ;  /* 0x000ba00001157983 */ /* 0x001ee20000300800 */
[----:B------:R-:W-:Y:S02]  /*216f0*/  IMAD R10, R25, R10, R18 ;  /* 0x0000000a190a7224 */ /* 0x000fe400078e0212 */
[----:B------:R-:W-:-:S03]  /*21700*/  IMAD.MOV.U32 R17, RZ, RZ, R11 ;  /* 0x000000ffff117224 */ /* 0x000fc600078e000b */
[----:B------:R-:W-:Y:S01]  /*21710*/  @!P1 IMAD.IADD R9, R9, 0x1, -R25 ;  /* 0x0000000109099824 */ /* 0x000fe200078e0a19 */
[----:B------:R-:W-:Y:S01]  /*21720*/  ISETP.GT.U32.AND P1, PT, R25, R10, PT ;  /* 0x0000000a1900720c */ /* 0x000fe20003f24070 */
[----:B------:R-:W-:-:S04]  /*21730*/  IMAD.HI.U32 R11, R0, R17, RZ ;  /* 0x00000011000b7227 */ /* 0x000fc800078e00ff */
[----:B------:R-:W-:-:S04]  /*21740*/  IMAD.MOV R11, RZ, RZ, -R11 ;  /* 0x000000ffff0b7224 */ /* 0x000fc800078e0a0b */
[----:B------:R-:W-:Y:S01]  /*21750*/  IMAD R11, R25, R11, R17 ;  /* 0x0000000b190b7224 */ /* 0x000fe200078e0211 */
[----:B------:R-:W-:Y:S02]  /*21760*/  ISETP.GE.AND P3, PT, R23, RZ, PT ;  /* 0x000000ff1700720c */ /* 0x000fe40003f66270 */
[----:B------:R-:W-:Y:S01]  /*21770*/  IABS R23, R22 ;  /* 0x0000001600177213 */ /* 0x000fe20000000000 */
[----:B------:R-:W-:Y:S01]  /*21780*/  @!P1 IMAD.IADD R10, R10, 0x1, -R25 ;  /* 0x000000010a0a9824 */ /* 0x000fe200078e0a19 */
[----:B------:R-:W-:Y:S02]  /*21790*/  ISETP.GT.U32.AND P1, PT, R25, R11, PT ;  /* 0x0000000b1900720c */ /* 0x000fe40003f24070 */
[----:B------:R-:W-:Y:S01]  /*217a0*/  ISETP.GE.AND P4, PT, R26, RZ, PT ;  /* 0x000000ff1a00720c */ /* 0x000fe20003f86270 */
[----:B------:R-:W-:-:S04]  /*217b0*/  IMAD.HI.U32 R14, R0, R23, RZ ;  /* 0x00000017000e7227 */ /* 0x000fc800078e00ff */
[----:B------:R-:W-:-:S04]  /*217c0*/  IMAD.MOV R14, RZ, RZ, -R14 ;  /* 0x000000ffff0e7224 */ /* 0x000fc800078e0a0e */
[----:B------:R-:W-:Y:S01]  /*217d0*/  IMAD R23, R25, R14, R23 ;  /* 0x0000000e19177224 */ /* 0x000fe200078e0217 */
[----:B------:R-:W-:Y:S01]  /*217e0*/  IABS R14, R20 ;  /* 0x00000014000e7213 */ /* 0x000fe20000000000 */
[----:B------:R-:W-:Y:S02]  /*217f0*/  @!P1 IMAD.IADD R11, R11, 0x1, -R25 ;  /* 0x000000010b0b9824 */ /* 0x000fe400078e0a19 */
[----:B------:R-:W-:Y:S02]  /*21800*/  @!P4 IMAD.MOV R8, RZ, RZ, -R8 ;  /* 0x000000ffff08c224 */ /* 0x000fe400078e0a08 */
[----:B------:R-:W-:Y:S01]  /*21810*/  IMAD.HI.U32 R26, R0, R14, RZ ;  /* 0x0000000e001a7227 */ /* 0x000fe200078e00ff */
[----:B------:R-:W-:Y:S02]  /*21820*/  ISETP.GT.U32.AND P4, PT, R25, R11, PT ;  /* 0x0000000b1900720c */ /* 0x000fe40003f84070 */
[----:B----4-:R-:W-:Y:S01]  /*21830*/  IABS R13, R27 ;  /* 0x0000001b000d7213 */ /* 0x010fe20000000000 */
[----:B------:R-:W-:-:S04]  /*21840*/  IMAD.MOV R26, RZ, RZ, -R26 ;  /* 0x000000ffff1a7224 */ /* 0x000fc800078e0a1a */
[C---:B------:R-:W-:Y:S02]  /*21850*/  IMAD R14, R25.reuse, R26, R14 ;  /* 0x0000001a190e7224 */ /* 0x040fe400078e020e */
[----:B------:R-:W-:Y:S01]  /*21860*/  IMAD.HI.U32 R15, R0, R13, RZ ;  /* 0x0000000d000f7227 */ /* 0x000fe200078e00ff */
[----:B------:R-:W-:-:S03]  /*21870*/  ISETP.GT.U32.AND P1, PT, R25, R10, PT ;  /* 0x0000000a1900720c */ /* 0x000fc60003f24070 */
[----:B------:R-:W-:Y:S01]  /*21880*/  @!P4 IMAD.IADD R11, R11, 0x1, -R25 ;  /* 0x000000010b0bc824 */ /* 0x000fe200078e0a19 */
[----:B------:R-:W-:Y:S01]  /*21890*/  ISETP.GT.U32.AND P4, PT, R25, R14, PT ;  /* 0x0000000e1900720c */ /* 0x000fe20003f84070 */
[----:B------:R-:W-:Y:S01]  /*218a0*/  IMAD.MOV R15, RZ, RZ, -R15 ;  /* 0x000000ffff0f7224 */ /* 0x000fe200078e0a0f */
[----:B------:R-:W-:-:S03]  /*218b0*/  ISETP.GE.AND P0, PT, R24, RZ, PT ;  /* 0x000000ff1800720c */ /* 0x000fc60003f06270 */
[----:B------:R-:W-:Y:S01]  /*218c0*/  IMAD R13, R25, R15, R13 ;  /* 0x0000000f190d7224 */ /* 0x000fe200078e020d */
[----:B--2---:R-:W-:-:S05]  /*218d0*/  IABS R15, R28 ;  /* 0x0000001c000f7213 */ /* 0x004fca0000000000 */
[----:B------:R-:W-:Y:S01]  /*218e0*/  IMAD.HI.U32 R24, R0, R15, RZ ;  /* 0x0000000f00187227 */ /* 0x000fe200078e00ff */
[----:B------:R-:W-:-:S03]  /*218f0*/  IABS R28, R4 ;  /* 0x00000004001c7213 */ /* 0x000fc60000000000 */
[--C-:B------:R-:W-:Y:S02]  /*21900*/  @!P1 IMAD.IADD R10, R10, 0x1, -R25.reuse ;  /* 0x000000010a0a9824 */ /* 0x100fe400078e0a19 */
[----:B------:R-:W-:Y:S02]  /*21910*/  @!P4 IMAD.IADD R14, R14, 0x1, -R25 ;  /* 0x000000010e0ec824 */ /* 0x000fe400078e0a19 */
[----:B------:R-:W-:Y:S02]  /*21920*/  IMAD.MOV R24, RZ, RZ, -R24 ;  /* 0x000000ffff187224 */ /* 0x000fe400078e0a18 */
[----:B------:R-:W-:Y:S02]  /*21930*/  @!P6 IMAD.MOV R7, RZ, RZ, -R7 ;  /* 0x000000ffff07e224 */ /* 0x000fe400078e0a07 */
[----:B------:R-:W-:Y:S01]  /*21940*/  @!P3 IMAD.MOV R10, RZ, RZ, -R10 ;  /* 0x000000ffff0ab224 */ /* 0x000fe200078e0a0a */
[C---:B------:R-:W-:Y:S01]  /*21950*/  ISETP.GT.U32.AND P3, PT, R25.reuse, R14, PT ;  /* 0x0000000e1900720c */ /* 0x040fe20003f64070 */
[----:B------:R-:W-:-:S02]  /*21960*/  IMAD R15, R25, R24, R15 ;  /* 0x00000018190f7224 */ /* 0x000fc400078e020f */
[----:B------:R-:W-:Y:S01]  /*21970*/  IMAD.HI.U32 R24, R0, R28, RZ ;  /* 0x0000001c00187227 */ /* 0x000fe200078e00ff */
[----:B------:R0:W-:Y:S03]  /*21980*/  STL [R1+0x4144], R7 ;  /* 0x0041440701007387 */ /* 0x0001e60000100800 */
[----:B------:R-:W-:Y:S02]  /*21990*/  @!P0 IMAD.MOV R9, RZ, RZ, -R9 ;  /* 0x000000ffff098224 */ /* 0x000fe400078e0a09 */
[----:B------:R-:W-:Y:S01]  /*219a0*/  IMAD.MOV R24, RZ, RZ, -R24 ;  /* 0x000000ffff187224 */ /* 0x000fe200078e0a18 */
[----:B0-----:R-:W2:Y:S04]  /*219b0*/  LDL.LU R7, [R1+0xbcc] ;  /* 0x000bcc0001077983 */ /* 0x001ea80000300800 */
[----:B------:R0:W-:Y:S01]  /*219c0*/  STL [R1+0x4148], R8 ;  /* 0x0041480801007387 */ /* 0x0001e20000100800 */
[----:B------:R-:W-:-:S02]  /*219d0*/  IMAD R28, R25, R24, R28 ;  /* 0x00000018191c7224 */ /* 0x000fc400078e021c */
[----:B------:R-:W-:Y:S01]  /*219e0*/  @!P3 IMAD.IADD R14, R14, 0x1, -R25 ;  /* 0x000000010e0eb824 */ /* 0x000fe200078e0a19 */
[----:B0-----:R-:W4:Y:S04]  /*219f0*/  LDL.LU R8, [R1+0xbb0] ;  /* 0x000bb00001087983 */ /* 0x001f280000300800 */
[----:B------:R0:W-:Y:S01]  /*21a00*/  STL [R1+0x414c], R9 ;  /* 0x00414c0901007387 */ /* 0x0001e20000100800 */
[----:B------:R-:W-:-:S03]  /*21a10*/  ISETP.GT.U32.AND P3, PT, R25, R28, PT ;  /* 0x0000001c1900720c */ /* 0x000fc60003f64070 */
[----:B0-----:R-:W2:Y:S04]  /*21a20*/  LDL.LU R9, [R1+0xbac] ;  /* 0x000bac0001097983 */ /* 0x001ea80000300800 */
[----:B------:R0:W-:Y:S04]  /*21a30*/  STL [R1+0x4164], R10 ;  /* 0x0041640a01007387 */ /* 0x0001e80000100800 */
[----:B0-----:R-:W4:Y:S02]  /*21a40*/  LDL.LU R10, [R1+0xba8] ;  /* 0x000ba800010a7983 */ /* 0x001f240000300800 */
[----:B------:R-:W-:Y:S01]  /*21a50*/  @!P3 IMAD.IADD R28, R28, 0x1, -R25 ;  /* 0x000000011c1cb824 */ /* 0x000fe200078e0a19 */
[----:B---3--:R-:W-:-:S02]  /*21a60*/  ISETP.GE.AND P3, PT, R21, RZ, PT ;  /* 0x000000ff1500720c */ /* 0x008fc40003f66270 */
[----:B------:R-:W3:Y:S01]  /*21a70*/  LDL.LU R21, [R1+0x419c] ;  /* 0x00419c0001157983 */ /* 0x000ee20000300800 */
[C---:B------:R-:W-:Y:S02]  /*21a80*/  ISETP.GT.U32.AND P6, PT, R25.reuse, R12, PT ;  /* 0x0000000c1900720c */ /* 0x040fe40003fc4070 */
[C---:B------:R-:W-:Y:S02]  /*21a90*/  ISETP.GT.U32.AND P0, PT, R25.reuse, R13, PT ;  /* 0x0000000d1900720c */ /* 0x040fe40003f04070 */
[----:B-----5:R-:W-:Y:S02]  /*21aa0*/  IABS R17, R3 ;  /* 0x0000000300117213 */ /* 0x020fe40000000000 */
[----:B------:R-:W-:-:S03]  /*21ab0*/  ISETP.GT.U32.AND P1, PT, R25, R23, PT ;  /* 0x000000171900720c */ /* 0x000fc60003f24070 */
[----:B------:R-:W-:-:S04]  /*21ac0*/  IMAD.HI.U32 R20, R0, R17, RZ ;  /* 0x0000001100147227 */ /* 0x000fc800078e00ff */
[--C-:B------:R-:W-:Y:S01]  /*21ad0*/  @!P6 IMAD.IADD R12, R12, 0x1, -R25.reuse ;  /* 0x000000010c0ce824 */ /* 0x100fe200078e0a19 */
[----:B------:R-:W-:Y:S01]  /*21ae0*/  ISETP.GT.U32.AND P6, PT, R25, R15, PT ;  /* 0x0000000f1900720c */ /* 0x000fe20003fc4070 */
[----:B------:R-:W-:Y:S01]  /*21af0*/  @!P0 IMAD.IADD R13, R13, 0x1, -R25 ;  /* 0x000000010d0d8824 */ /* 0x000fe200078e0a19 */
[----:B------:R-:W-:Y:S01]  /*21b00*/  IABS R26, R2 ;  /* 0x00000002001a7213 */ /* 0x000fe20000000000 */
[----:B------:R-:W-:Y:S01]  /*21b10*/  IMAD.HI.U32 R22, R0, R16, RZ ;  /* 0x0000001000167227 */ /* 0x000fe200078e00ff */
[----:B------:R-:W-:-:S03]  /*21b20*/  ISETP.GT.U32.AND P0, PT, R25, R12, PT ;  /* 0x0000000c1900720c */ /* 0x000fc60003f04070 */
[----:B------:R-:W-:Y:S02]  /*21b30*/  IMAD.MOV R20, RZ, RZ, -R20 ;  /* 0x000000ffff147224 */ /* 0x000fe400078e0a14 */
[----:B------:R-:W-:Y:S02]  /*21b40*/  IMAD.MOV R22, RZ, RZ, -R22 ;  /* 0x000000ffff167224 */ /* 0x000fe400078e0a16 */
[----:B------:R-:W-:Y:S02]  /*21b50*/  IMAD R17, R25, R20, R17 ;  /* 0x0000001419117224 */ /* 0x000fe400078e0211 */
[----:B------:R-:W-:-:S04]  /*21b60*/  IMAD.HI.U32 R20, R0, R26, RZ ;  /* 0x0000001a00147227 */ /* 0x000fc800078e00ff */
[--C-:B------:R-:W-:Y:S02]  /*21b70*/  @!P6 IMAD.IADD R15, R15, 0x1, -R25.reuse ;  /* 0x000000010f0fe824 */ /* 0x100fe400078e0a19 */
[----:B------:R-:W-:Y:S01]  /*21b80*/  IMAD R16, R25, R22, R16 ;  /* 0x0000001619107224 */ /* 0x000fe200078e0210 */
[----:B------:R-:W-:Y:S01]  /*21b90*/  IABS R22, R5 ;  /* 0x0000000500167213 */ /* 0x000fe20000000000 */
[----:B------:R-:W-:Y:S02]  /*21ba0*/  IMAD.MOV R20, RZ, RZ, -R20 ;  /* 0x000000ffff147224 */ /* 0x000fe400078e0a14 */
[--C-:B------:R-:W-:Y:S01]  /*21bb0*/  @!P1 IMAD.IADD R23, R23, 0x1, -R25.reuse ;  /* 0x0000000117179824 */ /* 0x100fe200078e0a19 */
[C---:B------:R-:W-:Y:S01]  /*21bc0*/  ISETP.GT.U32.AND P1, PT, R25.reuse, R13, PT ;  /* 0x0000000d1900720c */ /* 0x040fe20003f24070 */
[----:B------:R-:W-:Y:S01]  /*21bd0*/  @!P0 IMAD.IADD R12, R12, 0x1, -R25 ;  /* 0x000000010c0c8824 */ /* 0x000fe200078e0a19 */
[C---:B------:R-:W-:Y:S01]  /*21be0*/  ISETP.GT.U32.AND P6, PT, R25.reuse, R15, PT ;  /* 0x0000000f1900720c */ /* 0x040fe20003fc4070 */
[C---:B------:R-:W-:Y:S01]  /*21bf0*/  IMAD R26, R25.reuse, R20, R26 ;  /* 0x00000014191a7224 */ /* 0x040fe200078e021a */
[----:B------:R-:W-:Y:S01]  /*21c00*/  ISETP.GT.U32.AND P0, PT, R25, R16, PT ;  /* 0x000000101900720c */ /* 0x000fe20003f04070 */
[----:B------:R-:W-:-:S04]  /*21c10*/  IMAD.HI.U32 R20, R0, R22, RZ ;  /* 0x0000001600147227 */ /* 0x000fc800078e00ff */
[----:B------:R-:W-:-:S04]  /*21c20*/  IMAD.MOV R20, RZ, RZ, -R20 ;  /* 0x000000ffff147224 */ /* 0x000fc800078e0a14 */
[----:B------:R-:W-:Y:S02]  /*21c30*/  IMAD R22, R25, R20, R22 ;  /* 0x0000001419167224 */ /* 0x000fe400078e0216 */
[--C-:B------:R-:W-:Y:S01]  /*21c40*/  @!P1 IMAD.IADD R13, R13, 0x1, -R25.reuse ;  /* 0x000000010d0d9824 */ /* 0x100fe200078e0a19 */
[----:B------:R-:W-:Y:S01]  /*21c50*/  ISETP.GT.U32.AND P1, PT, R25, R17, PT ;  /* 0x000000111900720c */ /* 0x000fe20003f24070 */
[--C-:B------:R-:W-:Y:S01]  /*21c60*/  @!P6 IMAD.IADD R15, R15, 0x1, -R25.reuse ;  /* 0x000000010f0fe824 */ /* 0x100fe200078e0a19 */
[C---:B------:R-:W-:Y:S01]  /*21c70*/  ISETP.GT.U32.AND P6, PT, R25.reuse, R26, PT ;  /* 0x0000001a1900720c */ /* 0x040fe20003fc4070 */
[----:B------:R-:W-:Y:S01]  /*21c80*/  @!P0 IMAD.IADD R16, R16, 0x1, -R25 ;  /* 0x0000000110108824 */ /* 0x000fe200078e0a19 */
[C---:B------:R-:W-:Y:S02]  /*21c90*/  ISETP.GT.U32.AND P0, PT, R25.reuse, R22, PT ;  /* 0x000000161900720c */ /* 0x040fe40003f04070 */
[----:B------:R-:W-:-:S07]  /*21ca0*/  ISETP.GT.U32.AND P4, PT, R25, R23, PT ;  /* 0x000000171900720c */ /* 0x000fce0003f84070 */
[--C-:B------:R-:W-:Y:S01]  /*21cb0*/  @!P1 IMAD.IADD R17, R17, 0x1, -R25.reuse ;  /* 0x0000000111119824 */ /* 0x100fe200078e0a19 */
[----:B------:R-:W-:Y:S01]  /*21cc0*/  ISETP.GE.AND P1, PT, R27, RZ, PT ;  /* 0x000000ff1b00720c */ /* 0x000fe20003f26270 */
[--C-:B------:R-:W-:Y:S02]  /*21cd0*/  @!P6 IMAD.IADD R26, R26, 0x1, -R25.reuse ;  /* 0x000000011a1ae824 */ /* 0x100fe400078e0a19 */
[----:B------:R-:W-:Y:S02]  /*21ce0*/  @!P0 IMAD.IADD R22, R22, 0x1, -R25 ;  /* 0x0000000116168824 */ /* 0x000fe400078e0a19 */
[----:B------:R-:W-:Y:S01]  /*21cf0*/  @!P2 IMAD.MOV R12, RZ, RZ, -R12 ;  /* 0x000000ffff0ca224 */ /* 0x000fe200078e0a0c */
[C---:B------:R-:W-:Y:S01]  /*21d00*/  ISETP.GT.U32.AND P2, PT, R25.reuse, R17, PT ;  /* 0x000000111900720c */ /* 0x040fe20003f44070 */
[----:B------:R-:W-:Y:S01]  /*21d10*/  @!P5 IMAD.MOV R11, RZ, RZ, -R11 ;  /* 0x000000ffff0bd224 */ /* 0x000fe200078e0a0b */
[----:B------:R-:W-:Y:S01]  /*21d20*/  ISETP.GT.U32.AND P5, PT, R25, R26, PT ;  /* 0x0000001a1900720c */ /* 0x000fe20003fa4070 */
[----:B------:R-:W-:-:S04]  /*21d30*/  @!P4 IMAD.IADD R23, R23, 0x1, -R25 ;  /* 0x000000011717c824 */ /* 0x000fc800078e0a19 */
[----:B------:R-:W-:Y:S02]  /*21d40*/  @!P1 IMAD.MOV R13, RZ, RZ, -R13 ;  /* 0x000000ffff0d9224 */ /* 0x000fe400078e0a0d */
[----:B------:R-:W-:Y:S01]  /*21d50*/  @!P3 IMAD.MOV R23, RZ, RZ, -R23 ;  /* 0x000000ffff17b224 */ /* 0x000fe200078e0a17 */
[----:B------:R-:W-:Y:S04]  /*21d60*/  STL [R1+0x4168], R11 ;  /* 0x0041680b01007387 */ /* 0x000fe80000100800 */
[----:B------:R-:W-:Y:S01]  /*21d70*/  STL [R1+0x416c], R12 ;  /* 0x00416c0c01007387 */ /* 0x000fe20000100800 */
[----:B------:R-:W-:-:S03]  /*21d80*/  @!P2 IMAD.IADD R17, R17, 0x1, -R25 ;  /* 0x000000011111a824 */ /* 0x000fc600078e0a19 */
[----:B------:R-:W-:Y:S01]  /*21d90*/  STL [R1+0x4170], R13 ;  /* 0x0041700d01007387 */ /* 0x000fe20000100800 */
[----:B------:R-:W-:-:S03]  /*21da0*/  @!P5 IMAD.IADD R26, R26, 0x1, -R25 ;  /* 0x000000011a1ad824 */ /* 0x000fc600078e0a19 */
[----:B------:R-:W-:Y:S01]  /*21db0*/  STL [R1+0x4174], R23 ;  /* 0x0041741701007387 */ /* 0x000fe20000100800 */
[----:B--2---:R-:W-:Y:S02]  /*21dc0*/  ISETP.GE.AND P0, PT, R9, RZ, PT ;  /* 0x000000ff0900720c */ /* 0x004fe40003f06270 */
[----:B----4-:R-:W-:-:S11]  /*21dd0*/  ISETP.GE.AND P6, PT, R10, RZ, PT ;  /* 0x000000ff0a00720c */ /* 0x010fd60003fc6270 */
[----:B------:R-:W-:Y:S01]  /*21de0*/  @!P0 IMAD.MOV R15, RZ, RZ, -R15 ;  /* 0x000000ffff0f8224 */ /* 0x000fe200078e0a0f */
[----:B------:R-:W-:Y:S01]  /*21df0*/  ISETP.GE.AND P5, PT, R3, RZ, PT ;  /* 0x000000ff0300720c */ /* 0x000fe20003fa6270 */
[----:B------:R-:W-:-:S05]  /*21e00*/  @!P6 IMAD.MOV R14, RZ, RZ, -R14 ;  /* 0x000000ffff0ee224 */ /* 0x000fca00078e0a0e */
[----:B------:R-:W-:Y:S04]  /*21e10*/  STL [R1+0x4178], R14 ;  /* 0x0041780e01007387 */ /* 0x000fe80000100800 */
[----:B------:R-:W-:Y:S01]  /*21e20*/  STL [R1+0x417c], R15 ;  /* 0x00417c0f01007387 */ /* 0x000fe20000100800 */
[----:B---3--:R-:W-:-:S03]  /*21e30*/  ISETP.GE.AND P2, PT, R21, RZ, PT ;  /* 0x000000ff1500720c */ /* 0x008fc60003f46270 */
[----:B------:R-:W2:Y:S04]  /*21e40*/  LDL.LU R21, [R1+0x4198] ;  /* 0x0041980001157983 */ /* 0x000ea80000300800 */
[----:B------:R-:W3:Y:S01]  /*21e50*/  LDL.LU R3, [R1+0x4194] ;  /* 0x0041940001037983 */ /* 0x000ee20000300800 */
[----:B------:R-:W-:-:S05]  /*21e60*/  IABS R18, R6 ;  /* 0x0000000600127213 */ /* 0x000fca0000000000 */
[----:B------:R-:W-:-:S04]  /*21e70*/  IMAD.HI.U32 R19, R0, R18, RZ ;  /* 0x0000001200137227 */ /* 0x000fc800078e00ff */
[----:B------:R-:W-:-:S04]  /*21e80*/  IMAD.MOV R19, RZ, RZ, -R19 ;  /* 0x000000ffff137224 */ /* 0x000fc800078e0a13 */
[----:B------:R-:W-:Y:S01]  /*21e90*/  IMAD R18, R25, R19, R18 ;  /* 0x0000001319127224 */ /* 0x000fe200078e0212 */
[----:B------:R-:W-:-:S04]  /*21ea0*/  IABS R19, R7 ;  /* 0x0000000700137213 */ /* 0x000fc80000000000 */
[----:B------:R-:W-:Y:S01]  /*21eb0*/  ISETP.GT.U32.AND P4, PT, R25, R18, PT ;  /* 0x000000121900720c */ /* 0x000fe20003f84070 */
[----:B------:R-:W-:-:S04]  /*21ec0*/  IMAD.HI.U32 R24, R0, R19, RZ ;  /* 0x0000001300187227 */ /* 0x000fc800078e00ff */
[----:B------:R-:W-:-:S04]  /*21ed0*/  IMAD.MOV R24, RZ, RZ, -R24 ;  /* 0x000000ffff187224 */ /* 0x000fc800078e0a18 */
[----:B------:R-:W-:-:S04]  /*21ee0*/  IMAD R19, R25, R24, R19 ;  /* 0x0000001819137224 */ /* 0x000fc800078e0213 */
[----:B------:R-:W-:Y:S01]  /*21ef0*/  @!P4 IMAD.IADD R18, R18, 0x1, -R25 ;  /* 0x000000011212c824 */ /* 0x000fe200078e0a19 */
[----:B------:R-:W-:-:S13]  /*21f00*/  ISETP.GT.U32.AND P4, PT, R25, R19, PT ;  /* 0x000000131900720c */ /* 0x000fda0003f84070 */
[----:B------:R-:W-:-:S05]  /*21f10*/  @!P4 IMAD.IADD R19, R19, 0x1, -R25 ;  /* 0x000000011313c824 */ /* 0x000fca00078e0a19 */
[----:B------:R-:W-:Y:S02]  /*21f20*/  ISETP.GT.U32.AND P0, PT, R25, R19, PT ;  /* 0x000000131900720c */ /* 0x000fe40003f04070 */
[----:B------:R-:W-:Y:S02]  /*21f30*/  IABS R20, R8 ;  /* 0x0000000800147213 */ /* 0x000fe40000000000 */
[----:B------:R-:W-:-:S09]  /*21f40*/  IABS R24, R29 ;  /* 0x0000001d00187213 */ /* 0x000fd20000000000 */
[----:B------:R-:W-:Y:S01]  /*21f50*/  @!P0 IMAD.IADD R19, R19, 0x1, -R25 ;  /* 0x0000000113138824 */ /* 0x000fe200078e0a19 */
[----:B------:R-:W-:Y:S02]  /*21f60*/  ISETP.GE.AND P0, PT, R4, RZ, PT ;  /* 0x000000ff0400720c */ /* 0x000fe40003f06270 */
[----:B------:R-:W0:Y:S01]  /*21f70*/  S2R R4, SR_TID.X ;  /* 0x0000000000047919 */ /* 0x000e220000002100 */
[----:B------:R-:W-:Y:S01]  /*21f80*/  IMAD.HI.U32 R27, R0, R20, RZ ;  /* 0x00000014001b7227 */ /* 0x000fe200078e00ff */
[----:B------:R-:W-:-:S03]  /*21f90*/  ISETP.GT.U32.AND P3, PT, R25, R28, PT ;  /* 0x0000001c1900720c */ /* 0x000fc60003f64070 */
[----:B------:R-:W-:-:S04]  /*21fa0*/  IMAD.HI.U32 R0, R0, R24, RZ ;  /* 0x0000001800007227 */ /* 0x000fc800078e00ff */
[----:B------:R-:W-:Y:S01]  /*21fb0*/  IMAD.MOV R0, RZ, RZ, -R0 ;  /* 0x000000ffff007224 */ /* 0x000fe200078e0a00 */
[----:B------:R-:W-:-:S03]  /*21fc0*/  ISETP.GT.U32.AND P6, PT, R25, R22, PT ;  /* 0x000000161900720c */ /* 0x000fc60003fc4070 */
[C---:B------:R-:W-:Y:S01]  /*21fd0*/  IMAD R24, R25.reuse, R0, R24 ;  /* 0x0000000019187224 */ /* 0x040fe200078e0218 */
[----:B------:R-:W-:Y:S01]  /*21fe0*/  ISETP.GT.U32.AND P4, PT, R25, R16, PT ;  /* 0x000000101900720c */ /* 0x000fe20003f84070 */
[----:B------:R-:W-:-:S03]  /*21ff0*/  @!P3 IMAD.IADD R28, R28, 0x1, -R25 ;  /* 0x000000011c1cb824 */ /* 0x000fc600078e0a19 */
[C---:B------:R-:W-:Y:S01]  /*22000*/  ISETP.GT.U32.AND P3, PT, R25.reuse, R24, PT ;  /* 0x000000181900720c */ /* 0x040fe20003f64070 */
[----:B------:R-:W-:Y:S01]  /*22010*/  IMAD.MOV R27, RZ, RZ, -R27 ;  /* 0x000000ffff1b7224 */ /* 0x000fe200078e0a1b */
[----:B------:R-:W-:-:S03]  /*22020*/  ISETP.GT.U32.AND P1, PT, R25, R18, PT ;  /* 0x000000121900720c */ /* 0x000fc60003f24070 */
[----:B------:R-:W-:Y:S02]  /*22030*/  IMAD R20, R25, R27, R20 ;  /* 0x0000001b19147224 */ /* 0x000fe400078e0214 */
[--C-:B------:R-:W-:Y:S01]  /*22040*/  @!P6 IMAD.IADD R22, R22, 0x1, -R25.reuse ;  /* 0x000000011616e824 */ /* 0x100fe200078e0a19 */
[----:B------:R-:W-:Y:S01]  /*22050*/  ISETP.GE.AND P6, PT, R6, RZ, PT ;  /* 0x000000ff0600720c */ /* 0x000fe20003fc6270 */
[--C-:B------:R-:W-:Y:S01]  /*22060*/  @!P4 IMAD.IADD R16, R16, 0x1, -R25.reuse ;  /* 0x000000011010c824 */ /* 0x100fe200078e0a19 */
[----:B0-----:R-:W-:Y:S02]  /*22070*/  LOP3.LUT R27, R4, 0x3, RZ, 0xc0, !PT ;  /* 0x00000003041b7812 */ /* 0x001fe400078ec0ff */
[----:B------:R-:W-:Y:S01]  /*22080*/  SHF.R.U32.HI R0, RZ, 0x2, R4 ;  /* 0x00000002ff007819 */ /* 0x000fe20000011604 */
[----:B------:R-:W-:Y:S01]  /*22090*/  @!P3 IMAD.IADD R24, R24, 0x1, -R25 ;  /* 0x000000011818b824 */ /* 0x000fe200078e0a19 */
[----:B------:R-:W-:Y:S01]  /*220a0*/  ISETP.GE.AND P3, PT, R5, RZ, PT ;  /* 0x000000ff0500720c */ /* 0x000fe20003f66270 */
[----:B------:R-:W-:Y:S01]  /*220b0*/  IMAD R27, R27, 0x110, RZ ;  /* 0x000001101b1b7824 */ /* 0x000fe200078e02ff */
[----:B------:R-:W-:-:S02]  /*220c0*/  LOP3.LUT R5, R4, 0x7, RZ, 0xc0, !PT ;  /* 0x0000000704057812 */ /* 0x000fc400078ec0ff */
[----:B------:R-:W-:Y:S01]  /*220d0*/  SGXT.U32 R0, R0, 0x3 ;  /* 0x000000030000781a */ /* 0x000fe20000000000 */
[----:B------:R-:W-:Y:S01]  /*220e0*/  @!P2 IMAD.MOV R16, RZ, RZ, -R16 ;  /* 0x000000ffff10a224 */ /* 0x000fe200078e0a10 */
[----:B------:R-:W-:Y:S01]  /*220f0*/  ISETP.GT.U32.AND P4, PT, R25, R20, PT ;  /* 0x000000141900720c */ /* 0x000fe20003f84070 */
[----:B------:R-:W-:Y:S01]  /*22100*/  @!P5 IMAD.MOV R17, RZ, RZ, -R17 ;  /* 0x000000ffff11d224 */ /* 0x000fe200078e0a11 */
[----:B------:R-:W-:Y:S01]  /*22110*/  LOP3.LUT R0, R27, R0, RZ, 0xfc, !PT ;  /* 0x000000001b007212 */ /* 0x000fe200078efcff */
[----:B------:R-:W-:Y:S02]  /*22120*/  @!P1 IMAD.IADD R18, R18, 0x1, -R25 ;  /* 0x0000000112129824 */ /* 0x000fe400078e0a19 */
[----:B------:R-:W-:Y:S02]  /*22130*/  IMAD.SHL.U32 R6, R4, 0x2, RZ ;  /* 0x0000000204067824 */ /* 0x000fe400078e00ff */
[----:B------:R-:W-:Y:S01]  /*22140*/  IMAD R5, R5, 0x90, RZ ;  /* 0x0000009005057824 */ /* 0x000fe200078e02ff */
[----:B------:R-:W-:Y:S01]  /*22150*/  STL [R1+0x4180], R16 ;  /* 0x0041801001007387 */ /* 0x000fe20000100800 */
[----:B------:R-:W-:-:S03]  /*22160*/  @!P6 IMAD.MOV R18, RZ, RZ, -R18 ;  /* 0x000000ffff12e224 */ /* 0x000fc600078e0a12 */
[----:B------:R-:W-:Y:S01]  /*22170*/  STL [R1+0x4184], R17 ;  /* 0x0041841101007387 */ /* 0x000fe20000100800 */
[----:B------:R-:W-:-:S03]  /*22180*/  @!P0 IMAD.MOV R28, RZ, RZ, -R28 ;  /* 0x000000ffff1c8224 */ /* 0x000fc600078e0a1c */
[----:B------:R0:W-:Y:S01]  /*22190*/  STL [R1+0x3fdc], R0 ;  /* 0x003fdc0001007387 */ /* 0x0001e20000100800 */
[----:B------:R-:W-:-:S03]  /*221a0*/  @!P4 IMAD.IADD R20, R20, 0x1, -R25 ;  /* 0x000000011414c824 */ /* 0x000fc600078e0a19 */
[----:B------:R-:W-:Y:S01]  /*221b0*/  STL [R1+0x4188], R18 ;  /* 0x0041881201007387 */ /* 0x000fe20000100800 */
[----:B0-----:R-:W-:-:S03]  /*221c0*/  LOP3.LUT R0, R5, 0x30, R6, 0x78, !PT ;  /* 0x0000003005007812 */ /* 0x001fc600078e7806 */
[----:B------:R-:W-:Y:S01]  /*221d0*/  STL [R1+0x418c], R28 ;  /* 0x00418c1c01007387 */ /* 0x000fe20000100800 */
[----:B------:R-:W-:Y:S02]  /*221e0*/  ISETP.GE.AND P4, PT, R2, RZ, PT ;  /* 0x000000ff0200720c */ /* 0x000fe40003f86270 */
[----:B------:R-:W0:Y:S01]  /*221f0*/  LDC R2, c[0x0][0x3ac] ;  /* 0x0000eb00ff027b82 */ /* 0x000e220000000800 */
[----:B------:R-:W4:Y:S04]  /*22200*/  LDL.LU R0, [R1+0x994] ;  /* 0x0009940001007983 */ /* 0x000f280000300800 */
[----:B------:R-:W5:Y:S04]  /*22210*/  LDL.LU R17, [R1+0x988] ;  /* 0x0009880001117983 */ /* 0x000f680000300800 */
[----:B------:R-:W2:Y:S04]  /*22220*/  LDL.LU R16, [R1+0x984] ;  /* 0x0009840001107983 */ /* 0x000ea80000300800 */
[----:B------:R-:W2:Y:S01]  /*22230*/  LDL.LU R15, [R1+0x980] ;  /* 0x00098000010f7983 */ /* 0x000ea20000300800 */
[----:B------:R-:W-:-:S02]  /*22240*/  ISETP.GT.U32.AND P2, PT, R25, R20, PT ;  /* 0x000000141900720c */ /* 0x000fc40003f44070 */
[----:B------:R-:W-:Y:S01]  /*22250*/  ISETP.GT.U32.AND P5, PT, R25, R24, PT ;  /* 0x000000181900720c */ /* 0x000fe20003fa4070 */
[----:B------:R-:W2:Y:S04]  /*22260*/  LDL.LU R14, [R1+0x978] ;  /* 0x00097800010e7983 */ /* 0x000ea80000300800 */
[----:B------:R-:W2:Y:S04]  /*22270*/  LDL.LU R23, [R1+0x974] ;  /* 0x0009740001177983 */ /* 0x000ea80000300800 */
[----:B------:R-:W2:Y:S01]  /*22280*/  LDL.LU R12, [R1+0x970] ;  /* 0x00097000010c7983 */ /* 0x000ea20000300800 */
[----:B------:R-:W-:-:S03]  /*22290*/  ISETP.GE.AND P1, PT, R8, RZ, PT ;  /* 0x000000ff0800720c */ /* 0x000fc60003f26270 */
[----:B------:R-:W2:Y:S04]  /*222a0*/  LDL.LU R9, [R1+0x964] ;  /* 0x0009640001097983 */ /* 0x000ea80000300800 */
[----:B------:R-:W2:Y:S01]  /*222b0*/  LDL.LU R8, [R1+0x960] ;  /* 0x0009600001087983 */ /* 0x000ea20000300800 */
[----:B------:R-:W-:-:S03]  /*222c0*/  LOP3.LUT R4, R4, 0x3f, RZ, 0xc0, !PT ;  /* 0x0000003f04047812 */ /* 0x000fc600078ec0ff */
[----:B------:R-:W2:Y:S01]  /*222d0*/  LDL.LU R5, [R1+0x95c] ;  /* 0x00095c0001057983 */ /* 0x000ea20000300800 */
[--C-:B------:R-:W-:Y:S02]  /*222e0*/  @!P2 IMAD.IADD R20, R20, 0x1, -R25.reuse ;  /* 0x000000011414a824 */ /* 0x100fe400078e0a19 */
[----:B------:R-:W-:Y:S02]  /*222f0*/  @!P5 IMAD.IADD R24, R24, 0x1, -R25 ;  /* 0x000000011818d824 */ /* 0x000fe400078e0a19 */
[----:B0-----:R-:W-:-:S05]  /*22300*/  IMAD R4, R4, R2, RZ ;  /* 0x0000000204047224 */ /* 0x001fca00078e02ff */
[----:B------:R-:W-:Y:S01]  /*22310*/  IADD3 R27, P6, PT, R4, UR10, RZ ;  /* 0x0000000a041b7c10 */ /* 0x000fe2000ffde0ff */
[----:B------:R-:W-:Y:S01]  /*22320*/  IMAD R2, R2, 0x40, R4 ;  /* 0x0000004002027824 */ /* 0x000fe200078e0204 */
[----:B------:R-:W-:Y:S02]  /*22330*/  ISETP.GE.AND P0, PT, R29, RZ, PT ;  /* 0x000000ff1d00720c */ /* 0x000fe40003f06270 */
[----:B---3--:R-:W-:Y:S02]  /*22340*/  ISETP.NE.AND P5, PT, R3, RZ, PT ;  /* 0x000000ff0300720c */ /* 0x008fe40003fa5270 */
[----:B------:R-:W-:Y:S01]  /*22350*/  LOP3.LUT R25, RZ, R3, RZ, 0x33, !PT ;  /* 0x00000003ff197212 */ /* 0x000fe200078e33ff */
[----:B------:R-:W-:-:S04]  /*22360*/  IMAD.MOV.U32 R3, RZ, RZ, R26 ;  /* 0x000000ffff037224 */ /* 0x000fc800078e001a */
[----:B------:R-:W-:-:S05]  /*22370*/  @!P4 IMAD.MOV R3, RZ, RZ, -R3 ;  /* 0x000000ffff03c224 */ /* 0x000fca00078e0a03 */
[----:B------:R2:W-:Y:S04]  /*22380*/  STL [R1+0x4190], R3 ;  /* 0x0041900301007387 */ /* 0x0005e80000100800 */
[----:B------:R-:W-:Y:S04]  /*22390*/  STL [R1+0x4040], R27 ;  /* 0x0040401b01007387 */ /* 0x000fe80000100800 */
[----:B------:R-:W3:Y:S04]  /*223a0*/  LDL.LU R4, [R1+0x954] ;  /* 0x0009540001047983 */ /* 0x000ee80000300800 */
[----:B------:R-:W3:Y:S04]  /*223b0*/  LDL.LU R13, [R1+0x950] ;  /* 0x00095000010d7983 */ /* 0x000ee80000300800 */
[----:B------:R-:W3:Y:S01]  /*223c0*/  LDL.LU R11, [R1+0x94c] ;  /* 0x00094c00010b7983 */ /* 0x000ee20000300800 */
[----:B------:R-:W-:-:S03]  /*223d0*/  IADD3 R26, P4, PT, R2, UR10, RZ ;  /* 0x0000000a021a7c10 */ /* 0x000fc6000ff9e0ff */
[----:B------:R-:W3:Y:S04]  /*223e0*/  LDL.LU R10, [R1+0x948] ;  /* 0x00094800010a7983 */ /* 0x000ee80000300800 */
[----:B------:R-:W3:Y:S04]  /*223f0*/  LDL.LU R2, [R1+0x944] ;  /* 0x0009440001027983 */ /* 0x000ee80000300800 */
[----:B------:R-:W3:Y:S01]  /*22400*/  LDL.LU R29, [R1+0x930] ;  /* 0x00093000011d7983 */ /* 0x000ee20000300800 */
[----:B------:R-:W-:-:S03]  /*22410*/  ISETP.GE.AND P2, PT, R7, RZ, PT ;  /* 0x000000ff0700720c */ /* 0x000fc60003f46270 */
[----:B------:R-:W3:Y:S04]  /*22420*/  LDL.LU R7, [R1+0x92c] ;  /* 0x00092c0001077983 */ /* 0x000ee80000300800 */
[----:B------:R-:W3:Y:S04]  /*22430*/  LDL.LU R6, [R1+0x928] ;  /* 0x0009280001067983 */ /* 0x000ee80000300800 */
[----:B------:R-:W-:Y:S01]  /*22440*/  STL [R1+0x4044], R26 ;  /* 0x0040441a01007387 */ /* 0x000fe20000100800 */
[C---:B----4-:R-:W-:Y:S02]  /*22450*/  SEL R0, R25.reuse, R0, !P5 ;  /* 0x0000000019007207 */ /* 0x050fe40006800000 */
[----:B-----5:R-:W-:-:S03]  /*22460*/  SEL R17, R25, R17, !P5 ;  /* 0x0000001119117207 */ /* 0x020fc60006800000 */
[----:B------:R0:W-:Y:S01]  /*22470*/  STL [R1+0xc0], R0 ;  /* 0x0000c00001007387 */ /* 0x0001e20000100800 */
[----:B--2---:R-:W-:-:S03]  /*22480*/  SEL R3, R25, R16, !P5 ;  /* 0x0000001019037207 */ /* 0x004fc60006800000 */
[----:B------:R-:W-:Y:S01]  /*22490*/  STL [R1+0xbc], R17 ;  /* 0x0000bc1101007387 */ /* 0x000fe20000100800 */
[----:B0-----:R-:W-:-:S03]  /*224a0*/  SEL R0, R25, R15, !P5 ;  /* 0x0000000f19007207 */ /* 0x001fc60006800000 */
[----:B------:R0:W-:Y:S01]  /*224b0*/  STL [R1+0xb8], R3 ;  /* 0x0000b80301007387 */ /* 0x0001e20000100800 */
[----:B------:R-:W-:-:S03]  /*224c0*/  SEL R14, R25, R14, !P5 ;  /* 0x0000000e190e7207 */ /* 0x000fc60006800000 */
[----:B------:R1:W-:Y:S01]  /*224d0*/  STL [R1+0xb4], R0 ;  /* 0x0000b40001007387 */ /* 0x0003e20000100800 */
[C---:B0-----:R-:W-:Y:S02]  /*224e0*/  SEL R3, R25.reuse, R23, !P5 ;  /* 0x0000001719037207 */ /* 0x041fe40006800000 */
[C---:B------:R-:W-:Y:S02]  /*224f0*/  SEL R9, R25.reuse, R9, !P5 ;  /* 0x0000000919097207 */ /* 0x040fe40006800000 */
[C---:B-1----:R-:W-:Y:S01]  /*22500*/  SEL R0, R25.reuse, R12, !P5 ;  /* 0x0000000c19007207 */ /* 0x042fe20006800000 */
[----:B------:R-:W-:Y:S04]  /*22510*/  STL [R1+0xb0], R14 ;  /* 0x0000b00e01007387 */ /* 0x000fe80000100800 */
[----:B------:R0:W-:Y:S04]  /*22520*/  STL [R1+0xac], R3 ;  /* 0x0000ac0301007387 */ /* 0x0001e80000100800 */
[----:B------:R1:W-:Y:S04]  /*22530*/  STL [R1+0xa4], R0 ;  /* 0x0000a40001007387 */ /* 0x0003e80000100800 */
[----:B------:R-:W-:Y:S01]  /*22540*/  STL [R1+0x98], R9 ;  /* 0x0000980901007387 */ /* 0x000fe20000100800 */
[----:B0-----:R-:W-:-:S03]  /*22550*/  SEL R3, R25, R8, !P5 ;  /* 0x0000000819037207 */ /* 0x001fc60006800000 */
[----:B------:R-:W2:Y:S01]  /*22560*/  LDL.LU R26, [R1+0x920] ;  /* 0x00092000011a7983 */ /* 0x000ea20000300800 */
[----:B-1----:R-:W-:-:S03]  /*22570*/  SEL R0, R25, R5, !P5 ;  /* 0x0000000519007207 */ /* 0x002fc60006800000 */
[----:B------:R0:W-:Y:S04]  /*22580*/  STL [R1+0x94], R3 ;  /* 0x0000940301007387 */ /* 0x0001e80000100800 */
[----:B------:R-:W4:Y:S04]  /*22590*/  LDL.LU R27, [R1+0x91c] ;  /* 0x00091c00011b7983 */ /* 0x000f280000300800 */
[----:B------:R3:W-:Y:S04]  /*225a0*/  STL [R1+0x90], R0 ;  /* 0x0000900001007387 */ /* 0x0007e80000100800 */
[----:B0-----:R-:W5:Y:S04]  /*225b0*/  LDL.LU R3, [R1+0x914] ;  /* 0x0009140001037983 */ /* 0x001f680000300800 */
[----:B------:R-:W5:Y:S04]  /*225c0*/  LDL.LU R28, [R1+0x910] ;  /* 0x00091000011c7983 */ /* 0x000f680000300800 */
[----:B------:R-:W5:Y:S04]  /*225d0*/  LDL.LU R12, [R1+0x90c] ;  /* 0x00090c00010c7983 */ /* 0x000f680000300800 */
[----:B------:R-:W5:Y:S04]  /*225e0*/  LDL.LU R9, [R1+0x908] ;  /* 0x0009080001097983 */ /* 0x000f680000300800 */
[----:B------:R-:W5:Y:S04]  /*225f0*/  LDL.LU R5, [R1+0x904] ;  /* 0x0009040001057983 */ /* 0x000f680000300800 */
[----:B------:R-:W5:Y:S01]  /*22600*/  LDL.LU R8, [R1+0x8fc] ;  /* 0x0008fc0001087983 */ /* 0x000f620000300800 */
[----:B---3--:R-:W-:-:S03]  /*22610*/  SEL R0, R25, R4, !P5 ;  /* 0x0000000419007207 */ /* 0x008fc60006800000 */
[----:B------:R-:W3:Y:S04]  /*22620*/  LDL.LU R4, [R1+0x8f8] ;  /* 0x0008f80001047983 */ /* 0x000ee80000300800 */
[----:B------:R0:W-:Y:S01]  /*22630*/  STL [R1+0x8c], R0 ;  /* 0x00008c0001007387 */ /* 0x0001e20000100800 */
[C---:B------:R-:W-:Y:S02]  /*22640*/  SEL R11, R25.reuse, R11, !P5 ;  /* 0x0000000b190b7207 */ /* 0x040fe40006800000 */
[C---:B0-----:R-:W-:Y:S02]  /*22650*/  SEL R0, R25.reuse, R13, !P5 ;  /* 0x0000000d19007207 */ /* 0x041fe40006800000 */
[----:B------:R-:W-:-:S03]  /*22660*/  SEL R10, R25, R10, !P5 ;  /* 0x0000000a190a7207 */ /* 0x000fc60006800000 */
[----:B------:R0:W-:Y:S04]  /*22670*/  STL [R1+0x84], R0 ;  /* 0x0000840001007387 */ /* 0x0001e80000100800 */
[----:B------:R-:W-:Y:S01]  /*22680*/  STL [R1+0x80], R11 ;  /* 0x0000800b01007387 */ /* 0x000fe20000100800 */
[----:B0-----:R-:W-:-:S03]  /*22690*/  SEL R0, R25, R2, !P5 ;  /* 0x0000000219007207 */ /* 0x001fc60006800000 */
[----:B------:R-:W3:Y:S04]  /*226a0*/  LDL.LU R2, [R1+0x8f0] ;  /* 0x0008f00001027983 */ /* 0x000ee80000300800 */
[----:B------:R0:W-:Y:S04]  /*226b0*/  STL [R1+0x7c], R10 ;  /* 0x00007c0a01007387 */ /* 0x0001e80000100800 */
[----:B------:R1:W-:Y:S01]  /*226c0*/  STL [R1+0x74], R0 ;  /* 0x0000740001007387 */ /* 0x0003e20000100800 */
[----:B0-----:R-:W-:-:S03]  /*226d0*/  SEL R10, R25, R29, !P5 ;  /* 0x0000001d190a7207 */ /* 0x001fc60006800000 */
[----:B------:R-:W3:Y:S01]  /*226e0*/  LDL.LU R29, [R1+0x8ec] ;  /* 0x0008ec00011d7983 */ /* 0x000ee20000300800 */
[----:B-1----:R-:W-:-:S03]  /*226f0*/  SEL R0, R25, R7, !P5 ;  /* 0x0000000719007207 */ /* 0x002fc60006800000 */
[----:B------:R-:W-:Y:S04]  /*22700*/  STL [R1+0x6c], R10 ;  /* 0x00006c0a01007387 */ /* 0x000fe80000100800 */
[----:B------:R-:W3:Y:S04]  /*22710*/  LDL.LU R18, [R1+0x8e4] ;  /* 0x0008e40001127983 */ /* 0x000ee80000300800 */
[----:B------:R-:W3:Y:S01]  /*22720*/  LDL.LU R7, [R1+0x8d0] ;  /* 0x0008d00001077983 */ /* 0x000ee20000300800 */
[----:B------:R-:W-:-:S03]  /*22730*/  SEL R6, R25, R6, !P5 ;  /* 0x0000000619067207 */ /* 0x000fc60006800000 */
[----:B------:R0:W-:Y:S04]  /*22740*/  STL [R1+0x64], R0 ;  /* 0x0000640001007387 */ /* 0x0001e80000100800 */
[----:B0-----:R-:W3:Y:S04]  /*22750*/  LDL.LU R0, [R1+0x8cc] ;  /* 0x0008cc0001007983 */ /* 0x001ee80000300800 */
[----:B------:R-:W3:Y:S04]  /*22760*/  LDL.LU R17, [R1+0x8c8] ;  /* 0x0008c80001117983 */ /* 0x000ee80000300800 */
[----:B------:R0:W-:Y:S04]  /*22770*/  STL [R1+0x50], R6 ;  /* 0x0000500601007387 */ /* 0x0001e80000100800 */
[----:B------:R-:W3:Y:S04]  /*22780*/  LDL.LU R16, [R1+0x8c4] ;  /* 0x0008c40001107983 */ /* 0x000ee80000300800 */
[----:B------:R-:W3:Y:S04]  /*22790*/  LDL.LU R15, [R1+0x8c0] ;  /* 0x0008c000010f7983 */ /* 0x000ee80000300800 */
[----:B------:R-:W3:Y:S04]  /*227a0*/  LDL.LU R14, [R1+0x8b8] ;  /* 0x0008b800010e7983 */ /* 0x000ee80000300800 */
[----:B------:R-:W3:Y:S04]  /*227b0*/  LDL.LU R23, [R1+0x8a8] ;  /* 0x0008a80001177983 */ /* 0x000ee80000300800 */
[----:B------:R-:W3:Y:S04]  /*227c0*/  LDL.LU R13, [R1+0x8a4] ;  /* 0x0008a400010d7983 */ /* 0x000ee80000300800 */
[----:B------:R-:W3:Y:S04]  /*227d0*/  LDL.LU R11, [R1+0x89c] ;  /* 0x00089c00010b7983 */ /* 0x000ee80000300800 */
[----:B------:R-:W3:Y:S04]  /*227e0*/  LDL.LU R10, [R1+0x898] ;  /* 0x00089800010a7983 */ /* 0x000ee80000300800 */
[----:B0-----:R-:W3:Y:S01]  /*227f0*/  LDL.LU R6, [R1+0x890] ;  /* 0x0008900001067983 */ /* 0x001ee20000300800 */
[----:B--2---:R-:W-:-:S05]  /*22800*/  SEL R26, R25, R26, !P5 ;  /* 0x0000001a191a7207 */ /* 0x004fca0006800000 */
[----:B------:R5:W-:Y:S01]  /*22810*/  STL [R1+0x4c], R26 ;  /* 0x00004c1a01007387 */ /* 0x000be20000100800 */
[C---:B----4-:R-:W-:Y:S02]  /*22820*/  SEL R27, R25.reuse, R27, !P5 ;  /* 0x0000001b191b7207 */ /* 0x050fe40006800000 */
[----:B-----5:R-:W-:-:S03]  /*22830*/  SEL R26, R25, R3, !P5 ;  /* 0x00000003191a7207 */ /* 0x020fc60006800000 */
[----:B------:R-:W-:Y:S01]  /*22840*/  STL [R1+0x48], R27 ;  /* 0x0000481b01007387 */ /* 0x000fe20000100800 */
[----:B------:R-:W-:-:S03]  /*22850*/  SEL R3, R25, R28, !P5 ;  /* 0x0000001c19037207 */ /* 0x000fc60006800000 */
[----:B------:R-:W-:Y:S01]  /*22860*/  STL [R1+0x40], R26 ;  /* 0x0000401a01007387 */ /* 0x000fe20000100800 */
[----:B------:R-:W-:-:S03]  /*22870*/  SEL R12, R25, R12, !P5 ;  /* 0x0000000c190c7207 */ /* 0x000fc60006800000 */
[----:B------:R0:W-:Y:S01]  /*22880*/  STL [R1+0x110], R3 ;  /* 0x0001100301007387 */ /* 0x0001e20000100800 */
[----:B------:R-:W-:-:S03]  /*22890*/  SEL R9, R25, R9, !P5 ;  /* 0x0000000919097207 */ /* 0x000fc60006800000 */
[----:B------:R1:W-:Y:S01]  /*228a0*/  STL [R1+0x118], R12 ;  /* 0x0001180c01007387 */ /* 0x0003e20000100800 */
[----:B0-----:R-:W-:-:S03]  /*228b0*/  SEL R3, R25, R5, !P5 ;  /* 0x0000000519037207 */ /* 0x001fc60006800000 */
[----:B------:R-:W2:Y:S01]  /*228c0*/  LDL.LU R5, [R1+0x88c] ;  /* 0x00088c0001057983 */ /* 0x000ea20000300800 */
[----:B------:R-:W-:-:S03]  /*228d0*/  SEL R8, R25, R8, !P5 ;  /* 0x0000000819087207 */ /* 0x000fc60006800000 */
[----:B------:R0:W-:Y:S04]  /*228e0*/  STL [R1+0x120], R9 ;  /* 0x0001200901007387 */ /* 0x0001e80000100800 */
[----:B------:R3:W-:Y:S04]  /*228f0*/  STL [R1+0x124], R3 ;  /* 0x0001240301007387 */ /* 0x0007e80000100800 */
[----:B-1----:R-:W4:Y:S04]  /*22900*/  LDL.LU R12, [R1+0x888] ;  /* 0x00088800010c7983 */ /* 0x002f280000300800 */
[----:B------:R1:W-:Y:S04]  /*22910*/  STL [R1+0x128], R8 ;  /* 0x0001280801007387 */ /* 0x0003e80000100800 */
[----:B0-----:R-:W5:Y:S01]  /*22920*/  LDL.LU R9, [R1+0x884] ;  /* 0x0008840001097983 */ /* 0x001f620000300800 */
[----:B---3--:R-:W-:-:S05]  /*22930*/  SEL R3, R25, R4, !P5 ;  /* 0x0000000419037207 */ /* 0x008fca0006800000 */
[----:B------:R0:W-:Y:S04]  /*22940*/  STL [R1+0x12c], R3 ;  /* 0x00012c0301007387 */ /* 0x0001e80000100800 */
[----:B-1----:R-:W3:Y:S04]  /*22950*/  LDL.LU R8, [R1+0x880] ;  /* 0x0008800001087983 */ /* 0x002ee80000300800 */
[----:B------:R-:W3:Y:S01]  /*22960*/  LDL.LU R4, [R1+0x86c] ;  /* 0x00086c0001047983 */ /* 0x000ee20000300800 */
[----:B------:R-:W-:-:S03]  /*22970*/  SEL R26, R25, R2, !P5 ;  /* 0x00000002191a7207 */ /* 0x000fc60006800000 */
[----:B------:R-:W3:Y:S04]  /*22980*/  LDL.LU R2, [R1+0x868] ;  /* 0x0008680001027983 */ /* 0x000ee80000300800 */
[----:B------:R-:W-:Y:S01]  /*22990*/  STL [R1+0x1ec], R26 ;  /* 0x0001ec1a01007387 */ /* 0x000fe20000100800 */
[----:B0-----:R-:W-:-:S03]  /*229a0*/  SEL R3, R25, R29, !P5 ;  /* 0x0000001d19037207 */ /* 0x001fc60006800000 */
[----:B------:R-:W3:Y:S04]  /*229b0*/  LDL.LU R29, [R1+0x864] ;  /* 0x00086400011d7983 */ /* 0x000ee80000300800 */
[----:B------:R0:W-:Y:S01]  /*229c0*/  STL [R1+0x200], R3 ;  /* 0x0002000301007387 */ /* 0x0001e20000100800 */
[C---:B------:R-:W-:Y:S02]  /*229d0*/  SEL R18, R25.reuse, R18, !P5 ;  /* 0x0000001219127207 */ /* 0x040fe40006800000 */
[C---:B0-----:R-:W-:Y:S02]  /*229e0*/  SEL R3, R25.reuse, R7, !P5 ;  /* 0x0000000719037207 */ /* 0x041fe40006800000 */
[----:B------:R-:W3:Y:S04]  /*229f0*/  LDL.LU R7, [R1+0x854] ;  /* 0x0008540001077983 */ /* 0x000ee80000300800 */
[----:B------:R-:W-:Y:S01]  /*22a00*/  STL [R1+0x208], R18 ;  /* 0x0002081201007387 */ /* 0x000fe20000100800 */
[----:B------:R-:W-:-:S03]  /*22a10*/  SEL R0, R25, R0, !P5 ;  /* 0x0000000019007207 */ /* 0x000fc60006800000 */
[----:B------:R0:W-:Y:S01]  /*22a20*/  STL [R1+0x21c], R3 ;  /* 0x00021c0301007387 */ /* 0x0001e20000100800 */
[----:B------:R-:W-:-:S03]  /*22a30*/  SEL R17, R25, R17, !P5 ;  /* 0x0000001119117207 */ /* 0x000fc60006800000 */
[----:B------:R1:W-:Y:S01]  /*22a40*/  STL [R1+0x240], R0 ;  /* 0x0002400001007387 */ /* 0x0003e20000100800 */
[----:B0-----:R-:W-:-:S03]  /*22a50*/  SEL R3, R25, R16, !P5 ;  /* 0x0000001019037207 */ /* 0x001fc60006800000 */
[----:B------:R-:W-:Y:S01]  /*22a60*/  STL [R1+0x380], R17 ;  /* 0x0003801101007387 */ /* 0x000fe20000100800 */
[----:B-1----:R-:W-:-:S03]  /*22a70*/  SEL R0, R25, R15, !P5 ;  /* 0x0000000f19007207 */ /* 0x002fc60006800000 */
[----:B------:R0:W-:Y:S01]  /*22a80*/  STL [R1+0x388], R3 ;  /* 0x0003880301007387 */ /* 0x0001e20000100800 */
[----:B------:R-:W-:-:S03]  /*22a90*/  SEL R14, R25, R14, !P5 ;  /* 0x0000000e190e7207 */ /* 0x000fc60006800000 */
[----:B------:R1:W-:Y:S01]  /*22aa0*/  STL [R1+0x488], R0 ;  /* 0x0004880001007387 */ /* 0x0003e20000100800 */
[----:B0-----:R-:W-:-:S03]  /*22ab0*/  SEL R3, R25, R23, !P5 ;  /* 0x0000001719037207 */ /* 0x001fc60006800000 */
[----:B------:R-:W-:Y:S01]  /*22ac0*/  STL [R1+0x490], R14 ;  /* 0x0004900e01007387 */ /* 0x000fe20000100800 */
[C---:B-1----:R-:W-:Y:S02]  /*22ad0*/  SEL R0, R25.reuse, R13, !P5 ;  /* 0x0000000d19007207 */ /* 0x042fe40006800000 */
[C---:B------:R-:W-:Y:S01]  /*22ae0*/  SEL R11, R25.reuse, R11, !P5 ;  /* 0x0000000b190b7207 */ /* 0x040fe20006800000 */
[----:B------:R0:W-:Y:S04]  /*22af0*/  STL [R1+0x4a4], R3 ;  /* 0x0004a40301007387 */ /* 0x0001e80000100800 */
[----:B------:R1:W-:Y:S04]  /*22b00*/  STL [R1+0x508], R0 ;  /* 0x0005080001007387 */ /* 0x0003e80000100800 */
[----:B------:R-:W-:Y:S01]  /*22b10*/  STL [R1+0x50c], R11 ;  /* 0x00050c0b01007387 */ /* 0x000fe20000100800 */
[----:B0-----:R-:W-:-:S03]  /*22b20*/  SEL R3, R25, R10, !P5 ;  /* 0x0000000a19037207 */ /* 0x001fc60006800000 */
[----:B------:R-:W3:Y:S01]  /*22b30*/  LDL.LU R26, [R1+0x850] ;  /* 0x00085000011a7983 */ /* 0x000ee20000300800 */
[----:B-1----:R-:W-:-:S03]  /*22b40*/  SEL R0, R25, R6, !P5 ;  /* 0x0000000619007207 */ /* 0x002fc60006800000 */
[----:B------:R0:W-:Y:S04]  /*22b50*/  STL [R1+0x528], R3 ;  /* 0x0005280301007387 */ /* 0x0001e80000100800 */
[----:B------:R-:W3:Y:S04]  /*22b60*/  LDL.LU R27, [R1+0x848] ;  /* 0x00084800011b7983 */ /* 0x000ee80000300800 */
[----:B------:R2:W-:Y:S04]  /*22b70*/  STL [R1+0x550], R0 ;  /* 0x0005500001007387 */ /* 0x0005e80000100800 */
[----:B0-----:R-:W3:Y:S04]  /*22b80*/  LDL.LU R3, [R1+0x83c] ;  /* 0x00083c0001037983 */ /* 0x001ee80000300800 */
[----:B------:R-:W3:Y:S04]  /*22b90*/  LDL.LU R28, [R1+0x838] ;  /* 0x00083800011c7983 */ /* 0x000ee80000300800 */
[----:B------:R-:W3:Y:S04]  /*22ba0*/  LDL.LU R13, [R1+0x834] ;  /* 0x00083400010d7983 */ /* 0x000ee80000300800 */
[----:B------:R-:W3:Y:S04]  /*22bb0*/  LDL.LU R11, [R1+0x830] ;  /* 0x00083000010b7983 */ /* 0x000ee80000300800 */
[----:B------:R-:W3:Y:S04]  /*22bc0*/  LDL.LU R6, [R1+0x82c] ;  /* 0x00082c0001067983 */ /* 0x000ee80000300800 */
[----:B------:R-:W3:Y:S01]  /*22bd0*/  LDL.LU R10, [R1+0x828] ;  /* 0x00082800010a7983 */ /* 0x000ee20000300800 */
[----:B--2---:R-:W-:-:S03]  /*22be0*/  SEL R0, R25, R5, !P5 ;  /* 0x0000000519007207 */ /* 0x004fc60006800000 */
[----:B------:R-:W2:Y:S04]  /*22bf0*/  LDL.LU R5, [R1+0x824] ;  /* 0x0008240001057983 */ /* 0x000ea80000300800 */
[----:B------:R4:W-:Y:S02]  /*22c00*/  STL [R1+0x568], R0 ;  /* 0x0005680001007387 */ /* 0x0009e40000100800 */
[C---:B----4-:R-:W-:Y:S02]  /*22c10*/  SEL R0, R25.reuse, R12, !P5 ;  /* 0x0000000c19007207 */ /* 0x050fe40006800000 */
[----:B-----5:R-:W-:-:S03]  /*22c20*/  SEL R9, R25, R9, !P5 ;  /* 0x0000000919097207 */ /* 0x020fc60006800000 */
[----:B------:R0:W-:Y:S04]  /*22c30*/  STL [R1+0x56c], R0 ;  /* 0x00056c0001007387 */ /* 0x0001e80000100800 */
[----:B------:R-:W-:Y:S01]  /*22c40*/  STL [R1+0x570], R9 ;  /* 0x0005700901007387 */ /* 0x000fe20000100800 */
[C---:B---3--:R-:W-:Y:S02]  /*22c50*/  SEL R8, R25.reuse, R8, !P5 ;  /* 0x0000000819087207 */ /* 0x048fe40006800000 */
[C---:B0-----:R-:W-:Y:S02]  /*22c60*/  SEL R0, R25.reuse, R4, !P5 ;  /* 0x0000000419007207 */ /* 0x041fe40006800000 */
[----:B------:R-:W3:Y:S04]  /*22c70*/  LDL.LU R4, [R1+0x820] ;  /* 0x0008200001047983 */ /* 0x000ee80000300800 */
[----:B------:R0:W-:Y:S04]  /*22c80*/  STL [R1+0x574], R8 ;  /* 0x0005740801007387 */ /* 0x0001e80000100800 */
[----:B------:R1:W-:Y:S01]  /*22c90*/  STL [R1+0x57c], R0 ;  /* 0x00057c0001007387 */ /* 0x0003e20000100800 */
[----:B0-----:R-:W-:-:S03]  /*22ca0*/  SEL R8, R25, R2, !P5 ;  /* 0x0000000219087207 */ /* 0x001fc60006800000 */
[----:B------:R-:W4:Y:S04]  /*22cb0*/  LDL.LU R2, [R1+0x81c] ;  /* 0x00081c0001027983 */ /* 0x000f280000300800 */
[----:B------:R-:W-:Y:S04]  /*22cc0*/  STL [R1+0x580], R8 ;  /* 0x0005800801007387 */ /* 0x000fe80000100800 */
[----:B------:R-:W5:Y:S01]  /*22cd0*/  LDL.LU R18, [R1+0x808] ;  /* 0x0008080001127983 */ /* 0x000f620000300800 */
[----:B-1----:R-:W-:-:S03]  /*22ce0*/  SEL R0, R25, R29, !P5 ;  /* 0x0000001d19007207 */ /* 0x002fc60006800000 */
[----:B------:R-:W5:Y:S04]  /*22cf0*/  LDL.LU R29, [R1+0x804] ;  /* 0x00080400011d7983 */ /* 0x000f680000300800 */
[----:B------:R0:W-:Y:S01]  /*22d00*/  STL [R1+0x588], R0 ;  /* 0x0005880001007387 */ /* 0x0001e20000100800 */
[----:B------:R-:W-:-:S03]  /*22d10*/  SEL R7, R25, R7, !P5 ;  /* 0x0000000719077207 */ /* 0x000fc60006800000 */
[----:B0-----:R-:W5:Y:S04]  /*22d20*/  LDL.LU R0, [R1+0x7fc] ;  /* 0x0007fc0001007983 */ /* 0x001f680000300800 */
[----:B------:R-:W5:Y:S04]  /*22d30*/  LDL.LU R17, [R1+0x7f8] ;  /* 0x0007f80001117983 */ /* 0x000f680000300800 */
[----:B------:R0:W-:Y:S04]  /*22d40*/  STL [R1+0x58c], R7 ;  /* 0x00058c0701007387 */ /* 0x0001e80000100800 */
[----:B------:R-:W5:Y:S04]  /*22d50*/  LDL.LU R16, [R1+0x7ec] ;  /* 0x0007ec0001107983 */ /* 0x000f680000300800 */
[----:B------:R-:W5:Y:S04]  /*22d60*/  LDL.LU R15, [R1+0x7e8] ;  /* 0x0007e800010f7983 */ /* 0x000f680000300800 */
[----:B------:R-:W5:Y:S04]  /*22d70*/  LDL.LU R14, [R1+0x7e4] ;  /* 0x0007e400010e7983 */ /* 0x000f680000300800 */
[----:B------:R-:W5:Y:S04]  /*22d80*/  LDL.LU R23, [R1+0x7e0] ;  /* 0x0007e00001177983 */ /* 0x000f680000300800 */
[----:B------:R-:W5:Y:S04]  /*22d90*/  LDL.LU R12, [R1+0x7dc] ;  /* 0x0007dc00010c7983 */ /* 0x000f680000300800 */
[----:B------:R-:W5:Y:S04]  /*22da0*/  LDL.LU R9, [R1+0x7c8] ;  /* 0x0007c80001097983 */ /* 0x000f680000300800 */
[----:B------:R-:W5:Y:S04]  /*22db0*/  LDL.LU R8, [R1+0x7c4] ;  /* 0x0007c40001087983 */ /* 0x000f680000300800 */
[----:B0-----:R-:W5:Y:S01]  /*22dc0*/  LDL.LU R7, [R1+0x7c0] ;  /* 0x0007c00001077983 */ /* 0x001f620000300800 */
[----:B------:R-:W-:-:S05]  /*22dd0*/  SEL R26, R25, R26, !P5 ;  /* 0x0000001a191a7207 */ /* 0x000fca0006800000 */
[----:B------:R0:W-:Y:S01]  /*22de0*/  STL [R1+0x590], R26 ;  /* 0x0005901a01007387 */ /* 0x0001e20000100800 */
[C---:B------:R-:W-:Y:S02]  /*22df0*/  SEL R27, R25.reuse, R27, !P5 ;  /* 0x0000001b191b7207 */ /* 0x040fe40006800000 */
[----:B0-----:R-:W-:-:S03]  /*22e00*/  SEL R26, R25, R3, !P5 ;  /* 0x00000003191a7207 */ /* 0x001fc60006800000 */
        /* <DEDUP_REMOVED lines=8> */
[----:B------:R-:W5:Y:S01]  /*22e90*/  LDL.LU R6, [R1+0x7bc] ;  /* 0x0007bc0001067983 */ /* 0x000f620000300800 */
[----:B------:R-:W-:-:S03]  /*22ea0*/  SEL R10, R25, R10, !P5 ;  /* 0x0000000a190a7207 */ /* 0x000fc60006800000 */
[----:B------:R0:W-:Y:S04]  /*22eb0*/  STL [R1+0x5ac], R11 ;  /* 0x0005ac0b01007387 */ /* 0x0001e80000100800 */
[----:B------:R2:W-:Y:S04]  /*22ec0*/  STL [R1+0x5b0], R3 ;  /* 0x0005b00301007387 */ /* 0x0005e80000100800 */
[----:B-1----:R-:W5:Y:S04]  /*22ed0*/  LDL.LU R13, [R1+0x7b8] ;  /* 0x0007b800010d7983 */ /* 0x002f680000300800 */
[----:B------:R1:W-:Y:S04]  /*22ee0*/  STL [R1+0x5bc], R10 ;  /* 0x0005bc0a01007387 */ /* 0x0003e80000100800 */
[----:B0-----:R-:W5:Y:S01]  /*22ef0*/  LDL.LU R11, [R1+0x7b4] ;  /* 0x0007b400010b7983 */ /* 0x001f620000300800 */
[----:B--2---:R-:W-:-:S05]  /*22f00*/  SEL R3, R25, R5, !P5 ;  /* 0x0000000519037207 */ /* 0x004fca0006800000 */
[----:B------:R4:W-:Y:S04]  /*22f10*/  STL [R1+0x5c0], R3 ;  /* 0x0005c00301007387 */ /* 0x0009e80000100800 */
[----:B-1----:R-:W2:Y:S04]  /*22f20*/  LDL.LU R10, [R1+0x7ac] ;  /* 0x0007ac00010a7983 */ /* 0x002ea80000300800 */
[----:B------:R-:W2:Y:S01]  /*22f30*/  LDL.LU R5, [R1+0x7a8] ;  /* 0x0007a80001057983 */ /* 0x000ea20000300800 */
[----:B---3--:R-:W-:-:S03]  /*22f40*/  SEL R26, R25, R4, !P5 ;  /* 0x00000004191a7207 */ /* 0x008fc60006800000 */
[----:B------:R-:W3:Y:S04]  /*22f50*/  LDL.LU R4, [R1+0x7a4] ;  /* 0x0007a40001047983 */ /* 0x000ee80000300800 */
[----:B------:R-:W-:Y:S01]  /*22f60*/  STL [R1+0x5c4], R26 ;  /* 0x0005c41a01007387 */ /* 0x000fe20000100800 */
[----:B----4-:R-:W-:-:S03]  /*22f70*/  SEL R3, R25, R2, !P5 ;  /* 0x0000000219037207 */ /* 0x010fc60006800000 */
[----:B------:R-:W4:Y:S04]  /*22f80*/  LDL.LU R2, [R1+0x67c] ;  /* 0x00067c0001027983 */ /* 0x000f280000300800 */
[----:B------:R5:W-:Y:S02]  /*22f90*/  STL [R1+0x5cc], R3 ;  /* 0x0005cc0301007387 */ /* 0x000be40000100800 */
[C---:B-----5:R-:W-:Y:S02]  /*22fa0*/  SEL R3, R25.reuse, R29, !P5 ;  /* 0x0000001d19037207 */ /* 0x060fe40006800000 */
[----:B------:R-:W5:Y:S01]  /*22fb0*/  LDL.LU R29, [R1+0x688] ;  /* 0x00068800011d7983 */ /* 0x000f620000300800 */
[----:B------:R-:W-:-:S05]  /*22fc0*/  SEL R18, R25, R18, !P5 ;  /* 0x0000001219127207 */ /* 0x000fca0006800000 */
        /* <DEDUP_REMOVED lines=19> */
[----:B------:R-:W5:Y:S01]  /*23100*/  LDL.LU R26, [R1+0x6a4] ;  /* 0x0006a400011a7983 */ /* 0x000f620000300800 */
[----:B-1----:R-:W-:-:S03]  /*23110*/  SEL R0, R25, R7, !P5 ;  /* 0x0000000719007207 */ /* 0x002fc60006800000 */
[----:B------:R0:W-:Y:S04]  /*23120*/  STL [R1+0x608], R3 ;  /* 0x0006080301007387 */ /* 0x0001e80000100800 */
[----:B------:R-:W5:Y:S04]  /*23130*/  LDL.LU R27, [R1+0x6d0] ;  /* 0x0006d000011b7983 */ /* 0x000f680000300800 */
[----:B------:R1:W-:Y:S04]  /*23140*/  STL [R1+0x610], R0 ;  /* 0x0006100001007387 */ /* 0x0003e80000100800 */
[----:B0-----:R-:W5:Y:S04]  /*23150*/  LDL.LU R3, [R1+0x6cc] ;  /* 0x0006cc0001037983 */ /* 0x001f680000300800 */
[----:B------:R-:W5:Y:S04]  /*23160*/  LDL.LU R28, [R1+0x6dc] ;  /* 0x0006dc00011c7983 */ /* 0x000f680000300800 */
[----:B------:R-:W5:Y:S04]  /*23170*/  LDL.LU R12, [R1+0x714] ;  /* 0x00071400010c7983 */ /* 0x000f680000300800 */
[----:B------:R-:W5:Y:S04]  /*23180*/  LDL.LU R9, [R1+0x744] ;  /* 0x0007440001097983 */ /* 0x000f680000300800 */
[----:B------:R-:W5:Y:S04]  /*23190*/  LDL.LU R7, [R1+0x748] ;  /* 0x0007480001077983 */ /* 0x000f680000300800 */
[----:B------:R-:W5:Y:S01]  /*231a0*/  LDL.LU R8, [R1+0x750] ;  /* 0x0007500001087983 */ /* 0x000f620000300800 */
[----:B-1----:R-:W-:-:S03]  /*231b0*/  SEL R0, R25, R6, !P5 ;  /* 0x0000000619007207 */ /* 0x002fc60006800000 */
[----:B------:R-:W5:Y:S04]  /*231c0*/  LDL.LU R6, [R1+0x790] ;  /* 0x0007900001067983 */ /* 0x000f680000300800 */
[----:B------:R0:W-:Y:S02]  /*231d0*/  STL [R1+0x614], R0 ;  /* 0x0006140001007387 */ /* 0x0001e40000100800 */
[C---:B0-----:R-:W-:Y:S02]  /*231e0*/  SEL R0, R25.reuse, R13, !P5 ;  /* 0x0000000d19007207 */ /* 0x041fe40006800000 */
[----:B------:R-:W-:-:S03]  /*231f0*/  SEL R11, R25, R11, !P5 ;  /* 0x0000000b190b7207 */ /* 0x000fc60006800000 */
[----:B------:R0:W-:Y:S04]  /*23200*/  STL [R1+0x618], R0 ;  /* 0x0006180001007387 */ /* 0x0001e80000100800 */
[----:B------:R-:W-:Y:S01]  /*23210*/  STL [R1+0x61c], R11 ;  /* 0x00061c0b01007387 */ /* 0x000fe20000100800 */
[C---:B--2---:R-:W-:Y:S02]  /*23220*/  SEL R10, R25.reuse, R10, !P5 ;  /* 0x0000000a190a7207 */ /* 0x044fe40006800000 */
[C---:B0-----:R-:W-:Y:S02]  /*23230*/  SEL R0, R25.reuse, R5, !P5 ;  /* 0x0000000519007207 */ /* 0x041fe40006800000 */
[----:B------:R-:W2:Y:S04]  /*23240*/  LDL.LU R5, [R1+0x7a0] ;  /* 0x0007a00001057983 */ /* 0x000ea80000300800 */
[----:B------:R3:W-:Y:S04]  /*23250*/  STL [R1+0x624], R10 ;  /* 0x0006240a01007387 */ /* 0x0007e80000100800 */
[----:B------:R4:W-:Y:S01]  /*23260*/  STL [R1+0x638], R0 ;  /* 0x0006380001007387 */ /* 0x0009e20000100800 */
[----:B---3--:R-:W-:-:S03]  /*23270*/  SEL R10, R25, R4, !P5 ;  /* 0x00000004190a7207 */ /* 0x008fc60006800000 */
[----:B------:R-:W3:Y:S04]  /*23280*/  LDL.LU R4, [R1+0x79c] ;  /* 0x00079c0001047983 */ /* 0x000ee80000300800 */
[----:B------:R5:W-:Y:S04]  /*23290*/  STL [R1+0x650], R10 ;  /* 0x0006500a01007387 */ /* 0x000be80000100800 */
[----:B------:R-:W3:Y:S01]  /*232a0*/  LDL.LU R18, [R1+0x798] ;  /* 0x0007980001127983 */ /* 0x000ee20000300800 */
[----:B----4-:R-:W-:-:S03]  /*232b0*/  SEL R0, R25, R2, !P5 ;  /* 0x0000000219007207 */ /* 0x010fc60006800000 */
[----:B------:R-:W4:Y:S04]  /*232c0*/  LDL.LU R2, [R1+0x794] ;  /* 0x0007940001027983 */ /* 0x000f280000300800 */
[----:B------:R0:W-:Y:S01]  /*232d0*/  STL [R1+0x67c], R0 ;  /* 0x00067c0001007387 */ /* 0x0001e20000100800 */
[----:B-----5:R-:W-:-:S03]  /*232e0*/  SEL R10, R25, R29, !P5 ;  /* 0x0000001d190a7207 */ /* 0x020fc60006800000 */
        /* <DEDUP_REMOVED lines=9> */
[----:B0-----:R-:W5:Y:S04]  /*23380*/  LDL.LU R10, [R1+0x76c] ;  /* 0x00076c00010a7983 */ /* 0x001f680000300800 */
[----:B------:R-:W5:Y:S01]  /*23390*/  LDL.LU R29, [R1+0x768] ;  /* 0x00076800011d7983 */ /* 0x000f620000300800 */
        /* <DEDUP_REMOVED lines=14> */
[----:B------:R-:W-:Y:S04]  /*23480*/  STL [R1+0x744], R9 ;  /* 0x0007440901007387 */ /* 0x000fe80000100800 */
[----:B------:R0:W-:Y:S04]  /*23490*/  STL [R1+0x748], R3 ;  /* 0x0007480301007387 */ /* 0x0001e80000100800 */
[----:B-1----:R-:W5:Y:S04]  /*234a0*/  LDL.LU R12, [R1+0x760] ;  /* 0x00076000010c7983 */ /* 0x002f680000300800 */
[----:B------:R1:W-:Y:S01]  /*234b0*/  STL [R1+0x750], R8 ;  /* 0x0007500801007387 */ /* 0x0003e20000100800 */
[----:B0-----:R-:W-:-:S03]  /*234c0*/  SEL R3, R25, R6, !P5 ;  /* 0x0000000619037207 */ /* 0x001fc60006800000 */
[----:B------:R-:W5:Y:S04]  /*234d0*/  LDL.LU R9, [R1+0x75c] ;  /* 0x00075c0001097983 */ /* 0x000f680000300800 */
[----:B------:R3:W-:Y:S04]  /*234e0*/  STL [R1+0x790], R3 ;  /* 0x0007900301007387 */ /* 0x0007e80000100800 */
[----:B-1----:R-:W5:Y:S04]  /*234f0*/  LDL.LU R8, [R1+0x758] ;  /* 0x0007580001087983 */ /* 0x002f680000300800 */
[----:B------:R-:W5:Y:S01]  /*23500*/  LDL.LU R6, [R1+0x754] ;  /* 0x0007540001067983 */ /* 0x000f620000300800 */
[----:B--2---:R-:W-:-:S03]  /*23510*/  SEL R26, R25, R5, !P5 ;  /* 0x00000005191a7207 */ /* 0x004fc60006800000 */
[----:B------:R-:W2:Y:S04]  /*23520*/  LDL.LU R5, [R1+0x74c] ;  /* 0x00074c0001057983 */ /* 0x000ea80000300800 */
[----:B------:R-:W-:Y:S01]  /*23530*/  STL [R1+0x7a0], R26 ;  /* 0x0007a01a01007387 */ /* 0x000fe20000100800 */
[----:B---3--:R-:W-:-:S03]  /*23540*/  SEL R3, R25, R4, !P5 ;  /* 0x0000000419037207 */ /* 0x008fc60006800000 */
[----:B------:R-:W3:Y:S04]  /*23550*/  LDL.LU R4, [R1+0x740] ;  /* 0x0007400001047983 */ /* 0x000ee80000300800 */
[----:B------:R4:W-:Y:S01]  /*23560*/  STL [R1+0x79c], R3 ;  /* 0x00079c0301007387 */ /* 0x0009e20000100800 */
[C---:B------:R-:W-:Y:S02]  /*23570*/  SEL R18, R25.reuse, R18, !P5 ;  /* 0x0000001219127207 */ /* 0x040fe40006800000 */
[C---:B----4-:R-:W-:Y:S02]  /*23580*/  SEL R3, R25.reuse, R2, !P5 ;  /* 0x0000000219037207 */ /* 0x050fe40006800000 */
[----:B------:R-:W4:Y:S04]  /*23590*/  LDL.LU R2, [R1+0x73c] ;  /* 0x00073c0001027983 */ /* 0x000f280000300800 */
[----:B------:R-:W-:Y:S04]  /*235a0*/  STL [R1+0x7d0], R18 ;  /* 0x0007d01201007387 */ /* 0x000fe80000100800 */
[----:B------:R0:W-:Y:S01]  /*235b0*/  STL [R1+0x7dc], R3 ;  /* 0x0007dc0301007387 */ /* 0x0001e20000100800 */
[----:B-----5:R-:W-:-:S02]  /*235c0*/  SEL R0, R25, R0, !P5 ;  /* 0x0000000019007207 */ /* 0x020fc40006800000 */
        /* <DEDUP_REMOVED lines=34> */
[C---:B------:R-:W-:Y:S02]  /*237f0*/  SEL R8, R25.reuse, R8, !P5 ;  /* 0x0000000819087207 */ /* 0x040fe40006800000 */
[C---:B0-----:R-:W-:Y:S02]  /*23800*/  SEL R0, R25.reuse, R6, !P5 ;  /* 0x0000000619007207 */ /* 0x041fe40006800000 */
[----:B------:R-:W5:Y:S04]  /*23810*/  LDL.LU R6, [R1+0x710] ;  /* 0x0007100001067983 */ /* 0x000f680000300800 */
[----:B------:R2:W-:Y:S04]  /*23820*/  STL [R1+0x850], R8 ;  /* 0x0008500801007387 */ /* 0x0005e80000100800 */
[----:B------:R3:W-:Y:S01]  /*23830*/  STL [R1+0x84c], R0 ;  /* 0x00084c0001007387 */ /* 0x0007e20000100800 */
[----:B--2---:R-:W-:-:S03]  /*23840*/  SEL R8, R25, R5, !P5 ;  /* 0x0000000519087207 */ /* 0x004fc60006800000 */
[----:B------:R-:W2:Y:S04]  /*23850*/  LDL.LU R5, [R1+0x70c] ;  /* 0x00070c0001057983 */ /* 0x000ea80000300800 */
[----:B------:R-:W-:Y:S04]  /*23860*/  STL [R1+0x848], R8 ;  /* 0x0008480801007387 */ /* 0x000fe80000100800 */
[----:B------:R-:W2:Y:S01]  /*23870*/  LDL.LU R18, [R1+0x708] ;  /* 0x0007080001127983 */ /* 0x000ea20000300800 */
[----:B---3--:R-:W-:-:S03]  /*23880*/  SEL R0, R25, R4, !P5 ;  /* 0x0000000419007207 */ /* 0x008fc60006800000 */
[----:B------:R-:W3:Y:S04]  /*23890*/  LDL.LU R4, [R1+0x704] ;  /* 0x0007040001047983 */ /* 0x000ee80000300800 */
[----:B------:R0:W-:Y:S04]  /*238a0*/  STL [R1+0x844], R0 ;  /* 0x0008440001007387 */ /* 0x0001e80000100800 */
[----:B0-----:R-:W3:Y:S01]  /*238b0*/  LDL.LU R0, [R1+0x700] ;  /* 0x0007000001007983 */ /* 0x001ee20000300800 */
[----:B----4-:R-:W-:-:S03]  /*238c0*/  SEL R2, R25, R2, !P5 ;  /* 0x0000000219027207 */ /* 0x010fc60006800000 */
[----:B------:R-:W4:Y:S04]  /*238d0*/  LDL.LU R17, [R1+0x6fc] ;  /* 0x0006fc0001117983 */ /* 0x000f280000300800 */
[----:B------:R0:W-:Y:S04]  /*238e0*/  STL [R1+0x83c], R2 ;  /* 0x00083c0201007387 */ /* 0x0001e80000100800 */
[----:B------:R-:W4:Y:S04]  /*238f0*/  LDL.LU R16, [R1+0x6f8] ;  /* 0x0006f80001107983 */ /* 0x000f280000300800 */
[----:B------:R-:W4:Y:S04]  /*23900*/  LDL.LU R15, [R1+0x6f4] ;  /* 0x0006f400010f7983 */ /* 0x000f280000300800 */
[----:B------:R-:W4:Y:S04]  /*23910*/  LDL.LU R14, [R1+0x6f0] ;  /* 0x0006f000010e7983 */ /* 0x000f280000300800 */
[----:B------:R-:W4:Y:S04]  /*23920*/  LDL.LU R23, [R1+0x6ec] ;  /* 0x0006ec0001177983 */ /* 0x000f280000300800 */
[----:B------:R-:W4:Y:S04]  /*23930*/  LDL.LU R12, [R1+0x6e8] ;  /* 0x0006e800010c7983 */ /* 0x000f280000300800 */
[----:B------:R-:W4:Y:S04]  /*23940*/  LDL.LU R9, [R1+0x6e4] ;  /* 0x0006e40001097983 */ /* 0x000f280000300800 */
[----:B------:R-:W4:Y:S04]  /*23950*/  LDL.LU R8, [R1+0x6e0] ;  /* 0x0006e00001087983 */ /* 0x000f280000300800 */
[----:B0-----:R-:W4:Y:S01]  /*23960*/  LDL.LU R2, [R1+0x6d8] ;  /* 0x0006d80001027983 */ /* 0x001f220000300800 */
[----:B-----5:R-:W-:-:S05]  /*23970*/  SEL R26, R25, R26, !P5 ;  /* 0x0000001a191a7207 */ /* 0x020fca0006800000 */
[----:B------:R0:W-:Y:S01]  /*23980*/  STL [R1+0x834], R26 ;  /* 0x0008341a01007387 */ /* 0x0001e20000100800 */
[C---:B------:R-:W-:Y:S02]  /*23990*/  SEL R27, R25.reuse, R27, !P5 ;  /* 0x0000001b191b7207 */ /* 0x040fe40006800000 */
[----:B0-----:R-:W-:-:S03]  /*239a0*/  SEL R26, R25, R3, !P5 ;  /* 0x00000003191a7207 */ /* 0x001fc60006800000 */
[----:B------:R-:W-:Y:S01]  /*239b0*/  STL [R1+0x830], R27 ;  /* 0x0008301b01007387 */ /* 0x000fe20000100800 */
[----:B------:R-:W-:-:S03]  /*239c0*/  SEL R3, R25, R28, !P5 ;  /* 0x0000001c19037207 */ /* 0x000fc60006800000 */
[----:B------:R-:W-:Y:S01]  /*239d0*/  STL [R1+0x828], R26 ;  /* 0x0008281a01007387 */ /* 0x000fe20000100800 */
[----:B------:R-:W-:-:S03]  /*239e0*/  SEL R13, R25, R13, !P5 ;  /* 0x0000000d190d7207 */ /* 0x000fc60006800000 */
[----:B------:R0:W-:Y:S04]  /*239f0*/  STL [R1+0x824], R3 ;  /* 0x0008240301007387 */ /* 0x0001e80000100800 */
[----:B------:R1:W-:Y:S01]  /*23a00*/  STL [R1+0x820], R13 ;  /* 0x0008200d01007387 */ /* 0x0003e20000100800 */
[----:B0-----:R-:W-:-:S03]  /*23a10*/  SEL R3, R25, R29, !P5 ;  /* 0x0000001d19037207 */ /* 0x001fc60006800000 */
[----:B------:R-:W5:Y:S01]  /*23a20*/  LDL.LU R29, [R1+0x6d4] ;  /* 0x0006d400011d7983 */ /* 0x000f620000300800 */
[C---:B------:R-:W-:Y:S02]  /*23a30*/  SEL R11, R25.reuse, R11, !P5 ;  /* 0x0000000b190b7207 */ /* 0x040fe40006800000 */
        /* <DEDUP_REMOVED lines=10> */
[----:B------:R-:W-:-:S03]  /*23ae0*/  SEL R26, R25, R6, !P5 ;  /* 0x00000006191a7207 */ /* 0x000fc60006800000 */
[----:B------:R-:W5:Y:S04]  /*23af0*/  LDL.LU R6, [R1+0x6b8] ;  /* 0x0006b80001067983 */ /* 0x000f680000300800 */
[----:B------:R-:W-:Y:S01]  /*23b00*/  STL [R1+0x80c], R26 ;  /* 0x00080c1a01007387 */ /* 0x000fe20000100800 */
[----:B--2---:R-:W-:-:S03]  /*23b10*/  SEL R3, R25, R5, !P5 ;  /* 0x0000000519037207 */ /* 0x004fc60006800000 */
[----:B------:R-:W2:Y:S04]  /*23b20*/  LDL.LU R5, [R1+0x6b4] ;  /* 0x0006b40001057983 */ /* 0x000ea80000300800 */
[----:B------:R3:W-:Y:S01]  /*23b30*/  STL [R1+0x808], R3 ;  /* 0x0008080301007387 */ /* 0x0007e20000100800 */
[C---:B------:R-:W-:Y:S02]  /*23b40*/  SEL R18, R25.reuse, R18, !P5 ;  /* 0x0000001219127207 */ /* 0x040fe40006800000 */
[C---:B---3--:R-:W-:Y:S02]  /*23b50*/  SEL R3, R25.reuse, R4, !P5 ;  /* 0x0000000419037207 */ /* 0x048fe40006800000 */
[----:B------:R-:W3:Y:S04]  /*23b60*/  LDL.LU R4, [R1+0x6b0] ;  /* 0x0006b00001047983 */ /* 0x000ee80000300800 */
[----:B------:R-:W-:Y:S04]  /*23b70*/  STL [R1+0x804], R18 ;  /* 0x0008041201007387 */ /* 0x000fe80000100800 */
[----:B------:R0:W-:Y:S01]  /*23b80*/  STL [R1+0x800], R3 ;  /* 0x0008000301007387 */ /* 0x0001e20000100800 */
[----:B------:R-:W-:-:S02]  /*23b90*/  SEL R0, R25, R0, !P5 ;  /* 0x0000000019007207 */ /* 0x000fc40006800000 */
[----:B----4-:R-:W-:-:S03]  /*23ba0*/  SEL R17, R25, R17, !P5 ;  /* 0x0000001119117207 */ /* 0x010fc60006800000 */
        /* <DEDUP_REMOVED lines=15> */
[----:B------:R-:W4:Y:S01]  /*23ca0*/  LDL.LU R26, [R1+0x6ac] ;  /* 0x0006ac00011a7983 */ /* 0x000f220000300800 */
[----:B-1----:R-:W-:-:S03]  /*23cb0*/  SEL R0, R25, R2, !P5 ;  /* 0x0000000219007207 */ /* 0x002fc60006800000 */
[----:B------:R0:W-:Y:S04]  /*23cc0*/  STL [R1+0x7d4], R3 ;  /* 0x0007d40301007387 */ /* 0x0001e80000100800 */
[----:B------:R-:W4:Y:S04]  /*23cd0*/  LDL.LU R27, [R1+0x6a8] ;  /* 0x0006a800011b7983 */ /* 0x000f280000300800 */
[----:B------:R5:W-:Y:S04]  /*23ce0*/  STL [R1+0x7cc], R0 ;  /* 0x0007cc0001007387 */ /* 0x000be80000100800 */
[----:B0-----:R-:W4:Y:S04]  /*23cf0*/  LDL.LU R3, [R1+0x6a0] ;  /* 0x0006a00001037983 */ /* 0x001f280000300800 */
[----:B------:R-:W4:Y:S04]  /*23d00*/  LDL.LU R28, [R1+0x69c] ;  /* 0x00069c00011c7983 */ /* 0x000f280000300800 */
[----:B------:R-:W4:Y:S04]  /*23d10*/  LDL.LU R12, [R1+0x698] ;  /* 0x00069800010c7983 */ /* 0x000f280000300800 */
[----:B------:R-:W4:Y:S04]  /*23d20*/  LDL.LU R9, [R1+0x694] ;  /* 0x0006940001097983 */ /* 0x000f280000300800 */
[----:B------:R-:W4:Y:S04]  /*23d30*/  LDL.LU R2, [R1+0x690] ;  /* 0x0006900001027983 */ /* 0x000f280000300800 */
[----:B------:R-:W4:Y:S01]  /*23d40*/  LDL.LU R8, [R1+0x68c] ;  /* 0x00068c0001087983 */ /* 0x000f220000300800 */
[----:B-----5:R-:W-:-:S03]  /*23d50*/  SEL R0, R25, R29, !P5 ;  /* 0x0000001d19007207 */ /* 0x020fc60006800000 */
        /* <DEDUP_REMOVED lines=11> */
[----:B0-----:R-:W-:-:S03]  /*23e10*/  SEL R10, R25, R6, !P5 ;  /* 0x00000006190a7207 */ /* 0x001fc60006800000 */
[----:B------:R-:W5:Y:S04]  /*23e20*/  LDL.LU R6, [R1+0x678] ;  /* 0x0006780001067983 */ /* 0x000f680000300800 */
[----:B------:R-:W-:Y:S04]  /*23e30*/  STL [R1+0x7b4], R10 ;  /* 0x0007b40a01007387 */ /* 0x000fe80000100800 */
[----:B------:R-:W5:Y:S01]  /*23e40*/  LDL.LU R18, [R1+0x674] ;  /* 0x0006740001127983 */ /* 0x000f620000300800 */
[----:B--2---:R-:W-:-:S03]  /*23e50*/  SEL R0, R25, R5, !P5 ;  /* 0x0000000519007207 */ /* 0x004fc60006800000 */
[----:B------:R-:W2:Y:S04]  /*23e60*/  LDL.LU R5, [R1+0x670] ;  /* 0x0006700001057983 */ /* 0x000ea80000300800 */
[----:B------:R0:W-:Y:S04]  /*23e70*/  STL [R1+0x7b0], R0 ;  /* 0x0007b00001007387 */ /* 0x0001e80000100800 */
[----:B0-----:R-:W2:Y:S04]  /*23e80*/  LDL.LU R0, [R1+0x66c] ;  /* 0x00066c0001007983 */ /* 0x001ea80000300800 */
[----:B------:R-:W2:Y:S01]  /*23e90*/  LDL.LU R17, [R1+0x668] ;  /* 0x0006680001117983 */ /* 0x000ea20000300800 */
[----:B---3--:R-:W-:-:S05]  /*23ea0*/  SEL R4, R25, R4, !P5 ;  /* 0x0000000419047207 */ /* 0x008fca0006800000 */
        /* <DEDUP_REMOVED lines=9> */
[----:B----4-:R-:W-:-:S05]  /*23f40*/  SEL R26, R25, R26, !P5 ;  /* 0x0000001a191a7207 */ /* 0x010fca0006800000 */
        /* <DEDUP_REMOVED lines=11> */
[----:B------:R-:W4:Y:S01]  /*24000*/  LDL.LU R2, [R1+0x640] ;  /* 0x0006400001027983 */ /* 0x000f220000300800 */
[----:B------:R-:W-:-:S03]  /*24010*/  SEL R8, R25, R8, !P5 ;  /* 0x0000000819087207 */ /* 0x000fc60006800000 */
[----:B------:R-:W-:Y:S04]  /*24020*/  STL [R1+0x788], R9 ;  /* 0x0007880901007387 */ /* 0x000fe80000100800 */
[----:B------:R5:W-:Y:S04]  /*24030*/  STL [R1+0x784], R3 ;  /* 0x0007840301007387 */ /* 0x000be80000100800 */
[----:B-1----:R-:W4:Y:S04]  /*24040*/  LDL.LU R12, [R1+0x63c] ;  /* 0x00063c00010c7983 */ /* 0x002f280000300800 */
[----:B------:R0:W-:Y:S01]  /*24050*/  STL [R1+0x780], R8 ;  /* 0x0007800801007387 */ /* 0x0001e20000100800 */
[----:B-----5:R-:W-:-:S03]  /*24060*/  SEL R3, R25, R29, !P5 ;  /* 0x0000001d19037207 */ /* 0x020fc60006800000 */
[----:B------:R-:W5:Y:S04]  /*24070*/  LDL.LU R9, [R1+0x634] ;  /* 0x0006340001097983 */ /* 0x000f680000300800 */
[----:B------:R1:W-:Y:S04]  /*24080*/  STL [R1+0x77c], R3 ;  /* 0x00077c0301007387 */ /* 0x0003e80000100800 */
[----:B0-----:R-:W5:Y:S04]  /*24090*/  LDL.LU R8, [R1+0x630] ;  /* 0x0006300001087983 */ /* 0x001f680000300800 */
[----:B------:R-:W5:Y:S01]  /*240a0*/  LDL.LU R29, [R1+0x62c] ;  /* 0x00062c00011d7983 */ /* 0x000f620000300800 */
[----:B------:R-:W-:-:S03]  /*240b0*/  SEL R26, R25, R7, !P5 ;  /* 0x00000007191a7207 */ /* 0x000fc60006800000 */
[----:B------:R-:W5:Y:S04]  /*240c0*/  LDL.LU R7, [R1+0x628] ;  /* 0x0006280001077983 */ /* 0x000f680000300800 */
[----:B------:R-:W-:Y:S01]  /*240d0*/  STL [R1+0x778], R26 ;  /* 0x0007781a01007387 */ /* 0x000fe20000100800 */
[----:B-1----:R-:W-:-:S03]  /*240e0*/  SEL R3, R25, R6, !P5 ;  /* 0x0000000619037207 */ /* 0x002fc60006800000 */
[----:B------:R-:W5:Y:S04]  /*240f0*/  LDL.LU R6, [R1+0x620] ;  /* 0x0006200001067983 */ /* 0x000f680000300800 */
[----:B------:R2:W-:Y:S01]  /*24100*/  STL [R1+0x774], R3 ;  /* 0x0007740301007387 */ /* 0x0005e20000100800 */
[C---:B------:R-:W-:Y:S02]  /*24110*/  SEL R18, R25.reuse, R18, !P5 ;  /* 0x0000001219127207 */ /* 0x040fe40006800000 */
[C---:B--2---:R-:W-:Y:S02]  /*24120*/  SEL R3, R25.reuse, R5, !P5 ;  /* 0x0000000519037207 */ /* 0x044fe40006800000 */
[----:B------:R-:W2:Y:S04]  /*24130*/  LDL.LU R5, [R1+0x60c] ;  /* 0x00060c0001057983 */ /* 0x000ea80000300800 */
[----:B------:R-:W-:Y:S04]  /*24140*/  STL [R1+0x770], R18 ;  /* 0x0007701201007387 */ /* 0x000fe80000100800 */
[----:B------:R3:W-:Y:S01]  /*24150*/  STL [R1+0x76c], R3 ;  /* 0x00076c0301007387 */ /* 0x0007e20000100800 */
[----:B------:R-:W-:-:S02]  /*24160*/  SEL R0, R25, R0, !P5 ;  /* 0x0000000019007207 */ /* 0x000fc40006800000 */
[----:B------:R-:W-:-:S03]  /*24170*/  SEL R17, R25, R17, !P5 ;  /* 0x0000001119117207 */ /* 0x000fc60006800000 */
[----:B------:R0:W-:Y:S04]  /*24180*/  STL [R1+0x768], R0 ;  /* 0x0007680001007387 */ /* 0x0001e80000100800 */
[----:B------:R-:W-:Y:S01]  /*24190*/  STL [R1+0x764], R17 ;  /* 0x0007641101007387 */ /* 0x000fe20000100800 */
[C---:B---3--:R-:W-:Y:S02]  /*241a0*/  SEL R3, R25.reuse, R16, !P5 ;  /* 0x0000001019037207 */ /* 0x048fe40006800000 */
[----:B0-----:R-:W-:-:S03]  /*241b0*/  SEL R0, R25, R15, !P5 ;  /* 0x0000000f19007207 */ /* 0x001fc60006800000 */
        /* <DEDUP_REMOVED lines=22> */
[----:B----4-:R-:W-:-:S03]  /*24320*/  SEL R0, R25, R2, !P5 ;  /* 0x0000000219007207 */ /* 0x010fc60006800000 */
[----:B------:R-:W4:Y:S04]  /*24330*/  LDL.LU R2, [R1+0x594] ;  /* 0x0005940001027983 */ /* 0x000f280000300800 */
[----:B------:R0:W-:Y:S02]  /*24340*/  STL [R1+0x734], R0 ;  /* 0x0007340001007387 */ /* 0x0001e40000100800 */
[C---:B0-----:R-:W-:Y:S02]  /*24350*/  SEL R0, R25.reuse, R12, !P5 ;  /* 0x0000000c19007207 */ /* 0x041fe40006800000 */
[----:B-----5:R-:W-:-:S03]  /*24360*/  SEL R9, R25, R9, !P5 ;  /* 0x0000000919097207 */ /* 0x020fc60006800000 */
[----:B------:R0:W-:Y:S04]  /*24370*/  STL [R1+0x730], R0 ;  /* 0x0007300001007387 */ /* 0x0001e80000100800 */
[----:B------:R-:W-:Y:S01]  /*24380*/  STL [R1+0x72c], R9 ;  /* 0x00072c0901007387 */ /* 0x000fe20000100800 */
[----:B0-----:R-:W-:-:S03]  /*24390*/  SEL R0, R25, R29, !P5 ;  /* 0x0000001d19007207 */ /* 0x001fc60006800000 */
[----:B------:R-:W5:Y:S01]  /*243a0*/  LDL.LU R29, [R1+0x584] ;  /* 0x00058400011d7983 */ /* 0x000f620000300800 */
[----:B------:R-:W-:-:S05]  /*243b0*/  SEL R8, R25, R8, !P5 ;  /* 0x0000000819087207 */ /* 0x000fca0006800000 */
[----:B------:R0:W-:Y:S04]  /*243c0*/  STL [R1+0x728], R8 ;  /* 0x0007280801007387 */ /* 0x0001e80000100800 */
[----:B------:R1:W-:Y:S01]  /*243d0*/  STL [R1+0x724], R0 ;  /* 0x0007240001007387 */ /* 0x0003e20000100800 */
[----:B0-----:R-:W-:-:S03]  /*243e0*/  SEL R8, R25, R7, !P5 ;  /* 0x0000000719087207 */ /* 0x001fc60006800000 */
[----:B------:R-:W5:Y:S04]  /*243f0*/  LDL.LU R7, [R1+0x578] ;  /* 0x0005780001077983 */ /* 0x000f680000300800 */
[----:B------:R-:W-:Y:S04]  /*24400*/  STL [R1+0x720], R8 ;  /* 0x0007200801007387 */ /* 0x000fe80000100800 */
[----:B------:R-:W5:Y:S01]  /*24410*/  LDL.LU R18, [R1+0x564] ;  /* 0x0005640001127983 */ /* 0x000f620000300800 */
[----:B-1----:R-:W-:-:S03]  /*24420*/  SEL R0, R25, R6, !P5 ;  /* 0x0000000619007207 */ /* 0x002fc60006800000 */
[----:B------:R-:W5:Y:S04]  /*24430*/  LDL.LU R6, [R1+0x560] ;  /* 0x0005600001067983 */ /* 0x000f680000300800 */
[----:B------:R0:W-:Y:S04]  /*24440*/  STL [R1+0x71c], R0 ;  /* 0x00071c0001007387 */ /* 0x0001e80000100800 */
[----:B0-----:R-:W5:Y:S04]  /*24450*/  LDL.LU R0, [R1+0x55c] ;  /* 0x00055c0001007983 */ /* 0x001f680000300800 */
[----:B------:R-:W5:Y:S01]  /*24460*/  LDL.LU R17, [R1+0x558] ;  /* 0x0005580001117983 */ /* 0x000f620000300800 */
[----:B--2---:R-:W-:-:S05]  /*24470*/  SEL R5, R25, R5, !P5 ;  /* 0x0000000519057207 */ /* 0x004fca0006800000 */
[----:B------:R0:W-:Y:S04]  /*24480*/  STL [R1+0x718], R5 ;  /* 0x0007180501007387 */ /* 0x0001e80000100800 */
[----:B------:R-:W2:Y:S04]  /*24490*/  LDL.LU R16, [R1+0x554] ;  /* 0x0005540001107983 */ /* 0x000ea80000300800 */
[----:B------:R-:W2:Y:S04]  /*244a0*/  LDL.LU R15, [R1+0x54c] ;  /* 0x00054c00010f7983 */ /* 0x000ea80000300800 */
[----:B------:R-:W2:Y:S04]  /*244b0*/  LDL.LU R14, [R1+0x548] ;  /* 0x00054800010e7983 */ /* 0x000ea80000300800 */
[----:B------:R-:W2:Y:S04]  /*244c0*/  LDL.LU R23, [R1+0x544] ;  /* 0x0005440001177983 */ /* 0x000ea80000300800 */
[----:B------:R-:W2:Y:S04]  /*244d0*/  LDL.LU R12, [R1+0x540] ;  /* 0x00054000010c7983 */ /* 0x000ea80000300800 */
[----:B------:R-:W2:Y:S04]  /*244e0*/  LDL.LU R9, [R1+0x53c] ;  /* 0x00053c0001097983 */ /* 0x000ea80000300800 */
[----:B------:R-:W2:Y:S04]  /*244f0*/  LDL.LU R8, [R1+0x538] ;  /* 0x0005380001087983 */ /* 0x000ea80000300800 */
[----:B0-----:R-:W2:Y:S01]  /*24500*/  LDL.LU R5, [R1+0x534] ;  /* 0x0005340001057983 */ /* 0x001ea20000300800 */
[----:B---3--:R-:W-:-:S05]  /*24510*/  SEL R26, R25, R26, !P5 ;  /* 0x0000001a191a7207 */ /* 0x008fca0006800000 */
[----:B------:R0:W-:Y:S01]  /*24520*/  STL [R1+0x710], R26 ;  /* 0x0007101a01007387 */ /* 0x0001e20000100800 */
[C---:B------:R-:W-:Y:S02]  /*24530*/  SEL R27, R25.reuse, R27, !P5 ;  /* 0x0000001b191b7207 */ /* 0x040fe40006800000 */
[----:B------:R-:W-:-:S03]  /*24540*/  SEL R3, R25, R3, !P5 ;  /* 0x0000000319037207 */ /* 0x000fc60006800000 */
[----:B------:R-:W-:Y:S01]  /*24550*/  STL [R1+0x70c], R27 ;  /* 0x00070c1b01007387 */ /* 0x000fe20000100800 */
[----:B0-----:R-:W-:-:S03]  /*24560*/  SEL R26, R25, R28, !P5 ;  /* 0x0000001c191a7207 */ /* 0x001fc60006800000 */
[----:B------:R0:W-:Y:S01]  /*24570*/  STL [R1+0x708], R3 ;  /* 0x0007080301007387 */ /* 0x0001e20000100800 */
[----:B------:R-:W-:-:S03]  /*24580*/  SEL R13, R25, R13, !P5 ;  /* 0x0000000d190d7207 */ /* 0x000fc60006800000 */
[----:B------:R-:W-:Y:S04]  /*24590*/  STL [R1+0x704], R26 ;  /* 0x0007041a01007387 */ /* 0x000fe80000100800 */
[----:B------:R1:W-:Y:S01]  /*245a0*/  STL [R1+0x700], R13 ;  /* 0x0007000d01007387 */ /* 0x0003e20000100800 */
[C---:B0-----:R-:W-:Y:S02]  /*245b0*/  SEL R3, R25.reuse, R11, !P5 ;  /* 0x0000000b19037207 */ /* 0x041fe40006800000 */
[C---:B------:R-:W-:Y:S02]  /*245c0*/  SEL R11, R25.reuse, R4, !P5 ;  /* 0x00000004190b7207 */ /* 0x040fe40006800000 */
[----:B------:R-:W3:Y:S04]  /*245d0*/  LDL.LU R4, [R1+0x530] ;  /* 0x0005300001047983 */ /* 0x000ee80000300800 */
[----:B------:R0:W-:Y:S04]  /*245e0*/  STL [R1+0x6fc], R3 ;  /* 0x0006fc0301007387 */ /* 0x0001e80000100800 */
[----:B------:R4:W-:Y:S04]  /*245f0*/  STL [R1+0x6f8], R11 ;  /* 0x0006f80b01007387 */ /* 0x0009e80000100800 */
[----:B-1----:R-:W3:Y:S01]  /*24600*/  LDL.LU R13, [R1+0x52c] ;  /* 0x00052c00010d7983 */ /* 0x002ee20000300800 */
[----:B0-----:R-:W-:-:S05]  /*24610*/  SEL R3, R25, R10, !P5 ;  /* 0x0000000a19037207 */ /* 0x001fca0006800000 */
[----:B------:R-:W-:Y:S01]  /*24620*/  STL [R1+0x6f4], R3 ;  /* 0x0006f40301007387 */ /* 0x000fe20000100800 */
[----:B----4-:R-:W-:-:S03]  /*24630*/  SEL R2, R25, R2, !P5 ;  /* 0x0000000219027207 */ /* 0x010fc60006800000 */
[----:B------:R-:W4:Y:S04]  /*24640*/  LDL.LU R11, [R1+0x524] ;  /* 0x00052400010b7983 */ /* 0x000f280000300800 */
[----:B------:R0:W-:Y:S04]  /*24650*/  STL [R1+0x6f0], R2 ;  /* 0x0006f00201007387 */ /* 0x0001e80000100800 */
[----:B------:R-:W4:Y:S04]  /*24660*/  LDL.LU R10, [R1+0x520] ;  /* 0x00052000010a7983 */ /* 0x000f280000300800 */
[----:B0-----:R-:W4:Y:S01]  /*24670*/  LDL.LU R2, [R1+0x51c] ;  /* 0x00051c0001027983 */ /* 0x001f220000300800 */
[----:B-----5:R-:W-:-:S03]  /*24680*/  SEL R26, R25, R29, !P5 ;  /* 0x0000001d191a7207 */ /* 0x020fc60006800000 */
[----:B------:R-:W5:Y:S04]  /*24690*/  LDL.LU R29, [R1+0x518] ;  /* 0x00051800011d7983 */ /* 0x000f680000300800 */
[----:B------:R-:W-:Y:S01]  /*246a0*/  STL [R1+0x6ec], R26 ;  /* 0x0006ec1a01007387 */ /* 0x000fe20000100800 */
[----:B------:R-:W-:-:S03]  /*246b0*/  SEL R3, R25, R7, !P5 ;  /* 0x0000000719037207 */ /* 0x000fc60006800000 */
[----:B------:R-:W5:Y:S04]  /*246c0*/  LDL.LU R7, [R1+0x514] ;  /* 0x0005140001077983 */ /* 0x000f680000300800 */
[----:B------:R0:W-:Y:S01]  /*246d0*/  STL [R1+0x6e8], R3 ;  /* 0x0006e80301007387 */ /* 0x0001e20000100800 */
[C---:B------:R-:W-:Y:S02]  /*246e0*/  SEL R18, R25.reuse, R18, !P5 ;  /* 0x0000001219127207 */ /* 0x040fe40006800000 */
[C---:B0-----:R-:W-:Y:S02]  /*246f0*/  SEL R3, R25.reuse, R6, !P5 ;  /* 0x0000000619037207 */ /* 0x041fe40006800000 */
[----:B------:R-:W5:Y:S04]  /*24700*/  LDL.LU R6, [R1+0x510] ;  /* 0x0005100001067983 */ /* 0x000f680000300800 */
[----:B------:R-:W-:Y:S04]  /*24710*/  STL [R1+0x6e4], R18 ;  /* 0x0006e41201007387 */ /* 0x000fe80000100800 */
[----:B------:R2:W-:Y:S01]  /*24720*/  STL [R1+0x6e0], R3 ;  /* 0x0006e00301007387 */ /* 0x0005e20000100800 */
[----:B------:R-:W-:-:S02]  /*24730*/  SEL R0, R25, R0, !P5 ;  /* 0x0000000019007207 */ /* 0x000fc40006800000 */
[----:B------:R-:W-:-:S03]  /*24740*/  SEL R17, R25, R17, !P5 ;  /* 0x0000001119117207 */ /* 0x000fc60006800000 */
[----:B------:R0:W-:Y:S04]  /*24750*/  STL [R1+0x6d8], R0 ;  /* 0x0006d80001007387 */ /* 0x0001e80000100800 */
[----:B------:R-:W-:Y:S01]  /*24760*/  STL [R1+0x6d4], R17 ;  /* 0x0006d41101007387 */ /* 0x000fe20000100800 */
[C---:B--2---:R-:W-:Y:S02]  /*24770*/  SEL R3, R25.reuse, R16, !P5 ;  /* 0x0000001019037207 */ /* 0x044fe40006800000 */
        /* <DEDUP_REMOVED lines=12> */
[----:B------:R-:W2:Y:S01]  /*24840*/  LDL.LU R26, [R1+0x504] ;  /* 0x00050400011a7983 */ /* 0x000ea20000300800 */
[----:B-1----:R-:W-:-:S03]  /*24850*/  SEL R0, R25, R5, !P5 ;  /* 0x0000000519007207 */ /* 0x002fc60006800000 */
[----:B------:R0:W-:Y:S04]  /*24860*/  STL [R1+0x6b0], R3 ;  /* 0x0006b00301007387 */ /* 0x0001e80000100800 */
[----:B------:R-:W2:Y:S04]  /*24870*/  LDL.LU R27, [R1+0x500] ;  /* 0x00050000011b7983 */ /* 0x000ea80000300800 */
[----:B------:R3:W-:Y:S04]  /*24880*/  STL [R1+0x6ac], R0 ;  /* 0x0006ac0001007387 */ /* 0x0007e80000100800 */
[----:B0-----:R-:W2:Y:S04]  /*24890*/  LDL.LU R3, [R1+0x4fc] ;  /* 0x0004fc0001037983 */ /* 0x001ea80000300800 */
[----:B------:R-:W2:Y:S04]  /*248a0*/  LDL.LU R28, [R1+0x4f8] ;  /* 0x0004f800011c7983 */ /* 0x000ea80000300800 */
[----:B------:R-:W2:Y:S04]  /*248b0*/  LDL.LU R12, [R1+0x4f4] ;  /* 0x0004f400010c7983 */ /* 0x000ea80000300800 */
[----:B------:R-:W2:Y:S04]  /*248c0*/  LDL.LU R9, [R1+0x4f0] ;  /* 0x0004f00001097983 */ /* 0x000ea80000300800 */
[----:B------:R-:W2:Y:S04]  /*248d0*/  LDL.LU R5, [R1+0x4ec] ;  /* 0x0004ec0001057983 */ /* 0x000ea80000300800 */
[----:B------:R-:W2:Y:S01]  /*248e0*/  LDL.LU R8, [R1+0x4e8] ;  /* 0x0004e80001087983 */ /* 0x000ea20000300800 */
[----:B---3--:R-:W-:-:S03]  /*248f0*/  SEL R0, R25, R4, !P5 ;  /* 0x0000000419007207 */ /* 0x008fc60006800000 */
[----:B------:R-:W3:Y:S04]  /*24900*/  LDL.LU R4, [R1+0x4e4] ;  /* 0x0004e40001047983 */ /* 0x000ee80000300800 */
[----:B------:R0:W-:Y:S02]  /*24910*/  STL [R1+0x6a8], R0 ;  /* 0x0006a80001007387 */ /* 0x0001e40000100800 */
[C---:B0-----:R-:W-:Y:S02]  /*24920*/  SEL R0, R25.reuse, R13, !P5 ;  /* 0x0000000d19007207 */ /* 0x041fe40006800000 */
[----:B----4-:R-:W-:-:S03]  /*24930*/  SEL R11, R25, R11, !P5 ;  /* 0x0000000b190b7207 */ /* 0x010fc60006800000 */
[----:B------:R0:W-:Y:S04]  /*24940*/  STL [R1+0x6a0], R0 ;  /* 0x0006a00001007387 */ /* 0x0001e80000100800 */
[----:B------:R-:W-:Y:S01]  /*24950*/  STL [R1+0x69c], R11 ;  /* 0x00069c0b01007387 */ /* 0x000fe20000100800 */
[C---:B------:R-:W-:Y:S02]  /*24960*/  SEL R10, R25.reuse, R10, !P5 ;  /* 0x0000000a190a7207 */ /* 0x040fe40006800000 */
[C---:B0-----:R-:W-:Y:S02]  /*24970*/  SEL R0, R25.reuse, R2, !P5 ;  /* 0x0000000219007207 */ /* 0x041fe40006800000 */
[----:B------:R-:W4:Y:S04]  /*24980*/  LDL.LU R2, [R1+0x4e0] ;  /* 0x0004e00001027983 */ /* 0x000f280000300800 */
[----:B------:R5:W-:Y:S04]  /*24990*/  STL [R1+0x698], R10 ;  /* 0x0006980a01007387 */ /* 0x000be80000100800 */
[----:B------:R0:W-:Y:S01]  /*249a0*/  STL [R1+0x694], R0 ;  /* 0x0006940001007387 */ /* 0x0001e20000100800 */
[----:B-----5:R-:W-:-:S03]  /*249b0*/  SEL R10, R25, R29, !P5 ;  /* 0x0000001d190a7207 */ /* 0x020fc60006800000 */
[----:B------:R-:W5:Y:S04]  /*249c0*/  LDL.LU R29, [R1+0x4dc] ;  /* 0x0004dc00011d7983 */ /* 0x000f680000300800 */
[----:B------:R-:W-:Y:S04]  /*249d0*/  STL [R1+0x690], R10 ;  /* 0x0006900a01007387 */ /* 0x000fe80000100800 */
[----:B------:R-:W5:Y:S01]  /*249e0*/  LDL.LU R18, [R1+0x4d8] ;  /* 0x0004d80001127983 */ /* 0x000f620000300800 */
[----:B0-----:R-:W-:-:S03]  /*249f0*/  SEL R0, R25, R7, !P5 ;  /* 0x0000000719007207 */ /* 0x001fc60006800000 */
        /* <DEDUP_REMOVED lines=14> */
[----:B--2---:R-:W-:-:S05]  /*24ae0*/  SEL R26, R25, R26, !P5 ;  /* 0x0000001a191a7207 */ /* 0x004fca0006800000 */
        /* <DEDUP_REMOVED lines=15> */
[----:B-1----:R-:W2:Y:S04]  /*24be0*/  LDL.LU R12, [R1+0x4b4] ;  /* 0x0004b400010c7983 */ /* 0x002ea80000300800 */
[----:B------:R1:W-:Y:S04]  /*24bf0*/  STL [R1+0x660], R8 ;  /* 0x0006600801007387 */ /* 0x0003e80000100800 */
[----:B0-----:R-:W2:Y:S01]  /*24c00*/  LDL.LU R9, [R1+0x1a8] ;  /* 0x0001a80001097983 */ /* 0x001ea20000300800 */
[----:B---3--:R-:W-:-:S05]  /*24c10*/  SEL R3, R25, R4, !P5 ;  /* 0x0000000419037207 */ /* 0x008fca0006800000 */
[----:B------:R5:W-:Y:S04]  /*24c20*/  STL [R1+0x65c], R3 ;  /* 0x00065c0301007387 */ /* 0x000be80000100800 */
[----:B-1----:R-:W3:Y:S04]  /*24c30*/  LDL.LU R8, [R1+0x170] ;  /* 0x0001700001087983 */ /* 0x002ee80000300800 */
[----:B------:R-:W3:Y:S01]  /*24c40*/  LDL.LU R4, [R1+0x16c] ;  /* 0x00016c0001047983 */ /* 0x000ee20000300800 */
[----:B----4-:R-:W-:-:S03]  /*24c50*/  SEL R26, R25, R2, !P5 ;  /* 0x00000002191a7207 */ /* 0x010fc60006800000 */
[----:B------:R-:W4:Y:S04]  /*24c60*/  LDL.LU R2, [R1+0x4b0] ;  /* 0x0004b00001027983 */ /* 0x000f280000300800 */
[----:B------:R-:W-:Y:S01]  /*24c70*/  STL [R1+0x658], R26 ;  /* 0x0006581a01007387 */ /* 0x000fe20000100800 */
[----:B-----5:R-:W-:-:S03]  /*24c80*/  SEL R3, R25, R29, !P5 ;  /* 0x0000001d19037207 */ /* 0x020fc60006800000 */
        /* <DEDUP_REMOVED lines=35> */
[----:B--2---:R-:W-:-:S03]  /*24ec0*/  SEL R0, R25, R5, !P5 ;  /* 0x0000000519007207 */ /* 0x004fc60006800000 */
[----:B------:R-:W2:Y:S04]  /*24ed0*/  LDL.LU R5, [R1+0x484] ;  /* 0x0004840001057983 */ /* 0x000ea80000300800 */
[----:B------:R0:W-:Y:S02]  /*24ee0*/  STL [R1+0x5e8], R0 ;  /* 0x0005e80001007387 */ /* 0x0001e40000100800 */
[C---:B0-----:R-:W-:Y:S02]  /*24ef0*/  SEL R0, R25.reuse, R12, !P5 ;  /* 0x0000000c19007207 */ /* 0x041fe40006800000 */
[----:B------:R-:W-:-:S03]  /*24f00*/  SEL R9, R25, R9, !P5 ;  /* 0x0000000919097207 */ /* 0x000fc60006800000 */
[----:B------:R0:W-:Y:S04]  /*24f10*/  STL [R1+0x5e4], R0 ;  /* 0x0005e40001007387 */ /* 0x0001e80000100800 */
[----:B------:R-:W-:Y:S01]  /*24f20*/  STL [R1+0x5d4], R9 ;  /* 0x0005d40901007387 */ /* 0x000fe20000100800 */
[C---:B---3--:R-:W-:Y:S02]  /*24f30*/  SEL R8, R25.reuse, R8, !P5 ;  /* 0x0000000819087207 */ /* 0x048fe40006800000 */
[C---:B0-----:R-:W-:Y:S02]  /*24f40*/  SEL R0, R25.reuse, R4, !P5 ;  /* 0x0000000419007207 */ /* 0x041fe40006800000 */
[----:B------:R-:W3:Y:S04]  /*24f50*/  LDL.LU R4, [R1+0x494] ;  /* 0x0004940001047983 */ /* 0x000ee80000300800 */
[----:B------:R4:W-:Y:S04]  /*24f60*/  STL [R1+0x5c8], R8 ;  /* 0x0005c80801007387 */ /* 0x0009e80000100800 */
[----:B------:R5:W-:Y:S01]  /*24f70*/  STL [R1+0x5b8], R0 ;  /* 0x0005b80001007387 */ /* 0x000be20000100800 */
[----:B----4-:R-:W-:-:S03]  /*24f80*/  SEL R8, R25, R2, !P5 ;  /* 0x0000000219087207 */ /* 0x010fc60006800000 */
[----:B------:R-:W4:Y:S04]  /*24f90*/  LDL.LU R2, [R1+0x498] ;  /* 0x0004980001027983 */ /* 0x000f280000300800 */
[----:B------:R-:W-:Y:S04]  /*24fa0*/  STL [R1+0x5b4], R8 ;  /* 0x0005b40801007387 */ /* 0x000fe80000100800 */
[----:B------:R-:W4:Y:S01]  /*24fb0*/  LDL.LU R18, [R1+0x48c] ;  /* 0x00048c0001127983 */ /* 0x000f220000300800 */
[----:B-----5:R-:W-:-:S03]  /*24fc0*/  SEL R0, R25, R29, !P5 ;  /* 0x0000001d19007207 */ /* 0x020fc60006800000 */
[----:B------:R-:W5:Y:S04]  /*24fd0*/  LDL.LU R29, [R1+0x480] ;  /* 0x00048000011d7983 */ /* 0x000f680000300800 */
[----:B------:R0:W-:Y:S04]  /*24fe0*/  STL [R1+0x5a8], R0 ;  /* 0x0005a80001007387 */ /* 0x0001e80000100800 */
[----:B0-----:R-:W5:Y:S04]  /*24ff0*/  LDL.LU R0, [R1+0x47c] ;  /* 0x00047c0001007983 */ /* 0x001f680000300800 */
[----:B------:R-:W5:Y:S01]  /*25000*/  LDL.LU R17, [R1+0x478] ;  /* 0x0004780001117983 */ /* 0x000f620000300800 */
[----:B------:R-:W-:-:S05]  /*25010*/  SEL R7, R25, R7, !P5 ;  /* 0x0000000719077207 */ /* 0x000fca0006800000 */
        /* <DEDUP_REMOVED lines=45> */
[----:B------:R1:W-:Y:S04]  /*252f0*/  STL [R1+0x534], R0 ;  /* 0x0005340001007387 */ /* 0x0003e80000100800 */
[----:B------:R-:W-:Y:S01]  /*25300*/  STL [R1+0x530], R17 ;  /* 0x0005301101007387 */ /* 0x000fe20000100800 */
[C---:B0-----:R-:W-:Y:S02]  /*25310*/  SEL R3, R25.reuse, R16, !P5 ;  /* 0x0000001019037207 */ /* 0x041fe40006800000 */
        /* <DEDUP_REMOVED lines=37> */
[----:B------:R-:W-:Y:S04]  /*25570*/  STL [R1+0x4ec], R10 ;  /* 0x0004ec0a01007387 */ /* 0x000fe80000100800 */
[----:B------:R-:W3:Y:S01]  /*25580*/  LDL.LU R18, [R1+0x3f8] ;  /* 0x0003f80001127983 */ /* 0x000ee20000300800 */
[----:B----4-:R-:W-:-:S03]  /*25590*/  SEL R0, R25, R2, !P5 ;  /* 0x0000000219007207 */ /* 0x010fc60006800000 */
[----:B------:R-:W4:Y:S04]  /*255a0*/  LDL.LU R2, [R1+0x3fc] ;  /* 0x0003fc0001027983 */ /* 0x000f280000300800 */
[----:B------:R0:W-:Y:S04]  /*255b0*/  STL [R1+0x4e8], R0 ;  /* 0x0004e80001007387 */ /* 0x0001e80000100800 */
[----:B0-----:R-:W4:Y:S01]  /*255c0*/  LDL.LU R0, [R1+0x404] ;  /* 0x0004040001007983 */ /* 0x001f220000300800 */
[----:B-----5:R-:W-:-:S03]  /*255d0*/  SEL R10, R25, R29, !P5 ;  /* 0x0000001d190a7207 */ /* 0x020fc60006800000 */
        /* <DEDUP_REMOVED lines=26> */
[----:B-1----:R-:W5:Y:S01]  /*25780*/  LDL.LU R12, [R1+0x3d4] ;  /* 0x0003d400010c7983 */ /* 0x002f620000300800 */
[----:B0-----:R-:W-:-:S03]  /*25790*/  SEL R3, R25, R6, !P5 ;  /* 0x0000000619037207 */ /* 0x001fc60006800000 */
[----:B------:R0:W-:Y:S04]  /*257a0*/  STL [R1+0x4c4], R8 ;  /* 0x0004c40801007387 */ /* 0x0001e80000100800 */
[----:B------:R-:W5:Y:S04]  /*257b0*/  LDL.LU R9, [R1+0x3c8] ;  /* 0x0003c80001097983 */ /* 0x000f680000300800 */
[----:B------:R3:W-:Y:S04]  /*257c0*/  STL [R1+0x4c0], R3 ;  /* 0x0004c00301007387 */ /* 0x0007e80000100800 */
[----:B0-----:R-:W5:Y:S04]  /*257d0*/  LDL.LU R8, [R1+0x3cc] ;  /* 0x0003cc0001087983 */ /* 0x001f680000300800 */
        /* <DEDUP_REMOVED lines=12> */
[----:B------:R-:W-:-:S02]  /*258a0*/  SEL R0, R25, R0, !P5 ;  /* 0x0000000019007207 */ /* 0x000fc40006800000 */
[----:B-----5:R-:W-:-:S03]  /*258b0*/  SEL R17, R25, R17, !P5 ;  /* 0x0000001119117207 */ /* 0x020fc60006800000 */
        /* <DEDUP_REMOVED lines=29> */
[----:B0-----:R-:W-:-:S05]  /*25a90*/  SEL R0, R25, R12, !P5 ;  /* 0x0000000c19007207 */ /* 0x001fca0006800000 */
[----:B------:R0:W-:Y:S01]  /*25aa0*/  STL [R1+0x474], R0 ;  /* 0x0004740001007387 */ /* 0x0001e20000100800 */
[----:B------:R-:W-:-:S05]  /*25ab0*/  SEL R9, R25, R9, !P5 ;  /* 0x0000000919097207 */ /* 0x000fca0006800000 */
        /* <DEDUP_REMOVED lines=13> */
[----:B0-----:R-:W3:Y:S04]  /*25b90*/  LDL.LU R0, [R1+0x37c] ;  /* 0x00037c0001007983 */ /* 0x001ee80000300800 */
[----:B------:R-:W3:Y:S01]  /*25ba0*/  LDL.LU R17, [R1+0x378] ;  /* 0x0003780001117983 */ /* 0x000ee20000300800 */
[----:B----4-:R-:W-:-:S05]  /*25bb0*/  SEL R2, R25, R2, !P5 ;  /* 0x0000000219027207 */ /* 0x010fca0006800000 */
        /* <DEDUP_REMOVED lines=44> */
[----:B------:R-:W-:-:S03]  /*25e80*/  SEL R17, R25, R17, !P5 ;  /* 0x0000001119117207 */ /* 0x000fc60006800000 */
[----:B------:R0:W-:Y:S04]  /*25e90*/  STL [R1+0x424], R0 ;  /* 0x0004240001007387 */ /* 0x0001e80000100800 */
[----:B------:R-:W-:Y:S01]  /*25ea0*/  STL [R1+0x420], R17 ;  /* 0x0004201101007387 */ /* 0x000fe20000100800 */
[C---:B----4-:R-:W-:Y:S02]  /*25eb0*/  SEL R3, R25.reuse, R16, !P5 ;  /* 0x0000001019037207 */ /* 0x050fe40006800000 */
        /* <DEDUP_REMOVED lines=105> */
[----:B-1----:R-:W-:-:S03]  /*26550*/  SEL R0, R25, R4, !P5 ;  /* 0x0000000419007207 */ /* 0x002fc60006800000 */
[----:B------:R-:W3:Y:S04]  /*26560*/  LDL.LU R26, [R1+0x2cc] ;  /* 0x0002cc00011a7983 */ /* 0x000ee80000300800 */
        /* <DEDUP_REMOVED lines=48> */
[----:B------:R-:W-:Y:S01]  /*26870*/  STL [R1+0x34c], R26 ;  /* 0x00034c1a01007387 */ /* 0x000fe20000100800 */
[----:B0-----:R-:W-:-:S03]  /*26880*/  SEL R3, R25, R11, !P5 ;  /* 0x0000000b19037207 */ /* 0x001fc60006800000 */
[----:B------:R0:W-:Y:S01]  /*26890*/  STL [R1+0x348], R13 ;  /* 0x0003480d01007387 */ /* 0x0001e20000100800 */
[----:B------:R-:W-:-:S03]  /*268a0*/  SEL R11, R25, R4, !P5 ;  /* 0x00000004190b7207 */ /* 0x000fc60006800000 */
[----:B------:R-:W3:Y:S04]  /*268b0*/  LDL.LU R4, [R1+0x25c] ;  /* 0x00025c0001047983 */ /* 0x000ee80000300800 */
[----:B------:R1:W-:Y:S04]  /*268c0*/  STL [R1+0x344], R3 ;  /* 0x0003440301007387 */ /* 0x0003e80000100800 */
[----:B------:R4:W-:Y:S04]  /*268d0*/  STL [R1+0x340], R11 ;  /* 0x0003400b01007387 */ /* 0x0009e80000100800 */
[----:B0-----:R-:W3:Y:S01]  /*268e0*/  LDL.LU R13, [R1+0x258] ;  /* 0x00025800010d7983 */ /* 0x001ee20000300800 */
[----:B-1----:R-:W-:-:S05]  /*268f0*/  SEL R3, R25, R10, !P5 ;  /* 0x0000000a19037207 */ /* 0x002fca0006800000 */
[----:B------:R-:W-:Y:S04]  /*26900*/  STL [R1+0x33c], R3 ;  /* 0x00033c0301007387 */ /* 0x000fe80000100800 */
[----:B----4-:R-:W4:Y:S01]  /*26910*/  LDL.LU R11, [R1+0x254] ;  /* 0x00025400010b7983 */ /* 0x010f220000300800 */
[----:B------:R-:W-:-:S05]  /*26920*/  SEL R2, R25, R2, !P5 ;  /* 0x0000000219027207 */ /* 0x000fca0006800000 */
        /* <DEDUP_REMOVED lines=84> */
[C---:B0-----:R-:W-:Y:S02]  /*26e70*/  SEL R3, R25.reuse, R5, !P5 ;  /* 0x0000000519037207 */ /* 0x041fe40006800000 */
[C---:B------:R-:W-:Y:S01]  /*26e80*/  SEL R8, R25.reuse, R8, !P5 ;  /* 0x0000000819087207 */ /* 0x040fe20006800000 */
[----:B------:R-:W2:Y:S04]  /*26e90*/  LDL.LU R5, [R1+0x1d0] ;  /* 0x0001d00001057983 */ /* 0x000ea80000300800 */
        /* <DEDUP_REMOVED lines=50> */
[----:B------:R3:W-:Y:S01]  /*271c0*/  STL [R1+0x280], R0 ;  /* 0x0002800001007387 */ /* 0x0007e20000100800 */
[C---:B------:R-:W-:Y:S02]  /*271d0*/  SEL R12, R25.reuse, R12, !P5 ;  /* 0x0000000c190c7207 */ /* 0x040fe40006800000 */
[----:B------:R-:W-:-:S03]  /*271e0*/  SEL R9, R25, R9, !P5 ;  /* 0x0000000919097207 */ /* 0x000fc60006800000 */
[----:B------:R-:W-:Y:S04]  /*271f0*/  STL [R1+0x27c], R12 ;  /* 0x00027c0c01007387 */ /* 0x000fe80000100800 */
[----:B------:R-:W-:Y:S01]  /*27200*/  STL [R1+0x278], R9 ;  /* 0x0002780901007387 */ /* 0x000fe20000100800 */
[C---:B---3--:R-:W-:Y:S02]  /*27210*/  SEL R0, R25.reuse, R8, !P5 ;  /* 0x0000000819007207 */ /* 0x048fe40006800000 */
[C---:B------:R-:W-:Y:S02]  /*27220*/  SEL R8, R25.reuse, R4, !P5 ;  /* 0x0000000419087207 */ /* 0x040fe40006800000 */
[----:B------:R-:W3:Y:S04]  /*27230*/  LDL.LU R4, [R1+0x180] ;  /* 0x0001800001047983 */ /* 0x000ee80000300800 */
[----:B------:R4:W-:Y:S04]  /*27240*/  STL [R1+0x274], R0 ;  /* 0x0002740001007387 */ /* 0x0009e80000100800 */
[----:B------:R-:W-:Y:S01]  /*27250*/  STL [R1+0x270], R8 ;  /* 0x0002700801007387 */ /* 0x000fe20000100800 */
        /* <DEDUP_REMOVED lines=18> */
[----:B-1----:R-:W5:Y:S01]  /*27380*/  LDL.LU R7, [R1+0x108] ;  /* 0x0001080001077983 */ /* 0x002f620000300800 */
        /* <DEDUP_REMOVED lines=10> */
[----:B------:R-:W-:Y:S01]  /*27430*/  STL [R1+0x250], R18 ;  /* 0x0002501201007387 */ /* 0x000fe20000100800 */
[C---:B0-----:R-:W-:Y:S02]  /*27440*/  SEL R3, R25.reuse, R10, !P5 ;  /* 0x0000000a19037207 */ /* 0x041fe40006800000 */
[C---:B------:R-:W-:Y:S01]  /*27450*/  SEL R10, R25.reuse, R21, !P5 ;  /* 0x00000015190a7207 */ /* 0x040fe20006800000 */
[----:B------:R0:W-:Y:S01]  /*27460*/  STL [R1+0x24c], R11 ;  /* 0x00024c0b01007387 */ /* 0x0001e20000100800 */
[----:B------:R-:W-:-:S03]  /*27470*/  SEL R6, R25, R6, !P5 ;  /* 0x0000000619067207 */ /* 0x000fc60006800000 */
[----:B------:R-:W-:Y:S04]  /*27480*/  STL [R1+0x248], R3 ;  /* 0x0002480301007387 */ /* 0x000fe80000100800 */
[----:B------:R1:W-:Y:S04]  /*27490*/  STL [R1+0x244], R10 ;  /* 0x0002440a01007387 */ /* 0x0003e80000100800 */
[----:B0-----:R-:W5:Y:S04]  /*274a0*/  LDL.LU R11, [R1+0x104] ;  /* 0x00010400010b7983 */ /* 0x001f680000300800 */
[----:B------:R0:W-:Y:S04]  /*274b0*/  STL [R1+0x23c], R6 ;  /* 0x00023c0601007387 */ /* 0x0001e80000100800 */
[----:B-1----:R-:W5:Y:S01]  /*274c0*/  LDL.LU R10, [R1+0x100] ;  /* 0x00010000010a7983 */ /* 0x002f620000300800 */
[----:B--2---:R-:W-:-:S05]  /*274d0*/  SEL R3, R25, R5, !P5 ;  /* 0x0000000519037207 */ /* 0x004fca0006800000 */
[----:B------:R4:W-:Y:S04]  /*274e0*/  STL [R1+0x238], R3 ;  /* 0x0002380301007387 */ /* 0x0009e80000100800 */
[----:B0-----:R-:W2:Y:S04]  /*274f0*/  LDL.LU R6, [R1+0xfc] ;  /* 0x0000fc0001067983 */ /* 0x001ea80000300800 */
        /* <DEDUP_REMOVED lines=10> */
[----:B------:R0:W-:Y:S04]  /*275a0*/  STL [R1+0x22c], R0 ;  /* 0x00022c0001007387 */ /* 0x0001e80000100800 */
[----:B------:R1:W-:Y:S01]  /*275b0*/  STL [R1+0x228], R3 ;  /* 0x0002280301007387 */ /* 0x0003e20000100800 */
[C---:B0-----:R-:W-:Y:S02]  /*275c0*/  SEL R0, R25.reuse, R17, !P5 ;  /* 0x0000001119007207 */ /* 0x041fe40006800000 */
[----:B-1----:R-:W-:-:S03]  /*275d0*/  SEL R3, R25, R16, !P5 ;  /* 0x0000001019037207 */ /* 0x002fc60006800000 */
        /* <DEDUP_REMOVED lines=11> */
[C---:B------:R-:W-:Y:S02]  /*27690*/  SEL R8, R25.reuse, R8, !P5 ;  /* 0x0000000819087207 */ /* 0x040fe40006800000 */
[C---:B-1----:R-:W-:Y:S01]  /*276a0*/  SEL R3, R25.reuse, R9, !P5 ;  /* 0x0000000919037207 */ /* 0x042fe20006800000 */
[----:B------:R0:W-:Y:S04]  /*276b0*/  STL [R1+0x204], R0 ;  /* 0x0002040001007387 */ /* 0x0001e80000100800 */
[----:B------:R1:W-:Y:S01]  /*276c0*/  STL [R1+0x1fc], R3 ;  /* 0x0001fc0301007387 */ /* 0x0003e20000100800 */
[----:B0-----:R-:W-:-:S03]  /*276d0*/  SEL R0, R25, R7, !P5 ;  /* 0x0000000719007207 */ /* 0x001fc60006800000 */
[----:B-1----:R-:W5:Y:S04]  /*276e0*/  LDL.LU R3, [R1+0xe8] ;  /* 0x0000e80001037983 */ /* 0x002f680000300800 */
[----:B------:R0:W-:Y:S04]  /*276f0*/  STL [R1+0x1f8], R8 ;  /* 0x0001f80801007387 */ /* 0x0001e80000100800 */
        /* <DEDUP_REMOVED lines=10> */
[----:B-1----:R-:W-:-:S05]  /*277a0*/  SEL R0, R25, R11, !P5 ;  /* 0x0000000b19007207 */ /* 0x002fca0006800000 */
[----:B------:R0:W-:Y:S01]  /*277b0*/  STL [R1+0x1f0], R0 ;  /* 0x0001f00001007387 */ /* 0x0001e20000100800 */
[----:B------:R-:W-:-:S05]  /*277c0*/  SEL R10, R25, R10, !P5 ;  /* 0x0000000a190a7207 */ /* 0x000fca0006800000 */
[----:B------:R-:W-:Y:S04]  /*277d0*/  STL [R1+0x1e8], R10 ;  /* 0x0001e80a01007387 */ /* 0x000fe80000100800 */
[----:B------:R-:W5:Y:S01]  /*277e0*/  LDL.LU R26, [R1+0xa0] ;  /* 0x0000a000011a7983 */ /* 0x000f620000300800 */
[C---:B--2---:R-:W-:Y:S02]  /*277f0*/  SEL R6, R25.reuse, R6, !P5 ;  /* 0x0000000619067207 */ /* 0x044fe40006800000 */
[----:B0-----:R-:W-:-:S03]  /*27800*/  SEL R0, R25, R5, !P5 ;  /* 0x0000000519007207 */ /* 0x001fc60006800000 */
[----:B------:R-:W-:Y:S04]  /*27810*/  STL [R1+0x1e4], R6 ;  /* 0x0001e40601007387 */ /* 0x000fe80000100800 */
[----:B------:R0:W-:Y:S04]  /*27820*/  STL [R1+0x1e0], R0 ;  /* 0x0001e00001007387 */ /* 0x0001e80000100800 */
[----:B0-----:R-:W2:Y:S01]  /*27830*/  LDL.LU R0, [R1+0x9c] ;  /* 0x00009c0001007983 */ /* 0x001ea20000300800 */
[----:B---3--:R-:W-:-:S05]  /*27840*/  SEL R4, R25, R4, !P5 ;  /* 0x0000000419047207 */ /* 0x008fca0006800000 */
[----:B------:R-:W-:Y:S04]  /*27850*/  STL [R1+0x1dc], R4 ;  /* 0x0001dc0401007387 */ /* 0x000fe80000100800 */
[----:B------:R-:W3:Y:S04]  /*27860*/  LDL.LU R14, [R1+0x60] ;  /* 0x00006000010e7983 */ /* 0x000ee80000300800 */
[----:B------:R-:W3:Y:S01]  /*27870*/  LDL.LU R21, [R1+0x5c] ;  /* 0x00005c0001157983 */ /* 0x000ee20000300800 */
[----:B----4-:R-:W-:-:S05]  /*27880*/  SEL R2, R25, R2, !P5 ;  /* 0x0000000219027207 */ /* 0x010fca0006800000 */
[----:B------:R5:W-:Y:S04]  /*27890*/  STL [R1+0x1d8], R2 ;  /* 0x0001d80201007387 */ /* 0x000be80000100800 */
[----:B------:R-:W4:Y:S04]  /*278a0*/  LDL.LU R23, [R1+0x58] ;  /* 0x0000580001177983 */ /* 0x000f280000300800 */
[----:B------:R-:W4:Y:S01]  /*278b0*/  LDL.LU R13, [R1+0x20] ;  /* 0x00002000010d7983 */ /* 0x000f220000300800 */
[----:B-----5:R-:W-:-:S05]  /*278c0*/  SEL R2, R25, R29, !P5 ;  /* 0x0000001d19027207 */ /* 0x020fca0006800000 */
        /* <DEDUP_REMOVED lines=8> */
[----:B------:R-:W5:Y:S01]  /*27950*/  LDL.LU R29, [R1] ;  /* 0x00000000011d7983 */ /* 0x000f620000300800 */
[----:B------:R-:W-:-:S05]  /*27960*/  SEL R3, R25, R3, !P5 ;  /* 0x0000000319037207 */ /* 0x000fca0006800000 */
[----:B------:R0:W-:Y:S01]  /*27970*/  STL [R1+0x1d0], R3 ;  /* 0x0001d00301007387 */ /* 0x0001e20000100800 */
[----:B------:R-:W-:-:S03]  /*27980*/  SEL R28, R25, R28, !P5 ;  /* 0x0000001c191c7207 */ /* 0x000fc60006800000 */
[----:B0-----:R-:W5:Y:S01]  /*27990*/  LDL.LU R3, [R1+0x4190] ;  /* 0x0041900001037983 */ /* 0x001f620000300800 */
[----:B------:R-:W-:-:S03]  /*279a0*/  SEL R18, R25, R18, !P5 ;  /* 0x0000001219127207 */ /* 0x000fc60006800000 */
[----:B------:R0:W-:Y:S01]  /*279b0*/  STL [R1+0x1cc], R28 ;  /* 0x0001cc1c01007387 */ /* 0x0001e20000100800 */
[C---:B------:R-:W-:Y:S02]  /*279c0*/  SEL R17, R25.reuse, R17, !P5 ;  /* 0x0000001119117207 */ /* 0x040fe40006800000 */
[C---:B------:R-:W-:Y:S01]  /*279d0*/  SEL R16, R25.reuse, R16, !P5 ;  /* 0x0000001019107207 */ /* 0x040fe20006800000 */
[----:B0-----:R-:W5:Y:S01]  /*279e0*/  LDL.LU R28, [R1+0x418c] ;  /* 0x00418c00011c7983 */ /* 0x001f620000300800 */
[----:B------:R-:W-:-:S03]  /*279f0*/  SEL R15, R25, R15, !P5 ;  /* 0x0000000f190f7207 */ /* 0x000fc60006800000 */
[----:B------:R0:W-:Y:S01]  /*27a00*/  STL [R1+0x1c8], R18 ;  /* 0x0001c81201007387 */ /* 0x0001e20000100800 */
[C---:B------:R-:W-:Y:S02]  /*27a10*/  SEL R27, R25.reuse, R27, !P5 ;  /* 0x0000001b191b7207 */ /* 0x040fe40006800000 */
[C---:B------:R-:W-:Y:S01]  /*27a20*/  SEL R9, R25.reuse, R9, !P5 ;  /* 0x0000000919097207 */ /* 0x040fe20006800000 */
[----:B0-----:R-:W5:Y:S04]  /*27a30*/  LDL.LU R18, [R1+0x4188] ;  /* 0x0041880001127983 */ /* 0x001f680000300800 */
[----:B------:R0:W-:Y:S01]  /*27a40*/  STL [R1+0x1c4], R17 ;  /* 0x0001c41101007387 */ /* 0x0001e20000100800 */
[C---:B------:R-:W-:Y:S02]  /*27a50*/  SEL R8, R25.reuse, R8, !P5 ;  /* 0x0000000819087207 */ /* 0x040fe40006800000 */
[C---:B------:R-:W-:Y:S01]  /*27a60*/  SEL R7, R25.reuse, R7, !P5 ;  /* 0x0000000719077207 */ /* 0x040fe20006800000 */
[----:B0-----:R-:W5:Y:S04]  /*27a70*/  LDL.LU R17, [R1+0x4184] ;  /* 0x0041840001117983 */ /* 0x001f680000300800 */
[----:B------:R0:W-:Y:S04]  /*27a80*/  STL [R1+0x1c0], R16 ;  /* 0x0001c01001007387 */ /* 0x0001e80000100800 */
[----:B0-----:R-:W5:Y:S04]  /*27a90*/  LDL.LU R16, [R1+0x4180] ;  /* 0x0041800001107983 */ /* 0x001f680000300800 */
[----:B------:R0:W-:Y:S01]  /*27aa0*/  STL [R1+0x1bc], R15 ;  /* 0x0001bc0f01007387 */ /* 0x0001e20000100800 */
[----:B------:R-:W-:-:S03]  /*27ab0*/  SEL R26, R25, R26, !P5 ;  /* 0x0000001a191a7207 */ /* 0x000fc60006800000 */
[----:B0-----:R-:W5:Y:S04]  /*27ac0*/  LDL.LU R15, [R1+0x417c] ;  /* 0x00417c00010f7983 */ /* 0x001f680000300800 */
[----:B------:R-:W-:Y:S04]  /*27ad0*/  STL [R1+0x1b8], R27 ;  /* 0x0001b81b01007387 */ /* 0x000fe80000100800 */
[----:B------:R0:W-:Y:S04]  /*27ae0*/  STL [R1+0x1b4], R9 ;  /* 0x0001b40901007387 */ /* 0x0001e80000100800 */
[----:B0-----:R-:W5:Y:S01]  /*27af0*/  LDL.LU R9, [R1+0x88] ;  /* 0x0000880001097983 */ /* 0x001f620000300800 */
[----:B--2---:R-:W-:-:S03]  /*27b00*/  SEL R0, R25, R0, !P5 ;  /* 0x0000000019007207 */ /* 0x004fc60006800000 */
[----:B------:R0:W-:Y:S04]  /*27b10*/  STL [R1+0x1b0], R8 ;  /* 0x0001b00801007387 */ /* 0x0001e80000100800 */
[----:B0-----:R-:W2:Y:S04]  /*27b20*/  LDL.LU R8, [R1+0x70] ;  /* 0x0000700001087983 */ /* 0x001ea80000300800 */
[----:B------:R0:W-:Y:S04]  /*27b30*/  STL [R1+0x1ac], R7 ;  /* 0x0001ac0701007387 */ /* 0x0001e80000100800 */
[----:B0-----:R-:W2:Y:S04]  /*27b40*/  LDL.LU R7, [R1+0x78] ;  /* 0x0000780001077983 */ /* 0x001ea80000300800 */
[----:B------:R-:W2:Y:S04]  /*27b50*/  LDL.LU R27, [R1+0x3c] ;  /* 0x00003c00011b7983 */ /* 0x000ea80000300800 */
[----:B------:R0:W-:Y:S04]  /*27b60*/  STL [R1+0x1a8], R26 ;  /* 0x0001a81a01007387 */ /* 0x0001e80000100800 */
[----:B0-----:R-:W2:Y:S04]  /*27b70*/  LDL.LU R26, [R1+0x24] ;  /* 0x00002400011a7983 */ /* 0x001ea80000300800 */
[----:B------:R0:W-:Y:S04]  /*27b80*/  STL [R1+0x1a4], R0 ;  /* 0x0001a40001007387 */ /* 0x0001e80000100800 */
[----:B0-----:R-:W2:Y:S01]  /*27b90*/  LDL.LU R0, [R1+0x28] ;  /* 0x0000280001007983 */ /* 0x001ea20000300800 */
[----:B---3--:R-:W-:-:S02]  /*27ba0*/  SEL R14, R25, R14, !P5 ;  /* 0x0000000e190e7207 */ /* 0x008fc40006800000 */
[----:B------:R-:W-:-:S03]  /*27bb0*/  SEL R21, R25, R21, !P5 ;  /* 0x0000001519157207 */ /* 0x000fc60006800000 */
[----:B------:R0:W-:Y:S04]  /*27bc0*/  STL [R1+0x1a0], R14 ;  /* 0x0001a00e01007387 */ /* 0x0001e80000100800 */
[----:B0-----:R-:W3:Y:S04]  /*27bd0*/  LDL.LU R14, [R1+0x4178] ;  /* 0x00417800010e7983 */ /* 0x001ee80000300800 */
[----:B------:R0:W-:Y:S01]  /*27be0*/  STL [R1+0x19c], R21 ;  /* 0x00019c1501007387 */ /* 0x0001e20000100800 */
[----:B----4-:R-:W-:-:S03]  /*27bf0*/  SEL R23, R25, R23, !P5 ;  /* 0x0000001719177207 */ /* 0x010fc60006800000 */
[----:B0-----:R-:W4:Y:S01]  /*27c00*/  LDL.LU R21, [R1+0x30] ;  /* 0x0000300001157983 */ /* 0x001f220000300800 */
[----:B------:R-:W-:-:S03]  /*27c10*/  SEL R13, R25, R13, !P5 ;  /* 0x0000000d190d7207 */ /* 0x000fc60006800000 */
[----:B------:R0:W-:Y:S04]  /*27c20*/  STL [R1+0x198], R23 ;  /* 0x0001981701007387 */ /* 0x0001e80000100800 */
[----:B0-----:R-:W2:Y:S01]  /*27c30*/  LDL.LU R23, [R1+0x4174] ;  /* 0x0041740001177983 */ /* 0x001ea20000300800 */
[----:B-----5:R-:W-:-:S03]  /*27c40*/  SEL R12, R25, R12, !P5 ;  /* 0x0000000c190c7207 */ /* 0x020fc60006800000 */
        /* <DEDUP_REMOVED lines=8> */
[----:B0-----:R-:W2:Y:S04]  /*27cd0*/  LDL.LU R12, [R1+0x416c] ;  /* 0x00416c00010c7983 */ /* 0x001ea80000300800 */
[----:B------:R0:W-:Y:S01]  /*27ce0*/  STL [R1+0xd8], R11 ;  /* 0x0000d80b01007387 */ /* 0x0001e20000100800 */
[C---:B------:R-:W-:Y:S02]  /*27cf0*/  SEL R2, R25.reuse, R2, !P5 ;  /* 0x0000000219027207 */ /* 0x040fe40006800000 */
[C---:B------:R-:W-:Y:S01]  /*27d00*/  SEL R29, R25.reuse, R29, !P5 ;  /* 0x0000001d191d7207 */ /* 0x040fe20006800000 */
[----:B0-----:R-:W2:Y:S04]  /*27d10*/  LDL.LU R11, [R1+0x4168] ;  /* 0x00416800010b7983 */ /* 0x001ea80000300800 */
[----:B------:R0:W-:Y:S04]  /*27d20*/  STL [R1+0xd4], R10 ;  /* 0x0000d40a01007387 */ /* 0x0001e80000100800 */
[----:B0-----:R-:W2:Y:S04]  /*27d30*/  LDL.LU R10, [R1+0x4164] ;  /* 0x00416400010a7983 */ /* 0x001ea80000300800 */
[----:B------:R0:W-:Y:S04]  /*27d40*/  STL [R1+0xd0], R6 ;  /* 0x0000d00601007387 */ /* 0x0001e80000100800 */
[----:B0-----:R-:W2:Y:S04]  /*27d50*/  LDL.LU R6, [R1+0x4160] ;  /* 0x0041600001067983 */ /* 0x001ea80000300800 */
[----:B------:R0:W-:Y:S04]  /*27d60*/  STL [R1+0xcc], R5 ;  /* 0x0000cc0501007387 */ /* 0x0001e80000100800 */
[----:B0-----:R-:W3:Y:S04]  /*27d70*/  LDL.LU R5, [R1+0x415c] ;  /* 0x00415c0001057983 */ /* 0x001ee80000300800 */
[----:B------:R0:W-:Y:S04]  /*27d80*/  STL [R1+0xc8], R4 ;  /* 0x0000c80401007387 */ /* 0x0001e80000100800 */
[----:B0-----:R-:W4:Y:S04]  /*27d90*/  LDL.LU R4, [R1+0x4158] ;  /* 0x0041580001047983 */ /* 0x001f280000300800 */
[----:B------:R0:W-:Y:S04]  /*27da0*/  STL [R1+0xc4], R2 ;  /* 0x0000c40201007387 */ /* 0x0001e80000100800 */
[----:B0-----:R-:W5:Y:S04]  /*27db0*/  LDL.LU R2, [R1+0x4154] ;  /* 0x0041540001027983 */ /* 0x001f680000300800 */
[----:B------:R0:W-:Y:S04]  /*27dc0*/  STL [R1+0xa0], R29 ;  /* 0x0000a01d01007387 */ /* 0x0001e80000100800 */
[----:B0-----:R-:W5:Y:S01]  /*27dd0*/  LDL.LU R29, [R1+0x4150] ;  /* 0x00415000011d7983 */ /* 0x001f620000300800 */
[----:B--2---:R-:W-:-:S02]  /*27de0*/  SEL R6, R25, R6, !P5 ;  /* 0x0000000619067207 */ /* 0x004fc40006800000 */
[C---:B---3--:R-:W-:Y:S02]  /*27df0*/  SEL R5, R25.reuse, R5, !P5 ;  /* 0x0000000519057207 */ /* 0x048fe40006800000 */
[C---:B----4-:R-:W-:Y:S02]  /*27e00*/  SEL R4, R25.reuse, R4, !P5 ;  /* 0x0000000419047207 */ /* 0x050fe40006800000 */
[C---:B-----5:R-:W-:Y:S02]  /*27e10*/  SEL R2, R25.reuse, R2, !P5 ;  /* 0x0000000219027207 */ /* 0x060fe40006800000 */
[----:B------:R-:W-:-:S05]  /*27e20*/  SEL R29, R25, R29, !P5 ;  /* 0x0000001d191d7207 */ /* 0x000fca0006800000 */
        /* <DEDUP_REMOVED lines=9> */
[----:B0-----:R-:W4:Y:S01]  /*27ec0*/  LDL.LU R6, [R1+0x54] ;  /* 0x0000540001067983 */ /* 0x001f220000300800 */
[----:B------:R-:W-:-:S02]  /*27ed0*/  SEL R9, R25, R9, !P5 ;  /* 0x0000000919097207 */ /* 0x000fc40006800000 */
[C---:B------:R-:W-:Y:S02]  /*27ee0*/  SEL R8, R25.reuse, R8, !P5 ;  /* 0x0000000819087207 */ /* 0x040fe40006800000 */
[C---:B------:R-:W-:Y:S01]  /*27ef0*/  SEL R7, R25.reuse, R7, !P5 ;  /* 0x0000000719077207 */ /* 0x040fe20006800000 */
[----:B------:R0:W-:Y:S04]  /*27f00*/  STL [R1+0x1c], R9 ;  /* 0x00001c0901007387 */ /* 0x0001e80000100800 */
[----:B0-----:R-:W5:Y:S04]  /*27f10*/  LDL.LU R9, [R1+0x414c] ;  /* 0x00414c0001097983 */ /* 0x001f680000300800 */
[----:B------:R0:W-:Y:S04]  /*27f20*/  STL [R1+0x18], R8 ;  /* 0x0000180801007387 */ /* 0x0001e80000100800 */
[----:B0-----:R-:W5:Y:S04]  /*27f30*/  LDL.LU R8, [R1+0x4148] ;  /* 0x0041480001087983 */ /* 0x001f680000300800 */
[----:B------:R0:W-:Y:S01]  /*27f40*/  STL [R1+0x14], R7 ;  /* 0x0000140701007387 */ /* 0x0001e20000100800 */
[----:B------:R-:W-:-:S03]  /*27f50*/  SEL R27, R25, R27, !P5 ;  /* 0x0000001b191b7207 */ /* 0x000fc60006800000 */
[----:B0-----:R-:W5:Y:S01]  /*27f60*/  LDL.LU R7, [R1+0x4144] ;  /* 0x0041440001077983 */ /* 0x001f620000300800 */
[C---:B------:R-:W-:Y:S02]  /*27f70*/  SEL R26, R25.reuse, R26, !P5 ;  /* 0x0000001a191a7207 */ /* 0x040fe40006800000 */
[C---:B------:R-:W-:Y:S02]  /*27f80*/  SEL R0, R25.reuse, R0, !P5 ;  /* 0x0000000019007207 */ /* 0x040fe40006800000 */
[C---:B--2---:R-:W-:Y:S02]  /*27f90*/  SEL R29, R25.reuse, R29, !P5 ;  /* 0x0000001d191d7207 */ /* 0x044fe40006800000 */
[C---:B---3--:R-:W-:Y:S02]  /*27fa0*/  SEL R2, R25.reuse, R2, !P5 ;  /* 0x0000000219027207 */ /* 0x048fe40006800000 */
[----:B----4-:R-:W-:-:S05]  /*27fb0*/  SEL R6, R25, R6, !P5 ;  /* 0x0000000619067207 */ /* 0x010fca0006800000 */
[----:B------:R-:W-:Y:S04]  /*27fc0*/  STL [R1+0x10], R6 ;  /* 0x0000100601007387 */ /* 0x000fe80000100800 */
[----:B------:R-:W-:Y:S04]  /*27fd0*/  STL [R1+0x4064], R27 ;  /* 0x0040641b01007387 */ /* 0x000fe80000100800 */
[----:B------:R0:W-:Y:S04]  /*27fe0*/  STL [R1+0xc], R2 ;  /* 0x00000c0201007387 */ /* 0x0001e80000100800 */
[----:B------:R-:W-:Y:S04]  /*27ff0*/  STL [R1+0x4068], R26 ;  /* 0x0040681a01007387 */ /* 0x000fe80000100800 */
[----:B------:R-:W-:Y:S04]  /*28000*/  STL [R1+0x406c], R0 ;  /* 0x00406c0001007387 */ /* 0x000fe80000100800 */
[----:B------:R-:W-:Y:S04]  /*28010*/  STL [R1+0x4070], R29 ;  /* 0x0040701d01007387 */ /* 0x000fe80000100800 */
[----:B0-----:R-:W2:Y:S01]  /*28020*/  LDL.LU R2, [R1+0x87c] ;  /* 0x00087c0001027983 */ /* 0x001ea20000300800 */
[----:B------:R-:W-:-:S02]  /*28030*/  SEL R21, R25, R21, !P5 ;  /* 0x0000001519157207 */ /* 0x000fc40006800000 */
[C---:B------:R-:W-:Y:S02]  /*28040*/  SEL R4, R25.reuse, R4, !P5 ;  /* 0x0000000419047207 */ /* 0x040fe40006800000 */
[C---:B-----5:R-:W-:Y:S01]  /*28050*/  SEL R5, R25.reuse, R5, !P5 ;  /* 0x0000000519057207 */ /* 0x060fe20006800000 */
[----:B------:R-:W-:Y:S01]  /*28060*/  STL [R1+0x4074], R21 ;  /* 0x0040741501007387 */ /* 0x000fe20000100800 */
[C---:B------:R-:W-:Y:S02]  /*28070*/  SEL R8, R25.reuse, R8, !P5 ;  /* 0x0000000819087207 */ /* 0x040fe40006800000 */
[C---:B------:R-:W-:Y:S01]  /*28080*/  SEL R9, R25.reuse, R9, !P5 ;  /* 0x0000000919097207 */ /* 0x040fe20006800000 */
[----:B------:R-:W-:Y:S01]  /*28090*/  STL [R1+0x4078], R4 ;  /* 0x0040780401007387 */ /* 0x000fe20000100800 */
[C---:B------:R-:W-:Y:S02]  /*280a0*/  SEL R10, R25.reuse, R10, !P5 ;  /* 0x0000000a190a7207 */ /* 0x040fe40006800000 */
[C---:B------:R-:W-:Y:S01]  /*280b0*/  SEL R7, R25.reuse, R7, !P5 ;  /* 0x0000000719077207 */ /* 0x040fe20006800000 */
[----:B------:R-:W-:Y:S01]  /*280c0*/  STL [R1+0x407c], R5 ;  /* 0x00407c0501007387 */ /* 0x000fe20000100800 */
[----:B------:R-:W-:-:S02]  /*280d0*/  SEL R11, R25, R11, !P5 ;  /* 0x0000000b190b7207 */ /* 0x000fc40006800000 */
[C---:B------:R-:W-:Y:S01]  /*280e0*/  SEL R12, R25.reuse, R12, !P5 ;  /* 0x0000000c190c7207 */ /* 0x040fe20006800000 */
[----:B------:R-:W-:Y:S01]  /*280f0*/  STL [R1+0x4080], R7 ;  /* 0x0040800701007387 */ /* 0x000fe20000100800 */
[C---:B------:R-:W-:Y:S02]  /*28100*/  SEL R13, R25.reuse, R13, !P5 ;  /* 0x0000000d190d7207 */ /* 0x040fe40006800000 */
[C---:B------:R-:W-:Y:S01]  /*28110*/  SEL R23, R25.reuse, R23, !P5 ;  /* 0x0000001719177207 */ /* 0x040fe20006800000 */
[----:B------:R-:W-:Y:S01]  /*28120*/  STL [R1+0x4084], R8 ;  /* 0x0040840801007387 */ /* 0x000fe20000100800 */
[----:B------:R-:W-:-:S03]  /*28130*/  SEL R14, R25, R14, !P5 ;  /* 0x0000000e190e7207 */ /* 0x000fc60006800000 */
[----:B------:R-:W-:Y:S01]  /*28140*/  STL [R1+0x4088], R9 ;  /* 0x0040880901007387 */ /* 0x000fe20000100800 */
[C---:B------:R-:W-:Y:S01]  /*28150*/  SEL R15, R25.reuse, R15, !P5 ;  /* 0x0000000f190f7207 */ /* 0x040fe20006800000 */
[----:B------:R-:W-:Y:S02]  /*28160*/  @!P3 IMAD.MOV R22, RZ, RZ, -R22 ;  /* 0x000000ffff16b224 */ /* 0x000fe400078e0a16 */
[----:B------:R-:W-:Y:S01]  /*28170*/  STL [R1+0x408c], R10 ;  /* 0x00408c0a01007387 */ /* 0x000fe20000100800 */
[C---:B------:R-:W-:Y:S01]  /*28180*/  SEL R16, R25.reuse, R16, !P5 ;  /* 0x0000001019107207 */ /* 0x040fe20006800000 */
[----:B------:R-:W-:Y:S02]  /*28190*/  @!P2 IMAD.MOV R19, RZ, RZ, -R19 ;  /* 0x000000ffff13a224 */ /* 0x000fe400078e0a13 */
[----:B------:R-:W-:Y:S01]  /*281a0*/  STL [R1+0x4090], R11 ;  /* 0x0040900b01007387 */ /* 0x000fe20000100800 */
[----:B------:R-:W-:-:S03]  /*281b0*/  SEL R17, R25, R17, !P5 ;  /* 0x0000001119117207 */ /* 0x000fc60006800000 */
        /* <DEDUP_REMOVED lines=10> */
[----:B------:R-:W-:Y:S04]  /*28260*/  STL [R1+0x40a8], R16 ;  /* 0x0040a81001007387 */ /* 0x000fe80000100800 */
[----:B------:R-:W-:Y:S04]  /*28270*/  STL [R1+0x40ac], R17 ;  /* 0x0040ac1101007387 */ /* 0x000fe80000100800 */
[----:B------:R-:W-:Y:S04]  /*28280*/  STL [R1+0x40b0], R18 ;  /* 0x0040b01201007387 */ /* 0x000fe80000100800 */
[----:B------:R0:W-:Y:S01]  /*28290*/  STL [R1+0x40b4], R28 ;  /* 0x0040b41c01007387 */ /* 0x0001e20000100800 */
[----:B------:R-:W-:-:S03]  /*282a0*/  @!P0 IMAD.MOV R24, RZ, RZ, -R24 ;  /* 0x000000ffff188224 */ /* 0x000fc600078e0a18 */
[----:B------:R-:W-:Y:S04]  /*282b0*/  STL [R1+0x40b8], R6 ;  /* 0x0040b80601007387 */ /* 0x000fe80000100800 */
[----:B------:R1:W-:Y:S04]  /*282c0*/  STL [R1+0x40bc], R22 ;  /* 0x0040bc1601007387 */ /* 0x0003e80000100800 */
[----:B------:R-:W-:Y:S04]  /*282d0*/  STL [R1+0x40c0], R19 ;  /* 0x0040c01301007387 */ /* 0x000fe80000100800 */
[----:B0-----:R-:W3:Y:S01]  /*282e0*/  LDL.LU R28, [R1+0xc0] ;  /* 0x0000c000011c7983 */ /* 0x001ee20000300800 */
[----:B-1----:R-:W0:Y:S03]  /*282f0*/  LDC R22, c[0x0][0x3ac] ;  /* 0x0000eb00ff167b82 */ /* 0x002e260000000800 */
[----:B------:R-:W4:Y:S01]  /*28300*/  LDL.LU R18, [R1+0xbc] ;  /* 0x0000bc0001127983 */ /* 0x000f220000300800 */
[----:B--2---:R-:W-:Y:S01]  /*28310*/  IMAD R2, R2, UR6, RZ ;  /* 0x0000000602027c24 */ /* 0x004fe2000f8e02ff */
[----:B------:R-:W1:Y:S01]  /*28320*/  S2R R27, SR_TID.X ;  /* 0x00000000001b7919 */ /* 0x000e620000002100 */
[----:B------:R-:W-:Y:S01]  /*28330*/  @!P1 IMAD.MOV R20, RZ, RZ, -R20 ;  /* 0x000000ffff149224 */ /* 0x000fe200078e0a14 */
[----:B------:R-:W-:Y:S01]  /*28340*/  SEL R24, R25, R24, !P5 ;  /* 0x0000001819187207 */ /* 0x000fe20006800000 */
[----:B------:R-:W2:Y:S01]  /*28350*/  LDCU UR6, c[0x0][0x3a8] ;  /* 0x00007500ff0677ac */ /* 0x000ea20008000800 */
[----:B------:R-:W-:-:S05]  /*28360*/  IADD3 R0, P0, PT, R2, UR8, RZ ;  /* 0x0000000802007c10 */ /* 0x000fca000ff1e0ff */
        /* <DEDUP_REMOVED lines=16> */
[----:B------:R-:W2:Y:S01]  /*28470*/  LDL.LU R29, [R1+0x50] ;  /* 0x00005000011d7983 */ /* 0x000ea20000300800 */
[----:B------:R-:W3:Y:S01]  /*28480*/  S2R R6, SR_TID.X ;  /* 0x0000000000067919 */ /* 0x000ee20000002100 */
[----:B-1----:R-:W-:-:S02]  /*28490*/  LOP3.LUT R3, R27, 0x3f, RZ, 0xc0, !PT ;  /* 0x0000003f1b037812 */ /* 0x002fc400078ec0ff */
[----:B------:R-:W1:Y:S01]  /*284a0*/  LDC R27, c[0x0][0x3ac] ;  /* 0x0000eb00ff1b7b82 */ /* 0x000e620000000800 */
[----:B------:R-:W-:Y:S01]  /*284b0*/  SEL R20, R25, R20, !P5 ;  /* 0x0000001419147207 */ /* 0x000fe20006800000 */
[----:B-----5:R-:W5:Y:S01]  /*284c0*/  LDL.LU R0, [R1+0x4c] ;  /* 0x00004c0001007983 */ /* 0x020f620000300800 */
[----:B0-----:R-:W-:-:S03]  /*284d0*/  IMAD R3, R3, R22, RZ ;  /* 0x0000001603037224 */ /* 0x001fc600078e02ff */
[----:B------:R-:W5:Y:S02]  /*284e0*/  LDL.LU R26, [R1+0x48] ;  /* 0x00004800011a7983 */ /* 0x000f640000300800 */
[----:B------:R-:W-:Y:S02]  /*284f0*/  LEA.HI.X.SX32 R3, R3, UR11, 0x1, P6 ;  /* 0x0000000b03037c11 */ /* 0x000fe4000b0f0eff */
[----:B------:R-:W-:Y:S04]  /*28500*/  STL [R1+0x40c4], R20 ;  /* 0x0040c41401007387 */ /* 0x000fe80000100800 */
[----:B------:R-:W-:Y:S01]  /*28510*/  STL [R1+0x40c8], R24 ;  /* 0x0040c81801007387 */ /* 0x000fe20000100800 */
[----:B---3--:R-:W-:-:S05]  /*28520*/  LOP3.LUT R6, R6, 0x3f, RZ, 0xc0, !PT ;  /* 0x0000003f06067812 */ /* 0x008fca00078ec0ff */
[----:B-1----:R-:W-:-:S04]  /*28530*/  IMAD R6, R6, R27, RZ ;  /* 0x0000001b06067224 */ /* 0x002fc800078e02ff */
[----:B------:R-:W-:Y:S02]  /*28540*/  IMAD R6, R27, 0x40, R6 ;  /* 0x000000401b067824 */ /* 0x000fe400078e0206 */
[----:B------:R-:W3:Y:S04]  /*28550*/  LDL.LU R27, [R1+0x40] ;  /* 0x00004000011b7983 */ /* 0x000ee80000300800 */
[----:B------:R0:W-:Y:S02]  /*28560*/  STL [R1+0x4038], R3 ;  /* 0x0040380301007387 */ /* 0x0001e40000100800 */
[----:B0-----:R-:W-:Y:S02]  /*28570*/  LEA.HI.X.SX32 R3, R2, UR9, 0x1, P0 ;  /* 0x0000000902037c11 */ /* 0x001fe400080f0eff */
[----:B------:R-:W-:-:S05]  /*28580*/  LEA.HI.X.SX32 R2, R6, UR11, 0x1, P4 ;  /* 0x0000000b06027c11 */ /* 0x000fca000a0f0eff */
[----:B------:R0:W-:Y:S04]  /*28590*/  STL [R1+0x403c], R2 ;  /* 0x00403c0201007387 */ /* 0x0001e80000100800 */
[----:B------:R4:W-:Y:S01]  /*285a0*/  STL [R1+0x10cc], R3 ;  /* 0x0010cc0301007387 */ /* 0x0009e20000100800 */
[----:B0-----:R-:W-:Y:S02]  /*285b0*/  IMAD R2, R28, UR7, RZ ;  /* 0x000000071c027c24 */ /* 0x001fe4000f8e02ff */
[----:B----4-:R-:W-:-:S03]  /*285c0*/  IMAD R3, R18, UR7, RZ ;  /* 0x0000000712037c24 */ /* 0x010fc6000f8e02ff */
[----:B------:R-:W-:Y:S04]  /*285d0*/  STL [R1+0x40cc], R2 ;  /* 0x0040cc0201007387 */ /* 0x000fe80000100800 */
[----:B------:R2:W-:Y:S02]  /*285e0*/  STL [R1+0x40d0], R3 ;  /* 0x0040d00301007387 */ /* 0x0005e40000100800 */
[----:B--2---:R-:W-:Y:S02]  /*285f0*/  IMAD R3, R17, UR7, RZ ;  /* 0x0000000711037c24 */ /* 0x004fe4000f8e02ff */
[----:B------:R-:W-:-:S03]  /*28600*/  IMAD R2, R16, UR7, RZ ;  /* 0x0000000710027c24 */ /* 0x000fc6000f8e02ff */
[----:B------:R0:W-:Y:S01]  /*28610*/  STL [R1+0x18c], R3 ;  /* 0x00018c0301007387 */ /* 0x0001e20000100800 */
[----:B------:R-:W-:-:S03]  /*28620*/  IMAD R6, R15, UR7, RZ ;  /* 0x000000070f067c24 */ /* 0x000fc6000f8e02ff */
[----:B------:R1:W-:Y:S01]  /*28630*/  STL [R1+0x188], R2 ;  /* 0x0001880201007387 */ /* 0x0003e20000100800 */
[----:B0-----:R-:W-:-:S03]  /*28640*/  IMAD R3, R14, UR7, RZ ;  /* 0x000000070e037c24 */ /* 0x001fc6000f8e02ff */
[----:B------:R0:W-:Y:S01]  /*28650*/  STL [R1+0x184], R6 ;  /* 0x0001840601007387 */ /* 0x0001e20000100800 */
[----:B-1----:R-:W-:-:S03]  /*28660*/  IMAD R2, R23, UR7, RZ ;  /* 0x0000000717027c24 */ /* 0x002fc6000f8e02ff */
[----:B------:R1:W-:Y:S01]  /*28670*/  STL [R1+0x180], R3 ;  /* 0x0001800301007387 */ /* 0x0003e20000100800 */
[----:B0-----:R-:W-:-:S03]  /*28680*/  IMAD R6, R13, UR7, RZ ;  /* 0x000000070d067c24 */ /* 0x001fc6000f8e02ff */
[----:B------:R0:W-:Y:S01]  /*28690*/  STL [R1+0x17c], R2 ;  /* 0x00017c0201007387 */ /* 0x0001e20000100800 */
[----:B-1----:R-:W-:-:S03]  /*286a0*/  IMAD R3, R12, UR7, RZ ;  /* 0x000000070c037c24 */ /* 0x002fc6000f8e02ff */
[----:B------:R1:W-:Y:S04]  /*286b0*/  STL [R1+0x178], R6 ;  /* 0x0001780601007387 */ /* 0x0003e80000100800 */
[----:B------:R2:W-:Y:S01]  /*286c0*/  STL [R1+0x174], R3 ;  /* 0x0001740301007387 */ /* 0x0005e20000100800 */
[----:B0-----:R-:W-:Y:S02]  /*286d0*/  IMAD R2, R11, UR7, RZ ;  /* 0x000000070b027c24 */ /* 0x001fe4000f8e02ff */
[----:B-1----:R-:W-:-:S03]  /*286e0*/  IMAD R6, R10, UR7, RZ ;  /* 0x000000070a067c24 */ /* 0x002fc6000f8e02ff */
[----:B------:R0:W-:Y:S01]  /*286f0*/  STL [R1+0x170], R2 ;  /* 0x0001700201007387 */ /* 0x0001e20000100800 */
[----:B--2---:R-:W-:-:S03]  /*28700*/  IMAD R3, R9, UR7, RZ ;  /* 0x0000000709037c24 */ /* 0x004fc6000f8e02ff */
[----:B------:R1:W-:Y:S04]  /*28710*/  STL [R1+0x16c], R6 ;  /* 0x00016c0601007387 */ /* 0x0003e80000100800 */
[----:B------:R2:W-:Y:S01]  /*28720*/  STL [R1+0x168], R3 ;  /* 0x0001680301007387 */ /* 0x0005e20000100800 */
[----:B0-----:R-:W-:Y:S02]  /*28730*/  IMAD R2, R8, UR7, RZ ;  /* 0x0000000708027c24 */ /* 0x001fe4000f8e02ff */
[----:B-1----:R-:W-:-:S03]  /*28740*/  IMAD R6, R7, UR7, RZ ;  /* 0x0000000707067c24 */ /* 0x002fc6000f8e02ff */
[----:B------:R0:W-:Y:S01]  /*28750*/  STL [R1+0x164], R2 ;  /* 0x0001640201007387 */ /* 0x0001e20000100800 */
[----:B--2---:R-:W-:-:S03]  /*28760*/  IMAD R3, R5, UR7, RZ ;  /* 0x0000000705037c24 */ /* 0x004fc6000f8e02ff */
[----:B------:R-:W-:Y:S04]  /*28770*/  STL [R1+0x160], R6 ;  /* 0x0001600601007387 */ /* 0x000fe80000100800 */
[----:B------:R1:W-:Y:S01]  /*28780*/  STL [R1+0x15c], R3 ;  /* 0x00015c0301007387 */ /* 0x0003e20000100800 */
[----:B0-----:R-:W-:Y:S02]  /*28790*/  IMAD R2, R4, UR7, RZ ;  /* 0x0000000704027c24 */ /* 0x001fe4000f8e02ff */
[----:B------:R-:W-:-:S03]  /*287a0*/  IMAD R4, R21, UR7, RZ ;  /* 0x0000000715047c24 */ /* 0x000fc6000f8e02ff */
[----:B------:R-:W-:Y:S01]  /*287b0*/  STL [R1+0x158], R2 ;  /* 0x0001580201007387 */ /* 0x000fe20000100800 */
[----:B-1----:R-:W-:-:S03]  /*287c0*/  IMAD R3, R29, UR7, RZ ;  /* 0x000000071d037c24 */ /* 0x002fc6000f8e02ff */
[----:B------:R-:W-:Y:S04]  /*287d0*/  STL [R1+0x154], R4 ;  /* 0x0001540401007387 */ /* 0x000fe80000100800 */
[----:B------:R0:W-:Y:S04]  /*287e0*/  STL [R1+0x150], R3 ;  /* 0x0001500301007387 */ /* 0x0001e80000100800 */
[----:B0-----:R-:W2:Y:S01]  /*287f0*/  LDL.LU R3, [R1+0x118] ;  /* 0x0001180001037983 */ /* 0x001ea20000300800 */
[----:B-----5:R-:W-:Y:S02]  /*28800*/  IMAD R2, R0, UR7, RZ ;  /* 0x0000000700027c24 */ /* 0x020fe4000f8e02ff */
[----:B------:R-:W-:-:S03]  /*28810*/  IMAD R0, R26, UR7, RZ ;  /* 0x000000071a007c24 */ /* 0x000fc6000f8e02ff */
[----:B------:R-:W-:Y:S04]  /*28820*/  STL [R1+0x14c], R2 ;  /* 0x00014c0201007387 */ /* 0x000fe80000100800 */
[----:B--2---:R0:W-:Y:S04]  /*28830*/  STL [R1+0x4140], R3 ;  /* 0x0041400301007387 */ /* 0x0041e80000100800 */
[----:B------:R3:W-:Y:S04]  /*28840*/  STL [R1+0x148], R0 ;  /* 0x0001480001007387 */ /* 0x0007e80000100800 */
[----:B0-----:R-:W2:Y:S01]  /*28850*/  LDL.LU R3, [R1+0x110] ;  /* 0x0001100001037983 */ /* 0x001ea20000300800 */
[----:B---3--:R-:W-:-:S03]  /*28860*/  IMAD R0, R27, UR7, RZ ;  /* 0x000000071b007c24 */ /* 0x008fc6000f8e02ff */
[----:B------:R-:W3:Y:S04]  /*28870*/  LDL.LU R26, [R1+0x120] ;  /* 0x00012000011a7983 */ /* 0x000ee80000300800 */
[----:B------:R-:W4:Y:S04]  /*28880*/  LDL.LU R2, [R1+0x124] ;  /* 0x0001240001027983 */ /* 0x000f280000300800 */
[----:B------:R-:W5:Y:S04]  /*28890*/  LDL.LU R24, [R1+0x128] ;  /* 0x0001280001187983 */ /* 0x000f680000300800 */
        /* <DEDUP_REMOVED lines=24> */
[----:B0-----:R-:W3:Y:S04]  /*28a20*/  LDL.LU R0, [R1+0x590] ;  /* 0x0005900001007983 */ /* 0x001ee80000300800 */
[----:B------:R-:W3:Y:S01]  /*28a30*/  LDL.LU R27, [R1+0x598] ;  /* 0x00059800011b7983 */ /* 0x000ee20000300800 */
[----:B--2---:R-:W-:-:S05]  /*28a40*/  IMAD R3, R3, UR7, RZ ;  /* 0x0000000703037c24 */ /* 0x004fca000f8e02ff */
[----:B------:R0:W-:Y:S04]  /*28a50*/  STL [R1+0x140], R3 ;  /* 0x0001400301007387 */ /* 0x0001e80000100800 */
[----:B0-----:R-:W2:Y:S02]  /*28a60*/  LDL.LU R3, [R1+0x4140] ;  /* 0x0041400001037983 */ /* 0x001ea40000300800 */
[----:B--2---:R-:W-:-:S05]  /*28a70*/  IMAD R3, R3, UR7, RZ ;  /* 0x0000000703037c24 */ /* 0x004fca000f8e02ff */
[----:B------:R3:W-:Y:S02]  /*28a80*/  STL [R1+0x13c], R3 ;  /* 0x00013c0301007387 */ /* 0x0007e40000100800 */
[----:B---3--:R-:W-:Y:S02]  /*28a90*/  IMAD R3, R26, UR7, RZ ;  /* 0x000000071a037c24 */ /* 0x008fe4000f8e02ff */
[----:B------:R-:W2:Y:S04]  /*28aa0*/  LDL.LU R26, [R1+0x59c] ;  /* 0x00059c00011a7983 */ /* 0x000ea80000300800 */
[----:B------:R4:W-:Y:S02]  /*28ab0*/  STL [R1+0x138], R3 ;  /* 0x0001380301007387 */ /* 0x0009e40000100800 */
[----:B----4-:R-:W-:-:S02]  /*28ac0*/  IMAD R3, R2, UR7, RZ ;  /* 0x0000000702037c24 */ /* 0x010fc4000f8e02ff */
[----:B-----5:R-:W-:Y:S02]  /*28ad0*/  IMAD R2, R24, UR7, RZ ;  /* 0x0000000718027c24 */ /* 0x020fe4000f8e02ff */
[----:B------:R-:W-:Y:S01]  /*28ae0*/  IMAD R24, R25, UR7, RZ ;  /* 0x0000000719187c24 */ /* 0x000fe2000f8e02ff */
[----:B------:R0:W-:Y:S04]  /*28af0*/  STL [R1+0x134], R3 ;  /* 0x0001340301007387 */ /* 0x0001e80000100800 */
[----:B------:R1:W-:Y:S01]  /*28b00*/  STL [R1+0x130], R2 ;  /* 0x0001300201007387 */ /* 0x0003e20000100800 */
[----:B0-----:R-:W-:-:S03]  /*28b10*/  IMAD R3, R20, UR7, RZ ;  /* 0x0000000714037c24 */ /* 0x001fc6000f8e02ff */
[----:B------:R-:W-:Y:S01]  /*28b20*/  STL [R1+0x12c], R24 ;  /* 0x00012c1801007387 */ /* 0x000fe20000100800 */
[----:B-1----:R-:W-:-:S03]  /*28b30*/  IMAD R2, R19, UR7, RZ ;  /* 0x0000000713027c24 */ /* 0x002fc6000f8e02ff */
[----:B------:R0:W-:Y:S01]  /*28b40*/  STL [R1+0x128], R3 ;  /* 0x0001280301007387 */ /* 0x0001e20000100800 */
[----:B------:R-:W-:-:S03]  /*28b50*/  IMAD R19, R22, UR7, RZ ;  /* 0x0000000716137c24 */ /* 0x000fc6000f8e02ff */
[----:B------:R1:W-:Y:S01]  /*28b60*/  STL [R1+0x124], R2 ;  /* 0x0001240201007387 */ /* 0x0003e20000100800 */
[----:B0-----:R-:W-:-:S03]  /*28b70*/  IMAD R3, R6, UR7, RZ ;  /* 0x0000000706037c24 */ /* 0x001fc6000f8e02ff */
[----:B------:R-:W-:Y:S01]  /*28b80*/  STL [R1+0x120], R19 ;  /* 0x0001201301007387 */ /* 0x000fe20000100800 */
[----:B------:R-:W-:Y:S02]  /*28b90*/  IMAD R6, R18, UR7, RZ ;  /* 0x0000000712067c24 */ /* 0x000fe4000f8e02ff */
[----:B-1----:R-:W-:Y:S01]  /*28ba0*/  IMAD R2, R28, UR7, RZ ;  /* 0x000000071c027c24 */ /* 0x002fe2000f8e02ff */
[----:B------:R0:W-:Y:S04]  /*28bb0*/  STL [R1+0x11c], R3 ;  /* 0x00011c0301007387 */ /* 0x0001e80000100800 */
        /* <DEDUP_REMOVED lines=13> */
[----:B---3--:R-:W-:-:S03]  /*28c90*/  IMAD R3, R12, UR7, RZ ;  /* 0x000000070c037c24 */ /* 0x008fc6000f8e02ff */
        /* <DEDUP_REMOVED lines=12> */
[----:B------:R-:W-:Y:S04]  /*28d60*/  STL [R1+0xe4], R6 ;  /* 0x0000e40601007387 */ /* 0x000fe80000100800 */
[----:B------:R1:W-:Y:S01]  /*28d70*/  STL [R1+0x1ec], R3 ;  /* 0x0001ec0301007387 */ /* 0x0003e20000100800 */
[----:B0-----:R-:W-:Y:S02]  /*28d80*/  IMAD R2, R4, UR7, RZ ;  /* 0x0000000704027c24 */ /* 0x001fe4000f8e02ff */
[----:B------:R-:W-:-:S03]  /*28d90*/  IMAD R4, R21, UR7, RZ ;  /* 0x0000000715047c24 */ /* 0x000fc6000f8e02ff */
[----:B------:R0:W-:Y:S01]  /*28da0*/  STL [R1+0x200], R2 ;  /* 0x0002000201007387 */ /* 0x0001e20000100800 */
[----:B-1----:R-:W-:-:S03]  /*28db0*/  IMAD R3, R29, UR7, RZ ;  /* 0x000000071d037c24 */ /* 0x002fc6000f8e02ff */
[----:B------:R-:W-:Y:S04]  /*28dc0*/  STL [R1+0x208], R4 ;  /* 0x0002080401007387 */ /* 0x000fe80000100800 */
[----:B------:R-:W-:Y:S01]  /*28dd0*/  STL [R1+0x21c], R3 ;  /* 0x00021c0301007387 */ /* 0x000fe20000100800 */
[----:B0-----:R-:W-:Y:S02]  /*28de0*/  IMAD R2, R0, UR7, RZ ;  /* 0x0000000700027c24 */ /* 0x001fe4000f8e02ff */
[----:B------:R-:W-:Y:S02]  /*28df0*/  IMAD R0, R27, UR7, RZ ;  /* 0x000000071b007c24 */ /* 0x000fe4000f8e02ff */
[----:B------:R-:W3:Y:S04]  /*28e00*/  LDL.LU R27, [R1+0x5a4] ;  /* 0x0005a400011b7983 */ /* 0x000ee80000300800 */
[----:B------:R-:W-:Y:S04]  /*28e10*/  STL [R1+0x240], R2 ;  /* 0x0002400201007387 */ /* 0x000fe80000100800 */
[----:B---3--:R0:W-:Y:S04]  /*28e20*/  STL [R1+0x413c], R27 ;  /* 0x00413c1b01007387 */ /* 0x0081e80000100800 */
[----:B------:R2:W-:Y:S04]  /*28e30*/  STL [R1+0x380], R0 ;  /* 0x0003800001007387 */ /* 0x0005e80000100800 */
[----:B0-----:R-:W3:Y:S01]  /*28e40*/  LDL.LU R27, [R1+0x5a0] ;  /* 0x0005a000011b7983 */ /* 0x001ee20000300800 */
[----:B--2---:R-:W-:-:S03]  /*28e50*/  IMAD R0, R26, UR7, RZ ;  /* 0x000000071a007c24 */ /* 0x004fc6000f8e02ff */
[----:B------:R-:W2:Y:S04]  /*28e60*/  LDL.LU R3, [R1+0x5ac] ;  /* 0x0005ac0001037983 */ /* 0x000ea80000300800 */
[----:B------:R-:W4:Y:S04]  /*28e70*/  LDL.LU R2, [R1+0x5b0] ;  /* 0x0005b00001027983 */ /* 0x000f280000300800 */
[----:B------:R0:W-:Y:S04]  /*28e80*/  STL [R1+0x388], R0 ;  /* 0x0003880001007387 */ /* 0x0001e80000100800 */
[----:B------:R-:W5:Y:S04]  /*28e90*/  LDL.LU R24, [R1+0x5bc] ;  /* 0x0005bc0001187983 */ /* 0x000f680000300800 */
[----:B------:R-:W4:Y:S04]  /*28ea0*/  LDL.LU R25, [R1+0x5c0] ;  /* 0x0005c00001197983 */ /* 0x000f280000300800 */
        /* <DEDUP_REMOVED lines=22> */
[----:B0-----:R-:W4:Y:S04]  /*29010*/  LDL.LU R0, [R1+0x6a4] ;  /* 0x0006a40001007983 */ /* 0x001f280000300800 */
[----:B------:R-:W4:Y:S01]  /*29020*/  LDL.LU R26, [R1+0x6d0] ;  /* 0x0006d000011a7983 */ /* 0x000f220000300800 */
[----:B---3--:R-:W-:-:S05]  /*29030*/  IMAD R27, R27, UR7, RZ ;  /* 0x000000071b1b7c24 */ /* 0x008fca000f8e02ff */
[----:B------:R0:W-:Y:S04]  /*29040*/  STL [R1+0x488], R27 ;  /* 0x0004881b01007387 */ /* 0x0001e80000100800 */
[----:B0-----:R-:W3:Y:S01]  /*29050*/  LDL.LU R27, [R1+0x413c] ;  /* 0x00413c00011b7983 */ /* 0x001ee20000300800 */
[----:B--2---:R-:W-:Y:S02]  /*29060*/  IMAD R3, R3, UR7, RZ ;  /* 0x0000000703037c24 */ /* 0x004fe4000f8e02ff */
[----:B---3--:R-:W-:-:S05]  /*29070*/  IMAD R27, R27, UR7, RZ ;  /* 0x000000071b1b7c24 */ /* 0x008fca000f8e02ff */
[----:B------:R0:W-:Y:S04]  /*29080*/  STL [R1+0x490], R27 ;  /* 0x0004901b01007387 */ /* 0x0001e80000100800 */
[----:B0-----:R-:W2:Y:S04]  /*29090*/  LDL.LU R27, [R1+0x6cc] ;  /* 0x0006cc00011b7983 */ /* 0x001ea80000300800 */
        /* <DEDUP_REMOVED lines=43> */
[----:B------:R-:W-:Y:S01]  /*29350*/  STL [R1+0x5c0], R6 ;  /* 0x0005c00601007387 */ /* 0x000fe20000100800 */
[----:B---3--:R-:W-:-:S03]  /*29360*/  IMAD R2, R4, UR7, RZ ;  /* 0x0000000704027c24 */ /* 0x008fc6000f8e02ff */
[----:B------:R0:W-:Y:S01]  /*29370*/  STL [R1+0x5c4], R3 ;  /* 0x0005c40301007387 */ /* 0x0001e20000100800 */
[----:B------:R-:W-:-:S03]  /*29380*/  IMAD R25, R21, UR7, RZ ;  /* 0x0000000715197c24 */ /* 0x000fc6000f8e02ff */
[----:B------:R1:W-:Y:S01]  /*29390*/  STL [R1+0x5cc], R2 ;  /* 0x0005cc0201007387 */ /* 0x0003e20000100800 */
[----:B0-----:R-:W-:Y:S02]  /*293a0*/  IMAD R3, R29, UR7, RZ ;  /* 0x000000071d037c24 */ /* 0x001fe4000f8e02ff */
[----:B-1----:R-:W-:-:S03]  /*293b0*/  IMAD R2, R0, UR7, RZ ;  /* 0x0000000700027c24 */ /* 0x002fc6000f8e02ff */
[----:B------:R-:W-:Y:S01]  /*293c0*/  STL [R1+0x5d8], R3 ;  /* 0x0005d80301007387 */ /* 0x000fe20000100800 */
[----:B------:R-:W-:-:S03]  /*293d0*/  IMAD R0, R26, UR7, RZ ;  /* 0x000000071a007c24 */ /* 0x000fc6000f8e02ff */
[----:B------:R-:W-:Y:S04]  /*293e0*/  STL [R1+0x5d0], R25 ;  /* 0x0005d01901007387 */ /* 0x000fe80000100800 */
[----:B------:R-:W-:Y:S04]  /*293f0*/  STL [R1+0x5dc], R2 ;  /* 0x0005dc0201007387 */ /* 0x000fe80000100800 */
[----:B------:R0:W-:Y:S04]  /*29400*/  STL [R1+0x4060], R25 ;  /* 0x0040601901007387 */ /* 0x0001e80000100800 */
[----:B------:R2:W-:Y:S04]  /*29410*/  STL [R1+0x5e0], R0 ;  /* 0x0005e00001007387 */ /* 0x0005e80000100800 */
[----:B0-----:R-:W3:Y:S01]  /*29420*/  LDL.LU R25, [R1+0x744] ;  /* 0x0007440001197983 */ /* 0x001ee20000300800 */
[----:B--2---:R-:W-:-:S03]  /*29430*/  IMAD R0, R27, UR7, RZ ;  /* 0x000000071b007c24 */ /* 0x004fc6000f8e02ff */
[----:B---3--:R0:W-:Y:S04]  /*29440*/  STL [R1+0x4134], R25 ;  /* 0x0041341901007387 */ /* 0x0081e80000100800 */
[----:B------:R-:W-:Y:S04]  /*29450*/  STL [R1+0x5ec], R0 ;  /* 0x0005ec0001007387 */ /* 0x000fe80000100800 */
[----:B0-----:R-:W2:Y:S04]  /*29460*/  LDL.LU R25, [R1+0x714] ;  /* 0x0007140001197983 */ /* 0x001ea80000300800 */
[----:B--2---:R0:W-:Y:S04]  /*29470*/  STL [R1+0x4138], R25 ;  /* 0x0041381901007387 */ /* 0x0041e80000100800 */
[----:B0-----:R-:W2:Y:S04]  /*29480*/  LDL.LU R25, [R1+0x6dc] ;  /* 0x0006dc0001197983 */ /* 0x001ea80000300800 */
[----:B------:R-:W3:Y:S04]  /*29490*/  LDL.LU R3, [R1+0x748] ;  /* 0x0007480001037983 */ /* 0x000ee80000300800 */
[----:B------:R-:W4:Y:S04]  /*294a0*/  LDL.LU R2, [R1+0x750] ;  /* 0x0007500001027983 */ /* 0x000f280000300800 */
[----:B------:R-:W5:Y:S04]  /*294b0*/  LDL.LU R24, [R1+0x790] ;  /* 0x0007900001187983 */ /* 0x000f680000300800 */
        /* <DEDUP_REMOVED lines=24> */
[----:B------:R-:W3:Y:S01]  /*29640*/  LDL.LU R27, [R1+0x828] ;  /* 0x00082800011b7983 */ /* 0x000ee20000300800 */
[----:B--2---:R-:W-:-:S05]  /*29650*/  IMAD R25, R25, UR7, RZ ;  /* 0x0000000719197c24 */ /* 0x004fca000f8e02ff */
[----:B------:R0:W-:Y:S04]  /*29660*/  STL [R1+0x5f0], R25 ;  /* 0x0005f01901007387 */ /* 0x0001e80000100800 */
[----:B0-----:R-:W2:Y:S02]  /*29670*/  LDL.LU R25, [R1+0x4138] ;  /* 0x0041380001197983 */ /* 0x001ea40000300800 */
[----:B--2---:R-:W-:-:S05]  /*29680*/  IMAD R25, R25, UR7, RZ ;  /* 0x0000000719197c24 */ /* 0x004fca000f8e02ff */
[----:B------:R0:W-:Y:S04]  /*29690*/  STL [R1+0x5f8], R25 ;  /* 0x0005f81901007387 */ /* 0x0001e80000100800 */
[----:B0-----:R-:W2:Y:S01]  /*296a0*/  LDL.LU R25, [R1+0x4134] ;  /* 0x0041340001197983 */ /* 0x001ea20000300800 */
[----:B---3--:R-:W-:Y:S02]  /*296b0*/  IMAD R20, R20, UR7, RZ ;  /* 0x0000000714147c24 */ /* 0x008fe4000f8e02ff */
[----:B------:R-:W-:Y:S02]  /*296c0*/  IMAD R6, R6, UR7, RZ ;  /* 0x0000000706067c24 */ /* 0x000fe4000f8e02ff */
[----:B------:R-:W-:Y:S02]  /*296d0*/  IMAD R5, R5, UR7, RZ ;  /* 0x0000000705057c24 */ /* 0x000fe4000f8e02ff */
[----:B--2---:R-:W-:-:S05]  /*296e0*/  IMAD R25, R25, UR7, RZ ;  /* 0x0000000719197c24 */ /* 0x004fca000f8e02ff */
[----:B------:R0:W-:Y:S02]  /*296f0*/  STL [R1+0x5fc], R25 ;  /* 0x0005fc1901007387 */ /* 0x0001e40000100800 */
[----:B0-----:R-:W-:Y:S02]  /*29700*/  IMAD R25, R3, UR7, RZ ;  /* 0x0000000703197c24 */ /* 0x001fe4000f8e02ff */
[----:B----4-:R-:W-:Y:S02]  /*29710*/  IMAD R3, R2, UR7, RZ ;  /* 0x0000000702037c24 */ /* 0x010fe4000f8e02ff */
[----:B-----5:R-:W-:Y:S01]  /*29720*/  IMAD R2, R24, UR7, RZ ;  /* 0x0000000718027c24 */ /* 0x020fe2000f8e02ff */
[----:B------:R-:W-:Y:S04]  /*29730*/  STL [R1+0x600], R25 ;  /* 0x0006001901007387 */ /* 0x000fe80000100800 */
[----:B------:R0:W-:Y:S04]  /*29740*/  STL [R1+0x604], R3 ;  /* 0x0006040301007387 */ /* 0x0001e80000100800 */
[----:B------:R1:W-:Y:S01]  /*29750*/  STL [R1+0x608], R2 ;  /* 0x0006080201007387 */ /* 0x0003e20000100800 */
[----:B0-----:R-:W-:-:S03]  /*29760*/  IMAD R3, R19, UR7, RZ ;  /* 0x0000000713037c24 */ /* 0x001fc6000f8e02ff */
[----:B------:R-:W-:Y:S01]  /*29770*/  STL [R1+0x610], R20 ;  /* 0x0006101401007387 */ /* 0x000fe20000100800 */
[----:B-1----:R-:W-:-:S03]  /*29780*/  IMAD R2, R22, UR7, RZ ;  /* 0x0000000716027c24 */ /* 0x002fc6000f8e02ff */
        /* <DEDUP_REMOVED lines=29> */
[----:B0-----:R-:W-:-:S05]  /*29960*/  IMAD R2, R7, UR7, RZ ;  /* 0x0000000707027c24 */ /* 0x001fca000f8e02ff */
[----:B------:R0:W-:Y:S01]  /*29970*/  STL [R1+0x790], R2 ;  /* 0x0007900201007387 */ /* 0x0001e20000100800 */
[----:B-1----:R-:W-:-:S03]  /*29980*/  IMAD R3, R4, UR7, RZ ;  /* 0x0000000704037c24 */ /* 0x002fc6000f8e02ff */
[----:B------:R-:W-:Y:S01]  /*29990*/  STL [R1+0x79c], R5 ;  /* 0x00079c0501007387 */ /* 0x000fe20000100800 */
[----:B------:R-:W-:-:S03]  /*299a0*/  IMAD R4, R29, UR7, RZ ;  /* 0x000000071d047c24 */ /* 0x000fc6000f8e02ff */
[----:B------:R1:W-:Y:S01]  /*299b0*/  STL [R1+0x7a0], R3 ;  /* 0x0007a00301007387 */ /* 0x0003e20000100800 */
[----:B0-----:R-:W-:-:S05]  /*299c0*/  IMAD R2, R21, UR7, RZ ;  /* 0x0000000715027c24 */ /* 0x001fca000f8e02ff */
[----:B------:R0:W-:Y:S01]  /*299d0*/  STL [R1+0x7d0], R2 ;  /* 0x0007d00201007387 */ /* 0x0001e20000100800 */
[----:B-1----:R-:W-:-:S03]  /*299e0*/  IMAD R3, R0, UR7, RZ ;  /* 0x0000000700037c24 */ /* 0x002fc6000f8e02ff */
[----:B------:R-:W-:Y:S04]  /*299f0*/  STL [R1+0x7dc], R4 ;  /* 0x0007dc0401007387 */ /* 0x000fe80000100800 */
[----:B------:R-:W-:Y:S04]  /*29a00*/  STL [R1+0x7f8], R3 ;  /* 0x0007f80301007387 */ /* 0x000fe80000100800 */
[----:B------:R-:W2:Y:S01]  /*29a10*/  LDL.LU R25, [R1+0x81c] ;  /* 0x00081c0001197983 */ /* 0x000ea20000300800 */
[----:B0-----:R-:W-:Y:S02]  /*29a20*/  IMAD R2, R26, UR7, RZ ;  /* 0x000000071a027c24 */ /* 0x001fe4000f8e02ff */
[----:B------:R-:W-:-:S03]  /*29a30*/  IMAD R0, R27, UR7, RZ ;  /* 0x000000071b007c24 */ /* 0x000fc6000f8e02ff */
[----:B------:R-:W-:Y:S04]  /*29a40*/  STL [R1+0x82c], R2 ;  /* 0x00082c0201007387 */ /* 0x000fe80000100800 */
[----:B--2---:R0:W-:Y:S04]  /*29a50*/  STL [R1+0x412c], R25 ;  /* 0x00412c1901007387 */ /* 0x0041e80000100800 */
        /* <DEDUP_REMOVED lines=242> */
[----:B------:R1:W-:Y:S04]  /*2a980*/  STL [R1+0x6f0], R2 ;  /* 0x0006f00201007387 */ /* 0x0003e80000100800 */
[----:B------:R-:W-:Y:S01]  /*2a990*/  STL [R1+0x6ec], R20 ;  /* 0x0006ec1401007387 */ /* 0x000fe20000100800 */
[----:B0-----:R-:W-:-:S02]  /*2a9a0*/  IMAD R3, R19, UR7, RZ ;  /* 0x0000000713037c24 */ /* 0x001fc4000f8e02ff */
[----:B-1----:R-:W-:-:S03]  /*2a9b0*/  IMAD R2, R22, UR7, RZ ;  /* 0x0000000716027c24 */ /* 0x002fc6000f8e02ff */
[----:B------:R0:W-:Y:S04]  /*2a9c0*/  STL [R1+0x6e8], R3 ;  /* 0x0006e80301007387 */ /* 0x0001e80000100800 */
[----:B------:R1:W-:Y:S04]  /*2a9d0*/  STL [R1+0x6e4], R2 ;  /* 0x0006e40201007387 */ /* 0x0003e80000100800 */
[----:B------:R2:W-:Y:S01]  /*2a9e0*/  STL [R1+0x6e0], R6 ;  /* 0x0006e00601007387 */ /* 0x0005e20000100800 */
[----:B0-----:R-:W-:Y:S02]  /*2a9f0*/  IMAD R3, R28, UR7, RZ ;  /* 0x000000071c037c24 */ /* 0x001fe4000f8e02ff */
[----:B-1----:R-:W-:-:S02]  /*2aa00*/  IMAD R2, R18, UR7, RZ ;  /* 0x0000000712027c24 */ /* 0x002fc4000f8e02ff */
[----:B--2---:R-:W-:Y:S01]  /*2aa10*/  IMAD R6, R17, UR7, RZ ;  /* 0x0000000711067c24 */ /* 0x004fe2000f8e02ff */
[----:B------:R0:W-:Y:S04]  /*2aa20*/  STL [R1+0x6d8], R3 ;  /* 0x0006d80301007387 */ /* 0x0001e80000100800 */
[----:B------:R1:W-:Y:S04]  /*2aa30*/  STL [R1+0x6d4], R2 ;  /* 0x0006d40201007387 */ /* 0x0003e80000100800 */
[----:B------:R2:W-:Y:S01]  /*2aa40*/  STL [R1+0x6c8], R6 ;  /* 0x0006c80601007387 */ /* 0x0005e20000100800 */
[----:B0-----:R-:W-:-:S02]  /*2aa50*/  IMAD R3, R16, UR7, RZ ;  /* 0x0000000710037c24 */ /* 0x001fc4000f8e02ff */
[----:B-1----:R-:W-:Y:S02]  /*2aa60*/  IMAD R2, R15, UR7, RZ ;  /* 0x000000070f027c24 */ /* 0x002fe4000f8e02ff */
        /* <DEDUP_REMOVED lines=15> */
[----:B------:R-:W-:Y:S01]  /*2ab60*/  STL [R1+0x6a0], R6 ;  /* 0x0006a00601007387 */ /* 0x000fe20000100800 */
[----:B0-----:R-:W-:-:S02]  /*2ab70*/  IMAD R3, R8, UR7, RZ ;  /* 0x0000000708037c24 */ /* 0x001fc4000f8e02ff */
[----:B-1----:R-:W-:-:S03]  /*2ab80*/  IMAD R2, R7, UR7, RZ ;  /* 0x0000000707027c24 */ /* 0x002fc6000f8e02ff */
[----:B------:R0:W-:Y:S04]  /*2ab90*/  STL [R1+0x69c], R3 ;  /* 0x00069c0301007387 */ /* 0x0001e80000100800 */
[----:B------:R1:W-:Y:S04]  /*2aba0*/  STL [R1+0x698], R2 ;  /* 0x0006980201007387 */ /* 0x0003e80000100800 */
[----:B------:R-:W-:Y:S01]  /*2abb0*/  STL [R1+0x694], R5 ;  /* 0x0006940501007387 */ /* 0x000fe20000100800 */
[----:B0-----:R-:W-:Y:S02]  /*2abc0*/  IMAD R3, R4, UR7, RZ ;  /* 0x0000000704037c24 */ /* 0x001fe4000f8e02ff */
[----:B-1----:R-:W-:-:S02]  /*2abd0*/  IMAD R2, R21, UR7, RZ ;  /* 0x0000000715027c24 */ /* 0x002fc4000f8e02ff */
[----:B------:R-:W-:Y:S01]  /*2abe0*/  IMAD R4, R29, UR7, RZ ;  /* 0x000000071d047c24 */ /* 0x000fe2000f8e02ff */
[----:B------:R0:W-:Y:S04]  /*2abf0*/  STL [R1+0x690], R3 ;  /* 0x0006900301007387 */ /* 0x0001e80000100800 */
[----:B------:R1:W-:Y:S04]  /*2ac00*/  STL [R1+0x68c], R2 ;  /* 0x00068c0201007387 */ /* 0x0003e80000100800 */
[----:B------:R-:W-:Y:S01]  /*2ac10*/  STL [R1+0x684], R4 ;  /* 0x0006840401007387 */ /* 0x000fe20000100800 */
[----:B0-----:R-:W-:-:S05]  /*2ac20*/  IMAD R3, R0, UR7, RZ ;  /* 0x0000000700037c24 */ /* 0x001fca000f8e02ff */
[----:B------:R-:W-:Y:S04]  /*2ac30*/  STL [R1+0x680], R3 ;  /* 0x0006800301007387 */ /* 0x000fe80000100800 */
[----:B------:R-:W2:Y:S01]  /*2ac40*/  LDL.LU R25, [R1+0x668] ;  /* 0x0006680001197983 */ /* 0x000ea20000300800 */
[----:B-1----:R-:W-:Y:S02]  /*2ac50*/  IMAD R2, R26, UR7, RZ ;  /* 0x000000071a027c24 */ /* 0x002fe4000f8e02ff */
        /* <DEDUP_REMOVED lines=770> */
[----:B------:R-:W-:Y:S04]  /*2dc80*/  STL [R1+0xc78], R2 ;  /* 0x000c780201007387 */ /* 0x000fe80000100800 */
[----:B------:R-:W-:Y:S01]  /*2dc90*/  STL [R1+0xc80], R4 ;  /* 0x000c800401007387 */ /* 0x000fe20000100800 */
[----:B0-----:R-:W-:-:S05]  /*2dca0*/  IMAD R3, R0, UR7, RZ ;  /* 0x0000000700037c24 */ /* 0x001fca000f8e02ff */
[----:B------:R0:W-:Y:S04]  /*2dcb0*/  STL [R1+0xc84], R3 ;  /* 0x000c840301007387 */ /* 0x0001e80000100800 */
[----:B0-----:R-:W2:Y:S01]  /*2dcc0*/  LDL.LU R3, [R1+0x1bc] ;  /* 0x0001bc0001037983 */ /* 0x001ea20000300800 */
[----:B------:R-:W-:Y:S02]  /*2dcd0*/  IMAD R2, R26, UR7, RZ ;  /* 0x000000071a027c24 */ /* 0x000fe4000f8e02ff */
        /* <DEDUP_REMOVED lines=42> */
[----:B----4-:R-:W-:Y:S02]  /*2df80*/  IMAD R24, R24, UR7, RZ ;  /* 0x0000000718187c24 */ /* 0x010fe4000f8e02ff */
[----:B-----5:R-:W-:Y:S02]  /*2df90*/  IMAD R20, R20, UR7, RZ ;  /* 0x0000000714147c24 */ /* 0x020fe4000f8e02ff */
[----:B------:R-:W-:-:S02]  /*2dfa0*/  IMAD R19, R19, UR7, RZ ;  /* 0x0000000713137c24 */ /* 0x000fc4000f8e02ff */
[----:B------:R-:W-:Y:S02]  /*2dfb0*/  IMAD R22, R22, UR7, RZ ;  /* 0x0000000716167c24 */ /* 0x000fe4000f8e02ff */
[----:B------:R-:W-:Y:S02]  /*2dfc0*/  IMAD R6, R6, UR7, RZ ;  /* 0x0000000706067c24 */ /* 0x000fe4000f8e02ff */
[----:B------:R-:W-:Y:S02]  /*2dfd0*/  IMAD R28, R28, UR7, RZ ;  /* 0x000000071c1c7c24 */ /* 0x000fe4000f8e02ff */
[----:B------:R-:W-:Y:S02]  /*2dfe0*/  IMAD R18, R18, UR7, RZ ;  /* 0x0000000712127c24 */ /* 0x000fe4000f8e02ff */
[----:B------:R-:W-:Y:S02]  /*2dff0*/  IMAD R17, R17, UR7, RZ ;  /* 0x0000000711117c24 */ /* 0x000fe4000f8e02ff */
        /* <DEDUP_REMOVED lines=18> */
[----:B--2---:R-:W-:-:S05]  /*2e120*/  IMAD R3, R3, UR7, RZ ;  /* 0x0000000703037c24 */ /* 0x004fca000f8e02ff */
        /* <DEDUP_REMOVED lines=9> */
[----:B0-----:R-:W2:Y:S04]  /*2e1c0*/  LDL.LU R19, [R1+0x40c0] ;  /* 0x0040c00001137983 */ /* 0x001ea80000300800 */
        /* <DEDUP_REMOVED lines=41> */
[----:B0-----:R-:W4:Y:S04]  /*2e460*/  LDL.LU R0, [R1+0x406c] ;  /* 0x00406c0001007983 */ /* 0x001f280000300800 */
[----:B------:R0:W-:Y:S04]  /*2e470*/  STL [R1+0xd4c], R26 ;  /* 0x000d4c1a01007387 */ /* 0x0001e80000100800 */
[----:B0-----:R-:W5:Y:S04]  /*2e480*/  LDL.LU R26, [R1+0x4068] ;  /* 0x00406800011a7983 */ /* 0x001f680000300800 */
[----:B------:R0:W-:Y:S04]  /*2e490*/  STL [R1+0xd50], R27 ;  /* 0x000d501b01007387 */ /* 0x0001e80000100800 */
[----:B0-----:R-:W5:Y:S01]  /*2e4a0*/  LDL.LU R27, [R1+0x4064] ;  /* 0x00406400011b7983 */ /* 0x001f620000300800 */
[----:B------:R-:W-:-:S05]  /*2e4b0*/  IMAD R25, R25, UR7, RZ ;  /* 0x0000000719197c24 */ /* 0x000fca000f8e02ff */
[----:B------:R4:W-:Y:S01]  /*2e4c0*/  STL [R1+0xd58], R25 ;  /* 0x000d581901007387 */ /* 0x0009e20000100800 */
[----:B--2---:R-:W-:Y:S02]  /*2e4d0*/  IMAD R4, R4, UR7, RZ ;  /* 0x0000000704047c24 */ /* 0x004fe4000f8e02ff */
[----:B---3--:R-:W-:Y:S02]  /*2e4e0*/  IMAD R21, R21, UR7, RZ ;  /* 0x0000000715157c24 */ /* 0x008fe4000f8e02ff */
[----:B----4-:R-:W-:Y:S02]  /*2e4f0*/  IMAD R25, R0, UR7, RZ ;  /* 0x0000000700197c24 */ /* 0x010fe4000f8e02ff */
[----:B------:R-:W-:Y:S02]  /*2e500*/  IMAD R0, R29, UR7, RZ ;  /* 0x000000071d007c24 */ /* 0x000fe4000f8e02ff */
[----:B-----5:R-:W-:Y:S02]  /*2e510*/  IMAD R26, R26, UR7, RZ ;  /* 0x000000071a1a7c24 */ /* 0x020fe4000f8e02ff */
[----:B------:R-:W-:-:S05]  /*2e520*/  IMAD R27, R27, UR7, RZ ;  /* 0x000000071b1b7c24 */ /* 0x000fca000f8e02ff */
[----:B------:R-:W-:Y:S04]  /*2e530*/  STL [R1+0xd5c], R27 ;  /* 0x000d5c1b01007387 */ /* 0x000fe80000100800 */
[----:B------:R-:W-:Y:S04]  /*2e540*/  STL [R1+0xd64], R26 ;  /* 0x000d641a01007387 */ /* 0x000fe80000100800 */
[----:B------:R-:W-:Y:S04]  /*2e550*/  STL [R1+0xd68], R25 ;  /* 0x000d681901007387 */ /* 0x000fe80000100800 */
[----:B------:R0:W-:Y:S04]  /*2e560*/  STL [R1+0xd70], R0 ;  /* 0x000d700001007387 */ /* 0x0001e80000100800 */
[----:B------:R-:W-:Y:S04]  /*2e570*/  STL [R1+0xd78], R21 ;  /* 0x000d781501007387 */ /* 0x000fe80000100800 */
[----:B------:R1:W-:Y:S01]  /*2e580*/  STL [R1+0xd7c], R4 ;  /* 0x000d7c0401007387 */ /* 0x0003e20000100800 */
[----:B0-----:R-:W-:-:S02]  /*2e590*/  IMAD R0, R5, UR7, RZ ;  /* 0x0000000705007c24 */ /* 0x001fc4000f8e02ff */
[----:B------:R-:W-:Y:S02]  /*2e5a0*/  IMAD R5, R7, UR7, RZ ;  /* 0x0000000707057c24 */ /* 0x000fe4000f8e02ff */
[----:B-1----:R-:W-:Y:S01]  /*2e5b0*/  IMAD R4, R8, UR7, RZ ;  /* 0x0000000708047c24 */ /* 0x002fe2000f8e02ff */
        /* <DEDUP_REMOVED lines=19> */
[----:B------:R-:W-:Y:S01]  /*2e6f0*/  STL [R1+0xdbc], R5 ;  /* 0x000dbc0501007387 */ /* 0x000fe20000100800 */
[----:B------:R-:W-:-:S03]  /*2e700*/  IMAD R26, R18, UR7, RZ ;  /* 0x00000007121a7c24 */ /* 0x000fc6000f8e02ff */
[----:B------:R1:W-:Y:S01]  /*2e710*/  STL [R1+0xdc4], R4 ;  /* 0x000dc40401007387 */ /* 0x0003e20000100800 */
[----:B0-----:R-:W-:Y:S02]  /*2e720*/  IMAD R0, R17, UR7, RZ ;  /* 0x0000000711007c24 */ /* 0x001fe4000f8e02ff */
[----:B-1----:R-:W-:-:S03]  /*2e730*/  IMAD R4, R6, UR7, RZ ;  /* 0x0000000706047c24 */ /* 0x002fc6000f8e02ff */
[----:B------:R0:W-:Y:S04]  /*2e740*/  STL [R1+0xdc8], R0 ;  /* 0x000dc80001007387 */ /* 0x0001e80000100800 */
[----:B------:R-:W-:Y:S04]  /*2e750*/  STL [R1+0xdd0], R26 ;  /* 0x000dd01a01007387 */ /* 0x000fe80000100800 */
[----:B------:R-:W-:Y:S01]  /*2e760*/  STL [R1+0xddc], R4 ;  /* 0x000ddc0401007387 */ /* 0x000fe20000100800 */
[----:B------:R-:W-:-:S03]  /*2e770*/  IMAD R27, R28, UR7, RZ ;  /* 0x000000071c1b7c24 */ /* 0x000fc6000f8e02ff */
[----:B------:R-:W-:Y:S01]  /*2e780*/  STL [R1+0x4048], R26 ;  /* 0x0040481a01007387 */ /* 0x000fe20000100800 */
[----:B0-----:R-:W-:-:S05]  /*2e790*/  IMAD R0, R22, UR7, RZ ;  /* 0x0000000716007c24 */ /* 0x001fca000f8e02ff */
[----:B------:R0:W-:Y:S04]  /*2e7a0*/  STL [R1+0xde0], R0 ;  /* 0x000de00001007387 */ /* 0x0001e80000100800 */
[----:B------:R-:W-:Y:S04]  /*2e7b0*/  STL [R1+0xdd4], R27 ;  /* 0x000dd41b01007387 */ /* 0x000fe80000100800 */
[----:B------:R1:W-:Y:S01]  /*2e7c0*/  STL [R1+0x404c], R27 ;  /* 0x00404c1b01007387 */ /* 0x0003e20000100800 */
[----:B0-----:R-:W-:-:S05]  /*2e7d0*/  IMAD R0, R19, UR7, RZ ;  /* 0x0000000713007c24 */ /* 0x001fca000f8e02ff */
[----:B------:R0:W-:Y:S04]  /*2e7e0*/  STL [R1+0xde8], R0 ;  /* 0x000de80001007387 */ /* 0x0001e80000100800 */
[----:B-1----:R-:W2:Y:S01]  /*2e7f0*/  LDL R27, [R1+0x188] ;  /* 0x00018800011b7983 */ /* 0x002ea20000100800 */
[----:B0-----:R-:W-:-:S03]  /*2e800*/  IMAD R0, R20, UR7, RZ ;  /* 0x0000000714007c24 */ /* 0x001fc6000f8e02ff */
[----:B------:R-:W3:Y:S04]  /*2e810*/  LDL R20, [R1+0x18c] ;  /* 0x00018c0001147983 */ /* 0x000ee80000100800 */
[----:B------:R0:W-:Y:S04]  /*2e820*/  STL [R1+0xb40], R0 ;  /* 0x000b400001007387 */ /* 0x0001e80000100800 */
[----:B------:R-:W4:Y:S04]  /*2e830*/  LDL R19, [R1+0x184] ;  /* 0x0001840001137983 */ /* 0x000f280000100800 */
[----:B------:R-:W5:Y:S04]  /*2e840*/  LDL R26, [R1+0x180] ;  /* 0x00018000011a7983 */ /* 0x000f680000100800 */
        /* <DEDUP_REMOVED lines=19> */
[----:B------:R-:W5:Y:S01]  /*2e980*/  LDL R25, [R1+0x130] ;  /* 0x0001300001197983 */ /* 0x000f620000100800 */
[----:B------:R-:W-:Y:S01]  /*2e990*/  SHF.R.S32.HI R4, RZ, 0x1f, R2 ;  /* 0x0000001fff047819 */ /* 0x000fe20000011402 */
[----:B0-----:R-:W-:-:S04]  /*2e9a0*/  IMAD R0, R24, UR7, RZ ;  /* 0x0000000718007c24 */ /* 0x001fc8000f8e02ff */
[----:B------:R0:W-:Y:S04]  /*2e9b0*/  STL [R1+0xe0], R4 ;  /* 0x0000e00401007387 */ /* 0x0001e80000100800 */
[----:B------:R1:W-:Y:S04]  /*2e9c0*/  STL [R1+0x4050], R2 ;  /* 0x0040500201007387 */ /* 0x0003e80000100800 */
[----:B0-----:R-:W5:Y:S01]  /*2e9d0*/  LDL R4, [R1+0x12c] ;  /* 0x00012c0001047983 */ /* 0x001f620000100800 */
[----:B-1----:R-:W-:-:S03]  /*2e9e0*/  SHF.R.S32.HI R2, RZ, 0x1f, R3 ;  /* 0x0000001fff027819 */ /* 0x002fc60000011403 */
[----:B------:R2:W-:Y:S04]  /*2e9f0*/  STL [R1+0x4054], R3 ;  /* 0x0040540301007387 */ /* 0x0005e80000100800 */
[----:B------:R3:W-:Y:S04]  /*2ea00*/  STL [R1+0xdc], R2 ;  /* 0x0000dc0201007387 */ /* 0x0007e80000100800 */
[----:B------:R-:W-:Y:S04]  /*2ea10*/  STL [R1+0xdec], R0 ;  /* 0x000dec0001007387 */ /* 0x000fe80000100800 */
[----:B------:R4:W-:Y:S01]  /*2ea20*/  STL [R1+0x4058], R0 ;  /* 0x0040580001007387 */ /* 0x0009e20000100800 */
[----:B--2---:R-:W-:-:S02]  /*2ea30*/  SHF.R.S32.HI R3, RZ, 0x1f, R27 ;  /* 0x0000001fff037819 */ /* 0x004fc4000001141b */
[----:B---3--:R-:W-:Y:S02]  /*2ea40*/  SHF.R.S32.HI R2, RZ, 0x1f, R20 ;  /* 0x0000001fff027819 */ /* 0x008fe40000011414 */
[----:B----4-:R-:W-:-:S03]  /*2ea50*/  SHF.R.S32.HI R0, RZ, 0x1f, R19 ;  /* 0x0000001fff007819 */ /* 0x010fc60000011413 */
[----:B------:R5:W-:Y:S04]  /*2ea60*/  STL [R1+0xd8], R2 ;  /* 0x0000d80201007387 */ /* 0x000be80000100800 */
[----:B------:R0:W-:Y:S04]  /*2ea70*/  STL [R1+0xd4], R3 ;  /* 0x0000d40301007387 */ /* 0x0001e80000100800 */
[----:B------:R1:W-:Y:S01]  /*2ea80*/  STL [R1+0xd0], R0 ;  /* 0x0000d00001007387 */ /* 0x0003e20000100800 */
[----:B-----5:R-:W-:Y:S02]  /*2ea90*/  SHF.R.S32.HI R2, RZ, 0x1f, R26 ;  /* 0x0000001fff027819 */ /* 0x020fe4000001141a */
[----:B0-----:R-:W-:-:S02]  /*2eaa0*/  SHF.R.S32.HI R3, RZ, 0x1f, R22 ;  /* 0x0000001fff037819 */ /* 0x001fc40000011416 */
[----:B-1----:R-:W-:Y:S01]  /*2eab0*/  SHF.R.S32.HI R0, RZ, 0x1f, R6 ;  /* 0x0000001fff007819 */ /* 0x002fe20000011406 */
[----:B------:R0:W-:Y:S04]  /*2eac0*/  STL [R1+0xcc], R2 ;  /* 0x0000cc0201007387 */ /* 0x0001e80000100800 */
[----:B------:R1:W-:Y:S04]  /*2ead0*/  STL [R1+0xc8], R3 ;  /* 0x0000c80301007387 */ /* 0x0003e80000100800 */
[----:B------:R2:W-:Y:S01]  /*2eae0*/  STL [R1+0xc4], R0 ;  /* 0x0000c40001007387 */ /* 0x0005e20000100800 */
[----:B0-----:R-:W-:-:S02]  /*2eaf0*/  SHF.R.S32.HI R2, RZ, 0x1f, R28 ;  /* 0x0000001fff027819 */ /* 0x001fc4000001141c */
[----:B-1----:R-:W-:Y:S02]  /*2eb00*/  SHF.R.S32.HI R3, RZ, 0x1f, R18 ;  /* 0x0000001fff037819 */ /* 0x002fe40000011412 */
[----:B--2---:R-:W-:Y:S01]  /*2eb10*/  SHF.R.S32.HI R0, RZ, 0x1f, R17 ;  /* 0x0000001fff007819 */ /* 0x004fe20000011411 */
        /* <DEDUP_REMOVED lines=25> */
[----:B------:R-:W-:Y:S01]  /*2ecb0*/  STL [R1+0x88], R3 ;  /* 0x0000880301007387 */ /* 0x000fe20000100800 */
[----:B0-----:R-:W-:-:S03]  /*2ecc0*/  SHF.R.S32.HI R2, RZ, 0x1f, R29 ;  /* 0x0000001fff027819 */ /* 0x001fc6000001141d */
[----:B------:R-:W2:Y:S04]  /*2ecd0*/  LDL R29, [R1+0x128] ;  /* 0x00012800011d7983 */ /* 0x000ea80000100800 */
[----:B------:R0:W-:Y:S04]  /*2ece0*/  STL [R1+0x84], R0 ;  /* 0x0000840001007387 */ /* 0x0001e80000100800 */
[----:B------:R1:W-:Y:S01]  /*2ecf0*/  STL [R1+0x80], R2 ;  /* 0x0000800201007387 */ /* 0x0003e20000100800 */
[----:B0-----:R-:W-:Y:S02]  /*2ed00*/  SHF.R.S32.HI R0, RZ, 0x1f, R21 ;  /* 0x0000001fff007819 */ /* 0x001fe40000011415 */
[----:B-1----:R-:W-:-:S02]  /*2ed10*/  SHF.R.S32.HI R2, RZ, 0x1f, R25 ;  /* 0x0000001fff027819 */ /* 0x002fc40000011419 */
[----:B------:R-:W3:Y:S04]  /*2ed20*/  LDL R25, [R1+0x124] ;  /* 0x0001240001197983 */ /* 0x000ee80000100800 */
[----:B------:R0:W-:Y:S04]  /*2ed30*/  STL [R1+0x7c], R0 ;  /* 0x00007c0001007387 */ /* 0x0001e80000100800 */
[----:B0-----:R-:W4:Y:S04]  /*2ed40*/  LDL R0, [R1+0x120] ;  /* 0x0001200001007983 */ /* 0x001f280000100800 */
[----:B------:R0:W-:Y:S04]  /*2ed50*/  STL [R1+0x78], R2 ;  /* 0x0000780201007387 */ /* 0x0001e80000100800 */
[----:B------:R-:W5:Y:S01]  /*2ed60*/  LDL R21, [R1+0x11c] ;  /* 0x00011c0001157983 */ /* 0x000f620000100800 */
[----:B------:R-:W-:-:S03]  /*2ed70*/  SHF.R.S32.HI R4, RZ, 0x1f, R4 ;  /* 0x0000001fff047819 */ /* 0x000fc60000011404 */
[----:B------:R-:W5:Y:S04]  /*2ed80*/  LDL R3, [R1+0x118] ;  /* 0x0001180001037983 */ /* 0x000f680000100800 */
[----:B0-----:R-:W5:Y:S04]  /*2ed90*/  LDL R2, [R1+0x114] ;  /* 0x0001140001027983 */ /* 0x001f680000100800 */
[----:B------:R0:W-:Y:S04]  /*2eda0*/  STL [R1+0x74], R4 ;  /* 0x0000740401007387 */ /* 0x0001e80000100800 */
        /* <DEDUP_REMOVED lines=22> */
[----:B0-----:R-:W5:Y:S01]  /*2ef10*/  LDL R4, [R1+0x508] ;  /* 0x0005080001047983 */ /* 0x001f620000100800 */
[----:B--2---:R-:W-:-:S05]  /*2ef20*/  SHF.R.S32.HI R29, RZ, 0x1f, R29 ;  /* 0x0000001fff1d7819 */ /* 0x004fca000001141d */
[----:B------:R0:W-:Y:S01]  /*2ef30*/  STL [R1+0x70], R29 ;  /* 0x0000701d01007387 */ /* 0x0001e20000100800 */
[----:B---3--:R-:W-:-:S03]  /*2ef40*/  SHF.R.S32.HI R25, RZ, 0x1f, R25 ;  /* 0x0000001fff197819 */ /* 0x008fc60000011419 */
[----:B0-----:R-:W2:Y:S04]  /*2ef50*/  LDL R29, [R1+0x50c] ;  /* 0x00050c00011d7983 */ /* 0x001ea80000100800 */
[----:B------:R0:W-:Y:S01]  /*2ef60*/  STL [R1+0x6c], R25 ;  /* 0x00006c1901007387 */ /* 0x0001e20000100800 */
[----:B----4-:R-:W-:-:S03]  /*2ef70*/  SHF.R.S32.HI R0, RZ, 0x1f, R0 ;  /* 0x0000001fff007819 */ /* 0x010fc60000011400 */
[----:B0-----:R-:W3:Y:S04]  /*2ef80*/  LDL.LU R25, [R1+0x4060] ;  /* 0x0040600001197983 */ /* 0x001ee80000300800 */
[----:B------:R5:W-:Y:S02]  /*2ef90*/  STL [R1+0x68], R0 ;  /* 0x0000680001007387 */ /* 0x000be40000100800 */
[----:B-----5:R-:W-:Y:S02]  /*2efa0*/  SHF.R.S32.HI R0, RZ, 0x1f, R21 ;  /* 0x0000001fff007819 */ /* 0x020fe40000011415 */
[----:B------:R-:W4:Y:S01]  /*2efb0*/  LDL R21, [R1+0x528] ;  /* 0x0005280001157983 */ /* 0x000f220000100800 */
[----:B------:R-:W-:-:S03]  /*2efc0*/  SHF.R.S32.HI R3, RZ, 0x1f, R3 ;  /* 0x0000001fff037819 */ /* 0x000fc60000011403 */
[----:B------:R0:W-:Y:S04]  /*2efd0*/  STL [R1+0x64], R0 ;  /* 0x0000640001007387 */ /* 0x0001e80000100800 */
[----:B------:R1:W-:Y:S01]  /*2efe0*/  STL [R1+0x60], R3 ;  /* 0x0000600301007387 */ /* 0x0003e20000100800 */
[----:B0-----:R-:W-:Y:S02]  /*2eff0*/  SHF.R.S32.HI R0, RZ, 0x1f, R2 ;  /* 0x0000001fff007819 */ /* 0x001fe40000011402 */
[----:B------:R-:W-:Y:S02]  /*2f000*/  SHF.R.S32.HI R2, RZ, 0x1f, R24 ;  /* 0x0000001fff027819 */ /* 0x000fe40000011418 */
[----:B-1----:R-:W-:Y:S01]  /*2f010*/  SHF.R.S32.HI R3, RZ, 0x1f, R20 ;  /* 0x0000001fff037819 */ /* 0x002fe20000011414 */
[----:B------:R0:W-:Y:S04]  /*2f020*/  STL [R1+0x5c], R0 ;  /* 0x00005c0001007387 */ /* 0x0001e80000100800 */
[----:B------:R1:W-:Y:S04]  /*2f030*/  STL [R1+0x58], R2 ;  /* 0x0000580201007387 */ /* 0x0003e80000100800 */
[----:B------:R5:W-:Y:S01]  /*2f040*/  STL [R1+0x54], R3 ;  /* 0x0000540301007387 */ /* 0x000be20000100800 */
[----:B0-----:R-:W-:-:S02]  /*2f050*/  SHF.R.S32.HI R0, RZ, 0x1f, R27 ;  /* 0x0000001fff007819 */ /* 0x001fc4000001141b */
[----:B-1----:R-:W-:Y:S02]  /*2f060*/  SHF.R.S32.HI R2, RZ, 0x1f, R19 ;  /* 0x0000001fff027819 */ /* 0x002fe40000011413 */
[----:B-----5:R-:W-:Y:S01]  /*2f070*/  SHF.R.S32.HI R3, RZ, 0x1f, R26 ;  /* 0x0000001fff037819 */ /* 0x020fe2000001141a */
        /* <DEDUP_REMOVED lines=32> */
[----:B------:R-:W-:Y:S04]  /*2f280*/  STL [R1+0xc], R3 ;  /* 0x00000c0301007387 */ /* 0x000fe80000100800 */
[----:B------:R-:W5:Y:S01]  /*2f290*/  LDL R9, [R1+0x574] ;  /* 0x0005740001097983 */ /* 0x000f620000100800 */
[----:B0-----:R-:W-:-:S02]  /*2f2a0*/  SHF.R.S32.HI R0, RZ, 0x1f, R7 ;  /* 0x0000001fff007819 */ /* 0x001fc40000011407 */
[----:B-1----:R-:W-:-:S03]  /*2f2b0*/  SHF.R.S32.HI R2, RZ, 0x1f, R5 ;  /* 0x0000001fff027819 */ /* 0x002fc60000011405 */
[----:B------:R0:W-:Y:S04]  /*2f2c0*/  STL [R1+0x8], R0 ;  /* 0x0000080001007387 */ /* 0x0001e80000100800 */
[----:B------:R-:W-:Y:S04]  /*2f2d0*/  STL [R1+0x4], R2 ;  /* 0x0000040201007387 */ /* 0x000fe80000100800 */
[----:B------:R-:W3:Y:S01]  /*2f2e0*/  LDL R10, [R1+0x57c] ;  /* 0x00057c00010a7983 */ /* 0x000ee20000100800 */
[----:B0-----:R-:W-:-:S05]  /*2f2f0*/  SHF.R.S32.HI R0, RZ, 0x1f, R4 ;  /* 0x0000001fff007819 */ /* 0x001fca0000011404 */
[----:B------:R-:W-:Y:S04]  /*2f300*/  STL [R1], R0 ;  /* 0x0000000001007387 */ /* 0x000fe80000100800 */
[----:B------:R-:W3:Y:S01]  /*2f310*/  LDL R11, [R1+0x580] ;  /* 0x00058000010b7983 */ /* 0x000ee20000100800 */
[----:B--2---:R-:W-:-:S05]  /*2f320*/  SHF.R.S32.HI R29, RZ, 0x1f, R29 ;  /* 0x0000001fff1d7819 */ /* 0x004fca000001141d */
[----:B------:R-:W-:Y:S04]  /*2f330*/  STL [R1+0x3ff4], R29 ;  /* 0x003ff41d01007387 */ /* 0x000fe80000100800 */
[----:B------:R-:W2:Y:S04]  /*2f340*/  LDL R14, [R1+0x590] ;  /* 0x00059000010e7983 */ /* 0x000ea80000100800 */
[----:B------:R-:W2:Y:S04]  /*2f350*/  LDL R23, [R1+0x598] ;  /* 0x0005980001177983 */ /* 0x000ea80000100800 */
[----:B------:R-:W2:Y:S04]  /*2f360*/  LDL R16, [R1+0x59c] ;  /* 0x00059c0001107983 */ /* 0x000ea80000100800 */
[----:B------:R-:W2:Y:S04]  /*2f370*/  LDL R17, [R1+0x5a0] ;  /* 0x0005a00001117983 */ /* 0x000ea80000100800 */
[----:B------:R-:W2:Y:S04]  /*2f380*/  LDL R18, [R1+0x5a4] ;  /* 0x0005a40001127983 */ /* 0x000ea80000100800 */
[----:B------:R-:W2:Y:S01]  /*2f390*/  LDL R28, [R1+0x5ac] ;  /* 0x0005ac00011c7983 */ /* 0x000ea20000100800 */
[----:B----4-:R-:W-:-:S03]  /*2f3a0*/  SHF.R.S32.HI R4, RZ, 0x1f, R21 ;  /* 0x0000001fff047819 */ /* 0x010fc60000011415 */
[----:B------:R-:W4:Y:S04]  /*2f3b0*/  LDL R21, [R1+0x58c] ;  /* 0x00058c0001157983 */ /* 0x000f280000100800 */
[----:B------:R0:W-:Y:S04]  /*2f3c0*/  STL [R1+0x3ff0], R4 ;  /* 0x003ff00401007387 */ /* 0x0001e80000100800 */
[----:B0-----:R-:W2:Y:S02]  /*2f3d0*/  LDL.LU R4, [R1+0x550] ;  /* 0x0005500001047983 */ /* 0x001ea40000300800 */
[----:B--2---:R-:W-:-:S02]  /*2f3e0*/  SHF.R.S32.HI R5, RZ, 0x1f, R4 ;  /* 0x0000001fff057819 */ /* 0x004fc40000011404 */
[----:B------:R-:W-:Y:S04]  /*2f3f0*/  STL [R1+0x3ffc], R4 ;  /* 0x003ffc0401007387 */ /* 0x000fe80000100800 */
        /* <DEDUP_REMOVED lines=9> */
[----:B0-----:R-:W2:Y:S01]  /*2f490*/  LDL.LU R7, [R1+0x570] ;  /* 0x0005700001077983 */ /* 0x001ea20000300800 */
[----:B-----5:R-:W-:Y:S02]  /*2f4a0*/  SHF.R.S32.HI R9, RZ, 0x1f, R9 ;  /* 0x0000001fff097819 */ /* 0x020fe40000011409 */
[----:B---3--:R-:W-:-:S02]  /*2f4b0*/  SHF.R.S32.HI R10, RZ, 0x1f, R10 ;  /* 0x0000001fff0a7819 */ /* 0x008fc4000001140a */
[----:B------:R-:W-:Y:S02]  /*2f4c0*/  SHF.R.S32.HI R11, RZ, 0x1f, R11 ;  /* 0x0000001fff0b7819 */ /* 0x000fe4000001140b */
[----:B--2---:R-:W-:-:S05]  /*2f4d0*/  SHF.R.S32.HI R8, RZ, 0x1f, R7 ;  /* 0x0000001fff087819 */ /* 0x004fca0000011407 */
[----:B------:R-:W-:Y:S04]  /*2f4e0*/  STL [R1+0x4008], R8 ;  /* 0x0040080801007387 */ /* 0x000fe80000100800 */
[----:B------:R-:W-:Y:S04]  /*2f4f0*/  STL [R1+0x4004], R7 ;  /* 0x0040040701007387 */ /* 0x000fe80000100800 */
[----:B------:R-:W2:Y:S04]  /*2f500*/  LDL R26, [R1+0x5b0] ;  /* 0x0005b000011a7983 */ /* 0x000ea80000100800 */
[----:B------:R-:W-:Y:S04]  /*2f510*/  STL [R1+0x400c], R9 ;  /* 0x00400c0901007387 */ /* 0x000fe80000100800 */
[----:B------:R-:W-:Y:S04]  /*2f520*/  STL [R1+0x4010], R10 ;  /* 0x0040100a01007387 */ /* 0x000fe80000100800 */
[----:B------:R0:W-:Y:S04]  /*2f530*/  STL [R1+0x3fe0], R11 ;  /* 0x003fe00b01007387 */ /* 0x0001e80000100800 */
[----:B0-----:R-:W3:Y:S01]  /*2f540*/  LDL.LU R11, [R1+0x588] ;  /* 0x00058800010b7983 */ /* 0x001ee20000300800 */
[----:B----4-:R-:W-:-:S02]  /*2f550*/  SHF.R.S32.HI R13, RZ, 0x1f, R21 ;  /* 0x0000001fff0d7819 */ /* 0x010fc40000011415 */
[----:B------:R-:W-:Y:S02]  /*2f560*/  SHF.R.S32.HI R14, RZ, 0x1f, R14 ;  /* 0x0000001fff0e7819 */ /* 0x000fe4000001140e */
[----:B------:R-:W-:Y:S02]  /*2f570*/  SHF.R.S32.HI R15, RZ, 0x1f, R23 ;  /* 0x0000001fff0f7819 */ /* 0x000fe40000011417 */
[----:B------:R-:W-:Y:S02]  /*2f580*/  SHF.R.S32.HI R16, RZ, 0x1f, R16 ;  /* 0x0000001fff107819 */ /* 0x000fe40000011410 */
[----:B------:R-:W-:Y:S02]  /*2f590*/  SHF.R.S32.HI R17, RZ, 0x1f, R17 ;  /* 0x0000001fff117819 */ /* 0x000fe40000011411 */
[----:B------:R-:W-:Y:S02]  /*2f5a0*/  SHF.R.S32.HI R18, RZ, 0x1f, R18 ;  /* 0x0000001fff127819 */ /* 0x000fe40000011412 */
[----:B------:R-:W-:-:S02]  /*2f5b0*/  SHF.R.S32.HI R19, RZ, 0x1f, R28 ;  /* 0x0000001fff137819 */ /* 0x000fc4000001141c */
[----:B---3--:R-:W-:-:S05]  /*2f5c0*/  SHF.R.S32.HI R12, RZ, 0x1f, R11 ;  /* 0x0000001fff0c7819 */ /* 0x008fca000001140b */
[----:B------:R-:W-:Y:S04]  /*2f5d0*/  STL [R1+0x4018], R12 ;  /* 0x0040180c01007387 */ /* 0x000fe80000100800 */
[----:B------:R-:W-:Y:S04]  /*2f5e0*/  STL [R1+0x4014], R11 ;  /* 0x0040140b01007387 */ /* 0x000fe80000100800 */
[----:B------:R-:W3:Y:S04]  /*2f5f0*/  LDL R21, [R1+0x5bc] ;  /* 0x0005bc0001157983 */ /* 0x000ee80000100800 */
[----:B------:R-:W-:Y:S04]  /*2f600*/  STL [R1+0x401c], R13 ;  /* 0x00401c0d01007387 */ /* 0x000fe80000100800 */
[----:B------:R-:W4:Y:S04]  /*2f610*/  LDL R22, [R1+0x5c0] ;  /* 0x0005c00001167983 */ /* 0x000f280000100800 */
[----:B------:R-:W-:Y:S04]  /*2f620*/  STL [R1+0x4020], R14 ;  /* 0x0040200e01007387 */ /* 0x000fe80000100800 */
[----:B------:R-:W5:Y:S04]  /*2f630*/  LDL R23, [R1+0x5c4] ;  /* 0x0005c40001177983 */ /* 0x000f680000100800 */
[----:B------:R0:W-:Y:S04]  /*2f640*/  STL [R1+0x4024], R15 ;  /* 0x0040240f01007387 */ /* 0x0001e80000100800 */
[----:B------:R-:W3:Y:S04]  /*2f650*/  LDL R24, [R1+0x5cc] ;  /* 0x0005cc0001187983 */ /* 0x000ee80000100800 */
[----:B------:R-:W-:Y:S04]  /*2f660*/  STL [R1+0x4028], R16 ;  /* 0x0040281001007387 */ /* 0x000fe80000100800 */
[----:B------:R-:W-:Y:S04]  /*2f670*/  STL [R1+0x402c], R17 ;  /* 0x00402c1101007387 */ /* 0x000fe80000100800 */
[----:B------:R1:W-:Y:S04]  /*2f680*/  STL [R1+0x4030], R18 ;  /* 0x0040301201007387 */ /* 0x0003e80000100800 */
[----:B------:R-:W3:Y:S04]  /*2f690*/  LDL R28, [R1+0x5d8] ;  /* 0x0005d800011c7983 */ /* 0x000ee80000100800 */
[----:B------:R-:W3:Y:S04]  /*2f6a0*/  LDL R6, [R1+0x5e0] ;  /* 0x0005e00001067983 */ /* 0x000ee80000100800 */
[----:B------:R-:W4:Y:S04]  /*2f6b0*/  LDL R29, [R1+0x5ec] ;  /* 0x0005ec00011d7983 */ /* 0x000f280000100800 */
[----:B------:R1:W-:Y:S04]  /*2f6c0*/  STL [R1+0x4034], R19 ;  /* 0x0040341301007387 */ /* 0x0003e80000100800 */
[----:B------:R-:W4:Y:S04]  /*2f6d0*/  LDL R0, [R1+0x5f0] ;  /* 0x0005f00001007983 */ /* 0x000f280000100800 */
[----:B0-----:R-:W4:Y:S04]  /*2f6e0*/  LDL R15, [R1+0x604] ;  /* 0x00060400010f7983 */ /* 0x001f280000100800 */
[----:B------:R-:W4:Y:S04]  /*2f6f0*/  LDL R14, [R1+0x608] ;  /* 0x00060800010e7983 */ /* 0x000f280000100800 */
[----:B-1----:R-:W4:Y:S04]  /*2f700*/  LDL R18, [R1+0x5f8] ;  /* 0x0005f80001127983 */ /* 0x002f280000100800 */
[----:B------:R-:W4:Y:S04]  /*2f710*/  LDL R17, [R1+0x5fc] ;  /* 0x0005fc0001117983 */ /* 0x000f280000100800 */
[----:B------:R-:W4:Y:S04]  /*2f720*/  LDL R16, [R1+0x600] ;  /* 0x0006000001107983 */ /* 0x000f280000100800 */
[----:B------:R-:W4:Y:S04]  /*2f730*/  LDL R13, [R1+0x610] ;  /* 0x00061000010d7983 */ /* 0x000f280000100800 */
[----:B------:R-:W4:Y:S04]  /*2f740*/  LDL R19, [R1+0x5dc] ;  /* 0x0005dc0001137983 */ /* 0x000f280000100800 */
[----:B------:R-:W5:Y:S01]  /*2f750*/  LDL R11, [R1+0x614] ;  /* 0x00061400010b7983 */ /* 0x000f620000100800 */
[----:B--2---:R-:W-:-:S03]  /*2f760*/  SHF.R.S32.HI R20, RZ, 0x1f, R26 ;  /* 0x0000001fff147819 */ /* 0x004fc6000001141a */
[----:B------:R-:W2:Y:S04]  /*2f770*/  LDL R3, [R1+0x618] ;  /* 0x0006180001037983 */ /* 0x000ea80000100800 */
[----:B------:R3:W-:Y:S04]  /*2f780*/  STL [R1+0x405c], R20 ;  /* 0x00405c1401007387 */ /* 0x0007e80000100800 */
[----:B------:R-:W2:Y:S04]  /*2f790*/  LDL R12, [R1+0x61c] ;  /* 0x00061c00010c7983 */ /* 0x000ea80000100800 */
        /* <DEDUP_REMOVED lines=8> */
[----:B------:R-:W2:Y:S01]  /*2f820*/  LDL R4, [R1+0x6dc] ;  /* 0x0006dc0001047983 */ /* 0x000ea20000100800 */
[----:B---3--:R-:W-:-:S02]  /*2f830*/  SHF.R.S32.HI R20, RZ, 0x1f, R6 ;  /* 0x0000001fff147819 */ /* 0x008fc40000011406 */
[----:B----4-:R-:W-:-:S05]  /*2f840*/  SHF.R.S32.HI R19, RZ, 0x1f, R19 ;  /* 0x0000001fff137819 */ /* 0x010fca0000011413 */
[----:B------:R0:W-:Y:S04]  /*2f850*/  STL [R1+0x198], R19 ;  /* 0x0001981301007387 */ /* 0x0001e80000100800 */
[----:B------:R-:W3:Y:S04]  /*2f860*/  LDL R6, [R1+0x714] ;  /* 0x0007140001067983 */ /* 0x000ee80000100800 */
[----:B------:R1:W-:Y:S01]  /*2f870*/  STL [R1+0x19c], R20 ;  /* 0x00019c1401007387 */ /* 0x0003e20000100800 */
[----:B0-----:R-:W-:-:S03]  /*2f880*/  SHF.R.S32.HI R19, RZ, 0x1f, R29 ;  /* 0x0000001fff137819 */ /* 0x001fc6000001141d */
[----:B------:R-:W4:Y:S04]  /*2f890*/  LDL R29, [R1+0x744] ;  /* 0x00074400011d7983 */ /* 0x000f280000100800 */
[----:B------:R0:W-:Y:S01]  /*2f8a0*/  STL [R1+0x1a0], R19 ;  /* 0x0001a01301007387 */ /* 0x0001e20000100800 */
[----:B-1----:R-:W-:-:S03]  /*2f8b0*/  SHF.R.S32.HI R20, RZ, 0x1f, R0 ;  /* 0x0000001fff147819 */ /* 0x002fc60000011400 */
[----:B------:R-:W4:Y:S04]  /*2f8c0*/  LDL R0, [R1+0x748] ;  /* 0x0007480001007983 */ /* 0x000f280000100800 */
[----:B------:R-:W-:Y:S01]  /*2f8d0*/  STL [R1+0x1a4], R20 ;  /* 0x0001a41401007387 */ /* 0x000fe20000100800 */
[----:B0-----:R-:W-:Y:S02]  /*2f8e0*/  SHF.R.S32.HI R19, RZ, 0x1f, R18 ;  /* 0x0000001fff137819 */ /* 0x001fe40000011412 */
[----:B------:R-:W-:Y:S02]  /*2f8f0*/  SHF.R.S32.HI R18, RZ, 0x1f, R17 ;  /* 0x0000001fff127819 */ /* 0x000fe40000011411 */
[----:B------:R-:W-:Y:S02]  /*2f900*/  SHF.R.S32.HI R17, RZ, 0x1f, R16 ;  /* 0x0000001fff117819 */ /* 0x000fe40000011410 */
[----:B------:R-:W-:-:S02]  /*2f910*/  SHF.R.S32.HI R16, RZ, 0x1f, R15 ;  /* 0x0000001fff107819 */ /* 0x000fc4000001140f */
[----:B------:R-:W-:Y:S01]  /*2f920*/  SHF.R.S32.HI R15, RZ, 0x1f, R14 ;  /* 0x0000001fff0f7819 */ /* 0x000fe2000001140e */
[----:B------:R-:W-:Y:S01]  /*2f930*/  STL [R1+0x1a8], R19 ;  /* 0x0001a81301007387 */ /* 0x000fe20000100800 */
[----:B------:R-:W-:-:S03]  /*2f940*/  SHF.R.S32.HI R14, RZ, 0x1f, R13 ;  /* 0x0000001fff0e7819 */ /* 0x000fc6000001140d */
[----:B------:R-:W-:Y:S04]  /*2f950*/  STL [R1+0x1ac], R18 ;  /* 0x0001ac1201007387 */ /* 0x000fe80000100800 */
[----:B------:R-:W-:Y:S04]  /*2f960*/  STL [R1+0x1b0], R17 ;  /* 0x0001b01101007387 */ /* 0x000fe80000100800 */
[----:B------:R-:W-:Y:S01]  /*2f970*/  STL [R1+0x1b4], R16 ;  /* 0x0001b41001007387 */ /* 0x000fe20000100800 */
[----:B-----5:R-:W-:-:S03]  /*2f980*/  SHF.R.S32.HI R13, RZ, 0x1f, R11 ;  /* 0x0000001fff0d7819 */ /* 0x020fc6000001140b */
[----:B------:R-:W-:Y:S01]  /*2f990*/  STL [R1+0x1b8], R15 ;  /* 0x0001b80f01007387 */ /* 0x000fe20000100800 */
[----:B--2---:R-:W-:-:S03]  /*2f9a0*/  SHF.R.S32.HI R11, RZ, 0x1f, R3 ;  /* 0x0000001fff0b7819 */ /* 0x004fc60000011403 */
[----:B------:R-:W-:Y:S04]  /*2f9b0*/  STL [R1+0x1bc], R14 ;  /* 0x0001bc0e01007387 */ /* 0x000fe80000100800 */
[----:B------:R-:W2:Y:S04]  /*2f9c0*/  LDL R3, [R1+0x750] ;  /* 0x0007500001037983 */ /* 0x000ea80000100800 */
[----:B------:R-:W-:Y:S01]  /*2f9d0*/  STL [R1+0x1c0], R13 ;  /* 0x0001c00d01007387 */ /* 0x000fe20000100800 */
[----:B------:R-:W-:-:S03]  /*2f9e0*/  SHF.R.S32.HI R12, RZ, 0x1f, R12 ;  /* 0x0000001fff0c7819 */ /* 0x000fc6000001140c */
[----:B------:R0:W-:Y:S02]  /*2f9f0*/  STL [R1+0x1c4], R11 ;  /* 0x0001c40b01007387 */ /* 0x0001e40000100800 */
[----:B0-----:R-:W-:Y:S02]  /*2fa00*/  SHF.R.S32.HI R11, RZ, 0x1f, R2 ;  /* 0x0000001fff0b7819 */ /* 0x001fe40000011402 */
[----:B------:R-:W5:Y:S04]  /*2fa10*/  LDL R2, [R1+0x790] ;  /* 0x0007900001027983 */ /* 0x000f680000100800 */
[----:B------:R0:W-:Y:S04]  /*2fa20*/  STL [R1+0x1c8], R12 ;  /* 0x0001c80c01007387 */ /* 0x0001e80000100800 */
[----:B------:R1:W-:Y:S01]  /*2fa30*/  STL [R1+0x1cc], R11 ;  /* 0x0001cc0b01007387 */ /* 0x0003e20000100800 */
[----:B0-----:R-:W-:-:S03]  /*2fa40*/  SHF.R.S32.HI R12, RZ, 0x1f, R27 ;  /* 0x0000001fff0c7819 */ /* 0x001fc6000001141b */
[----:B------:R-:W5:Y:S01]  /*2fa50*/  LDL R27, [R1+0x79c] ;  /* 0x00079c00011b7983 */ /* 0x000f620000100800 */
[----:B-1----:R-:W-:-:S03]  /*2fa60*/  SHF.R.S32.HI R11, RZ, 0x1f, R10 ;  /* 0x0000001fff0b7819 */ /* 0x002fc6000001140a */
[----:B------:R-:W-:Y:S01]  /*2fa70*/  STL [R1+0x1d0], R12 ;  /* 0x0001d00c01007387 */ /* 0x000fe20000100800 */
[----:B------:R-:W-:Y:S02]  /*2fa80*/  SHF.R.S32.HI R10, RZ, 0x1f, R9 ;  /* 0x0000001fff0a7819 */ /* 0x000fe40000011409 */
[----:B------:R-:W-:Y:S01]  /*2fa90*/  SHF.R.S32.HI R9, RZ, 0x1f, R26 ;  /* 0x0000001fff097819 */ /* 0x000fe2000001141a */
[----:B------:R-:W-:Y:S04]  /*2faa0*/  STL [R1+0x1d4], R11 ;  /* 0x0001d40b01007387 */ /* 0x000fe80000100800 */
[----:B------:R-:W5:Y:S04]  /*2fab0*/  LDL R26, [R1+0x7a0] ;  /* 0x0007a000011a7983 */ /* 0x000f680000100800 */
[----:B------:R0:W-:Y:S04]  /*2fac0*/  STL [R1+0x1d8], R10 ;  /* 0x0001d80a01007387 */ /* 0x0001e80000100800 */
[----:B------:R1:W-:Y:S01]  /*2fad0*/  STL [R1+0x1dc], R9 ;  /* 0x0001dc0901007387 */ /* 0x0003e20000100800 */
[----:B------:R-:W-:-:S02]  /*2fae0*/  SHF.R.S32.HI R4, RZ, 0x1f, R4 ;  /* 0x0000001fff047819 */ /* 0x000fc40000011404 */
[----:B0-----:R-:W-:Y:S02]  /*2faf0*/  SHF.R.S32.HI R10, RZ, 0x1f, R5 ;  /* 0x0000001fff0a7819 */ /* 0x001fe40000011405 */
[----:B-1----:R-:W-:Y:S01]  /*2fb00*/  SHF.R.S32.HI R9, RZ, 0x1f, R7 ;  /* 0x0000001fff097819 */ /* 0x002fe20000011407 */
[----:B------:R-:W5:Y:S04]  /*2fb10*/  LDL R5, [R1+0x7d0] ;  /* 0x0007d00001057983 */ /* 0x000f680000100800 */
[----:B------:R-:W-:Y:S01]  /*2fb20*/  STL [R1+0x1e0], R10 ;  /* 0x0001e00a01007387 */ /* 0x000fe20000100800 */
[----:B------:R-:W-:-:S03]  /*2fb30*/  SHF.R.S32.HI R7, RZ, 0x1f, R8 ;  /* 0x0000001fff077819 */ /* 0x000fc60000011408 */
[----:B------:R-:W-:Y:S04]  /*2fb40*/  STL [R1+0x1e4], R9 ;  /* 0x0001e40901007387 */ /* 0x000fe80000100800 */
[----:B------:R-:W5:Y:S04]  /*2fb50*/  LDL R20, [R1+0x7dc] ;  /* 0x0007dc0001147983 */ /* 0x000f680000100800 */
[----:B------:R-:W-:Y:S04]  /*2fb60*/  STL [R1+0x1e8], R7 ;  /* 0x0001e80701007387 */ /* 0x000fe80000100800 */
[----:B------:R-:W5:Y:S04]  /*2fb70*/  LDL R19, [R1+0x7f8] ;  /* 0x0007f80001137983 */ /* 0x000f680000100800 */
[----:B------:R0:W-:Y:S04]  /*2fb80*/  STL [R1+0x1f0], R4 ;  /* 0x0001f00401007387 */ /* 0x0001e80000100800 */
[----:B------:R-:W5:Y:S04]  /*2fb90*/  LDL R8, [R1+0x82c] ;  /* 0x00082c0001087983 */ /* 0x000f680000100800 */
[----:B0-----:R-:W5:Y:S01]  /*2fba0*/  LDL R4, [R1+0x828] ;  /* 0x0008280001047983 */ /* 0x001f620000100800 */
[----:B---3--:R-:W-:-:S02]  /*2fbb0*/  SHF.R.S32.HI R7, RZ, 0x1f, R6 ;  /* 0x0000001fff077819 */ /* 0x008fc40000011406 */
[----:B----4-:R-:W-:Y:S02]  /*2fbc0*/  SHF.R.S32.HI R6, RZ, 0x1f, R29 ;  /* 0x0000001fff067819 */ /* 0x010fe4000001141d */
[----:B------:R-:W3:Y:S01]  /*2fbd0*/  LDL R29, [R1+0x824] ;  /* 0x00082400011d7983 */ /* 0x000ee20000100800 */
[----:B------:R-:W-:-:S03]  /*2fbe0*/  SHF.R.S32.HI R0, RZ, 0x1f, R0 ;  /* 0x0000001fff007819 */ /* 0x000fc60000011400 */
[----:B------:R-:W-:Y:S04]  /*2fbf0*/  STL [R1+0x1f4], R7 ;  /* 0x0001f40701007387 */ /* 0x000fe80000100800 */
[----:B------:R-:W-:Y:S04]  /*2fc00*/  STL [R1+0x1f8], R6 ;  /* 0x0001f80601007387 */ /* 0x000fe80000100800 */
[----:B------:R-:W4:Y:S04]  /*2fc10*/  LDL R18, [R1+0x820] ;  /* 0x0008200001127983 */ /* 0x000f280000100800 */
[----:B------:R-:W4:Y:S04]  /*2fc20*/  LDL R17, [R1+0x81c] ;  /* 0x00081c0001117983 */ /* 0x000f280000100800 */
[----:B------:R0:W-:Y:S04]  /*2fc30*/  STL [R1+0x1fc], R0 ;  /* 0x0001fc0001007387 */ /* 0x0001e80000100800 */
[----:B------:R-:W4:Y:S04]  /*2fc40*/  LDL R16, [R1+0x818] ;  /* 0x0008180001107983 */ /* 0x000f280000100800 */
[----:B------:R-:W4:Y:S04]  /*2fc50*/  LDL R15, [R1+0x814] ;  /* 0x00081400010f7983 */ /* 0x000f280000100800 */
[----:B------:R-:W4:Y:S04]  /*2fc60*/  LDL R14, [R1+0x810] ;  /* 0x00081000010e7983 */ /* 0x000f280000100800 */
[----:B------:R-:W4:Y:S04]  /*2fc70*/  LDL R13, [R1+0x80c] ;  /* 0x00080c00010d7983 */ /* 0x000f280000100800 */
[----:B------:R-:W4:Y:S04]  /*2fc80*/  LDL R11, [R1+0x808] ;  /* 0x00080800010b7983 */ /* 0x000f280000100800 */
[----:B------:R-:W4:Y:S04]  /*2fc90*/  LDL R12, [R1+0x800] ;  /* 0x00080000010c7983 */ /* 0x000f280000100800 */
[----:B0-----:R-:W4:Y:S01]  /*2fca0*/  LDL R0, [R1+0x804] ;  /* 0x0008040001007983 */ /* 0x001f220000100800 */
[----:B--2---:R-:W-:-:S03]  /*2fcb0*/  SHF.R.S32.HI R6, RZ, 0x1f, R3 ;  /* 0x0000001fff067819 */ /* 0x004fc60000011403 */
[----:B------:R-:W2:Y:S04]  /*2fcc0*/  LDL R3, [R1+0x7fc] ;  /* 0x0007fc0001037983 */ /* 0x000ea80000100800 */
[----:B------:R0:W-:Y:S01]  /*2fcd0*/  STL [R1+0x204], R6 ;  /* 0x0002040601007387 */ /* 0x0001e20000100800 */
[----:B-----5:R-:W-:-:S03]  /*2fce0*/  SHF.R.S32.HI R7, RZ, 0x1f, R2 ;  /* 0x0000001fff077819 */ /* 0x020fc60000011402 */
[----:B------:R-:W5:Y:S04]  /*2fcf0*/  LDL R2, [R1+0x7f4] ;  /* 0x0007f40001027983 */ /* 0x000f680000100800 */
[----:B------:R-:W-:Y:S04]  /*2fd00*/  STL [R1+0x20c], R7 ;  /* 0x00020c0701007387 */ /* 0x000fe80000100800 */
[----:B------:R-:W2:Y:S04]  /*2fd10*/  LDL R10, [R1+0x7f0] ;  /* 0x0007f000010a7983 */ /* 0x000ea80000100800 */
[----:B------:R-:W2:Y:S01]  /*2fd20*/  LDL R9, [R1+0x7ec] ;  /* 0x0007ec0001097983 */ /* 0x000ea20000100800 */
[----:B0-----:R-:W-:-:S05]  /*2fd30*/  SHF.R.S32.HI R6, RZ, 0x1f, R27 ;  /* 0x0000001fff067819 */ /* 0x001fca000001141b */
[----:B------:R0:W-:Y:S04]  /*2fd40*/  STL [R1+0x210], R6 ;  /* 0x0002100601007387 */ /* 0x0001e80000100800 */
[----:B------:R-:W5:Y:S01]  /*2fd50*/  LDL R27, [R1+0x7e8] ;  /* 0x0007e800011b7983 */ /* 0x000f620000100800 */
[----:B0-----:R-:W-:-:S03]  /*2fd60*/  SHF.R.S32.HI R6, RZ, 0x1f, R26 ;  /* 0x0000001fff067819 */ /* 0x001fc6000001141a */
[----:B------:R-:W5:Y:S04]  /*2fd70*/  LDL R26, [R1+0x7e4] ;  /* 0x0007e400011a7983 */ /* 0x000f680000100800 */
[----:B------:R0:W-:Y:S04]  /*2fd80*/  STL [R1+0x214], R6 ;  /* 0x0002140601007387 */ /* 0x0001e80000100800 */
[----:B------:R-:W5:Y:S01]  /*2fd90*/  LDL R7, [R1+0x7e0] ;  /* 0x0007e00001077983 */ /* 0x000f620000100800 */
[----:B------:R-:W-:-:S03]  /*2fda0*/  SHF.R.S32.HI R5, RZ, 0x1f, R5 ;  /* 0x0000001fff057819 */ /* 0x000fc60000011405 */
[----:B0-----:R-:W5:Y:S04]  /*2fdb0*/  LDL R6, [R1+0x7d8] ;  /* 0x0007d80001067983 */ /* 0x001f680000100800 */
[----:B------:R0:W-:Y:S01]  /*2fdc0*/  STL [R1+0x218], R5 ;  /* 0x0002180501007387 */ /* 0x0001e20000100800 */
[----:B------:R-:W-:Y:S02]  /*2fdd0*/  SHF.R.S32.HI R20, RZ, 0x1f, R20 ;  /* 0x0000001fff147819 */ /* 0x000fe40000011414 */
[----:B------:R-:W-:Y:S01]  /*2fde0*/  SHF.R.S32.HI R19, RZ, 0x1f, R19 ;  /* 0x0000001fff137819 */ /* 0x000fe20000011413 */
[----:B0-----:R-:W5:Y:S04]  /*2fdf0*/  LDL R5, [R1+0x7d4] ;  /* 0x0007d40001057983 */ /* 0x001f680000100800 */
[----:B------:R0:W-:Y:S04]  /*2fe00*/  STL [R1+0x220], R20 ;  /* 0x0002201401007387 */ /* 0x0001e80000100800 */
[----:B------:R1:W-:Y:S01]  /*2fe10*/  STL [R1+0x224], R19 ;  /* 0x0002241301007387 */ /* 0x0003e20000100800 */
[----:B0-----:R-:W-:-:S02]  /*2fe20*/  SHF.R.S32.HI R20, RZ, 0x1f, R8 ;  /* 0x0000001fff147819 */ /* 0x001fc40000011408 */
[----:B-1----:R-:W-:Y:S01]  /*2fe30*/  SHF.R.S32.HI R19, RZ, 0x1f, R4 ;  /* 0x0000001fff137819 */ /* 0x002fe20000011404 */
[----:B------:R-:W5:Y:S04]  /*2fe40*/  LDL R8, [R1+0x7cc] ;  /* 0x0007cc0001087983 */ /* 0x000f680000100800 */
[----:B------:R3:W-:Y:S04]  /*2fe50*/  STL [R1+0x228], R20 ;  /* 0x0002281401007387 */ /* 0x0007e80000100800 */
[----:B------:R-:W5:Y:S04]  /*2fe60*/  LDL R4, [R1+0x7c8] ;  /* 0x0007c80001047983 */ /* 0x000f680000100800 */
[----:B------:R4:W-:Y:S01]  /*2fe70*/  STL [R1+0x22c], R19 ;  /* 0x00022c1301007387 */ /* 0x0009e20000100800 */
[----:B---3--:R-:W-:-:S03]  /*2fe80*/  SHF.R.S32.HI R20, RZ, 0x1f, R29 ;  /* 0x0000001fff147819 */ /* 0x008fc6000001141d */
[----:B------:R-:W3:Y:S01]  /*2fe90*/  LDL R29, [R1+0x7c4] ;  /* 0x0007c400011d7983 */ /* 0x000ee20000100800 */
[----:B----4-:R-:W-:Y:S02]  /*2fea0*/  SHF.R.S32.HI R19, RZ, 0x1f, R18 ;  /* 0x0000001fff137819 */ /* 0x010fe40000011412 */
[----:B------:R-:W-:Y:S02]  /*2feb0*/  SHF.R.S32.HI R18, RZ, 0x1f, R17 ;  /* 0x0000001fff127819 */ /* 0x000fe40000011411 */
[----:B------:R-:W-:Y:S02]  /*2fec0*/  SHF.R.S32.HI R17, RZ, 0x1f, R16 ;  /* 0x0000001fff117819 */ /* 0x000fe40000011410 */
[----:B------:R-:W-:Y:S01]  /*2fed0*/  SHF.R.S32.HI R16, RZ, 0x1f, R15 ;  /* 0x0000001fff107819 */ /* 0x000fe2000001140f */
[----:B------:R-:W-:Y:S01]  /*2fee0*/  STL [R1+0x230], R20 ;  /* 0x0002301401007387 */ /* 0x000fe20000100800 */
[----:B------:R-:W-:-:S03]  /*2fef0*/  SHF.R.S32.HI R15, RZ, 0x1f, R14 ;  /* 0x0000001fff0f7819 */ /* 0x000fc6000001140e */
[----:B------:R-:W-:Y:S01]  /*2ff00*/  STL [R1+0x234], R19 ;  /* 0x0002341301007387 */ /* 0x000fe20000100800 */
[----:B------:R-:W-:-:S03]  /*2ff10*/  SHF.R.S32.HI R14, RZ, 0x1f, R13 ;  /* 0x0000001fff0e7819 */ /* 0x000fc6000001140d */
[----:B------:R-:W-:Y:S04]  /*2ff20*/  STL [R1+0x238], R18 ;  /* 0x0002381201007387 */ /* 0x000fe80000100800 */
[----:B------:R-:W-:Y:S04]  /*2ff30*/  STL [R1+0x23c], R17 ;  /* 0x00023c1101007387 */ /* 0x000fe80000100800 */
[----:B------:R-:W-:Y:S01]  /*2ff40*/  STL [R1+0x244], R16 ;  /* 0x0002441001007387 */ /* 0x000fe20000100800 */
[----:B------:R-:W-:-:S03]  /*2ff50*/  SHF.R.S32.HI R13, RZ, 0x1f, R11 ;  /* 0x0000001fff0d7819 */ /* 0x000fc6000001140b */
[----:B------:R-:W-:Y:S01]  /*2ff60*/  STL [R1+0x248], R15 ;  /* 0x0002480f01007387 */ /* 0x000fe20000100800 */
[----:B------:R-:W-:-:S03]  /*2ff70*/  SHF.R.S32.HI R11, RZ, 0x1f, R0 ;  /* 0x0000001fff0b7819 */ /* 0x000fc60000011400 */
[----:B------:R-:W-:Y:S04]  /*2ff80*/  STL [R1+0x24c], R14 ;  /* 0x00024c0e01007387 */ /* 0x000fe80000100800 */
[----:B------:R-:W4:Y:S04]  /*2ff90*/  LDL R0, [R1+0x7c0] ;  /* 0x0007c00001007983 */ /* 0x000f280000100800 */
[----:B------:R-:W-:Y:S01]  /*2ffa0*/  STL [R1+0x250], R13 ;  /* 0x0002500d01007387 */ /* 0x000fe20000100800 */
[----:B------:R-:W-:-:S03]  /*2ffb0*/  SHF.R.S32.HI R12, RZ, 0x1f, R12 ;  /* 0x0000001fff0c7819 */ /* 0x000fc6000001140c */
[----:B------:R2:W-:Y:S02]  /*2ffc0*/  STL [R1+0x254], R11 ;  /* 0x0002540b01007387 */ /* 0x0005e40000100800 */
[----:B--2---:R-:W-:Y:S02]  /*2ffd0*/  SHF.R.S32.HI R11, RZ, 0x1f, R3 ;  /* 0x0000001fff0b7819 */ /* 0x004fe40000011403 */
[----:B------:R-:W2:Y:S04]  /*2ffe0*/  LDL R3, [R1+0x7bc] ;  /* 0x0007bc0001037983 */ /* 0x000ea80000100800 */
[----:B------:R5:W-:Y:S04]  /*2fff0*/  STL [R1+0x258], R12 ;  /* 0x0002580c01007387 */ /* 0x000be80000100800 */
[----:B------:R0:W-:Y:S01]  /*30000*/  STL [R1+0x25c], R11 ;  /* 0x00025c0b01007387 */ /* 0x0001e20000100800 */
[----:B-----5:R-:W-:-:S03]  /*30010*/  SHF.R.S32.HI R12, RZ, 0x1f, R2 ;  /* 0x0000001fff0c7819 */ /* 0x020fc60000011402 */
[----:B------:R-:W5:Y:S01]  /*30020*/  LDL R2, [R1+0x7b8] ;  /* 0x0007b80001027983 */ /* 0x000f620000100800 */
[----:B0-----:R-:W-:-:S03]  /*30030*/  SHF.R.S32.HI R11, RZ, 0x1f, R10 ;  /* 0x0000001fff0b7819 */ /* 0x001fc6000001140a */
[----:B------:R-:W-:Y:S01]  /*30040*/  STL [R1+0x260], R12 ;  /* 0x0002600c01007387 */ /* 0x000fe20000100800 */
[----:B------:R-:W-:-:S03]  /*30050*/  SHF.R.S32.HI R9, RZ, 0x1f, R9 ;  /* 0x0000001fff097819 */ /* 0x000fc60000011409 */
[----:B------:R-:W-:Y:S01]  /*30060*/  STL [R1+0x264], R11 ;  /* 0x0002640b01007387 */ /* 0x000fe20000100800 */
[----:B------:R-:W-:-:S03]  /*30070*/  SHF.R.S32.HI R10, RZ, 0x1f, R27 ;  /* 0x0000001fff0a7819 */ /* 0x000fc6000001141b */
[----:B------:R-:W5:Y:S04]  /*30080*/  LDL R27, [R1+0x7b4] ;  /* 0x0007b400011b7983 */ /* 0x000f680000100800 */
[----:B------:R0:W-:Y:S04]  /*30090*/  STL [R1+0x268], R9 ;  /* 0x0002680901007387 */ /* 0x0001e80000100800 */
[----:B------:R-:W-:Y:S01]  /*300a0*/  STL [R1+0x26c], R10 ;  /* 0x00026c0a01007387 */ /* 0x000fe20000100800 */
[----:B0-----:R-:W-:-:S03]  /*300b0*/  SHF.R.S32.HI R9, RZ, 0x1f, R26 ;  /* 0x0000001fff097819 */ /* 0x001fc6000001141a */
[----:B------:R-:W5:Y:S01]  /*300c0*/  LDL R26, [R1+0x7b0] ;  /* 0x0007b000011a7983 */ /* 0x000f620000100800 */
[----:B------:R-:W-:-:S03]  /*300d0*/  SHF.R.S32.HI R7, RZ, 0x1f, R7 ;  /* 0x0000001fff077819 */ /* 0x000fc60000011407 */
[----:B------:R-:W-:Y:S01]  /*300e0*/  STL [R1+0x270], R9 ;  /* 0x0002700901007387 */ /* 0x000fe20000100800 */
[----:B------:R-:W-:-:S03]  /*300f0*/  SHF.R.S32.HI R6, RZ, 0x1f, R6 ;  /* 0x0000001fff067819 */ /* 0x000fc60000011406 */
[----:B------:R-:W-:Y:S04]  /*30100*/  STL [R1+0x274], R7 ;  /* 0x0002740701007387 */ /* 0x000fe80000100800 */
[----:B------:R-:W5:Y:S04]  /*30110*/  LDL R20, [R1+0x7ac] ;  /* 0x0007ac0001147983 */ /* 0x000f680000100800 */
[----:B------:R0:W-:Y:S04]  /*30120*/  STL [R1+0x278], R6 ;  /* 0x0002780601007387 */ /* 0x0001e80000100800 */
[----:B------:R-:W5:Y:S01]  /*30130*/  LDL R19, [R1+0x7a8] ;  /* 0x0007a80001137983 */ /* 0x000f620000100800 */
[----:B------:R-:W-:-:S05]  /*30140*/  SHF.R.S32.HI R5, RZ, 0x1f, R5 ;  /* 0x0000001fff057819 */ /* 0x000fca0000011405 */
[----:B------:R1:W-:Y:S04]  /*30150*/  STL [R1+0x27c], R5 ;  /* 0x00027c0501007387 */ /* 0x0003e80000100800 */
[----:B0-----:R-:W5:Y:S04]  /*30160*/  LDL R6, [R1+0x7a4] ;  /* 0x0007a40001067983 */ /* 0x001f680000100800 */
[----:B-1----:R-:W5:Y:S01]  /*30170*/  LDL R5, [R1+0x798] ;  /* 0x0007980001057983 */ /* 0x002f620000100800 */
[----:B------:R-:W-:Y:S02]  /*30180*/  SHF.R.S32.HI R7, RZ, 0x1f, R8 ;  /* 0x0000001fff077819 */ /* 0x000fe40000011408 */
[----:B------:R-:W-:-:S02]  /*30190*/  SHF.R.S32.HI R8, RZ, 0x1f, R4 ;  /* 0x0000001fff087819 */ /* 0x000fc40000011404 */
[----:B------:R-:W5:Y:S04]  /*301a0*/  LDL R4, [R1+0x794] ;  /* 0x0007940001047983 */ /* 0x000f680000100800 */
[----:B------:R3:W-:Y:S04]  /*301b0*/  STL [R1+0x280], R7 ;  /* 0x0002800701007387 */ /* 0x0007e80000100800 */
[----:B------:R-:W-:Y:S04]  /*301c0*/  STL [R1+0x284], R8 ;  /* 0x0002840801007387 */ /* 0x000fe80000100800 */
[----:B------:R-:W5:Y:S04]  /*301d0*/  LDL R18, [R1+0x78c] ;  /* 0x00078c0001127983 */ /* 0x000f680000100800 */
[----:B------:R-:W5:Y:S01]  /*301e0*/  LDL R17, [R1+0x788] ;  /* 0x0007880001117983 */ /* 0x000f620000100800 */
[----:B---3--:R-:W-:-:S05]  /*301f0*/  SHF.R.S32.HI R7, RZ, 0x1f, R29 ;  /* 0x0000001fff077819 */ /* 0x008fca000001141d */
[----:B------:R4:W-:Y:S04]  /*30200*/  STL [R1+0x288], R7 ;  /* 0x0002880701007387 */ /* 0x0009e80000100800 */
[----:B------:R-:W3:Y:S04]  /*30210*/  LDL R16, [R1+0x784] ;  /* 0x0007840001107983 */ /* 0x000ee80000100800 */
[----:B------:R-:W3:Y:S04]  /*30220*/  LDL R15, [R1+0x780] ;  /* 0x00078000010f7983 */ /* 0x000ee80000100800 */
[----:B------:R-:W3:Y:S04]  /*30230*/  LDL R14, [R1+0x77c] ;  /* 0x00077c00010e7983 */ /* 0x000ee80000100800 */
[----:B------:R-:W3:Y:S04]  /*30240*/  LDL R13, [R1+0x778] ;  /* 0x00077800010d7983 */ /* 0x000ee80000100800 */
[----:B------:R-:W3:Y:S04]  /*30250*/  LDL R11, [R1+0x774] ;  /* 0x00077400010b7983 */ /* 0x000ee80000100800 */
[----:B------:R-:W3:Y:S04]  /*30260*/  LDL R29, [R1+0x770] ;  /* 0x00077000011d7983 */ /* 0x000ee80000100800 */
[----:B------:R-:W3:Y:S01]  /*30270*/  LDL R12, [R1+0x76c] ;  /* 0x00076c00010c7983 */ /* 0x000ee20000100800 */
[----:B----4-:R-:W-:-:S03]  /*30280*/  SHF.R.S32.HI R7, RZ, 0x1f, R0 ;  /* 0x0000001fff077819 */ /* 0x010fc60000011400 */
[----:B------:R-:W4:Y:S04]  /*30290*/  LDL R0, [R1+0x768] ;  /* 0x0007680001007983 */ /* 0x000f280000100800 */
[----:B------:R2:W-:Y:S02]  /*302a0*/  STL [R1+0x28c], R7 ;  /* 0x00028c0701007387 */ /* 0x0005e40000100800 */
[----:B--2---:R-:W-:Y:S02]  /*302b0*/  SHF.R.S32.HI R7, RZ, 0x1f, R3 ;  /* 0x0000001fff077819 */ /* 0x004fe40000011403 */
[----:B------:R-:W2:Y:S04]  /*302c0*/  LDL R3, [R1+0x764] ;  /* 0x0007640001037983 */ /* 0x000ea80000100800 */
[----:B------:R0:W-:Y:S04]  /*302d0*/  STL [R1+0x290], R7 ;  /* 0x0002900701007387 */ /* 0x0001e80000100800 */
[----:B------:R-:W2:Y:S04]  /*302e0*/  LDL R10, [R1+0x760] ;  /* 0x00076000010a7983 */ /* 0x000ea80000100800 */
[----:B------:R-:W2:Y:S01]  /*302f0*/  LDL R9, [R1+0x75c] ;  /* 0x00075c0001097983 */ /* 0x000ea20000100800 */
[----:B-----5:R-:W-:-:S05]  /*30300*/  SHF.R.S32.HI R2, RZ, 0x1f, R2 ;  /* 0x0000001fff027819 */ /* 0x020fca0000011402 */
[----:B------:R1:W-:Y:S01]  /*30310*/  STL [R1+0x294], R2 ;  /* 0x0002940201007387 */ /* 0x0003e20000100800 */
[----:B0-----:R-:W-:-:S03]  /*30320*/  SHF.R.S32.HI R7, RZ, 0x1f, R27 ;  /* 0x0000001fff077819 */ /* 0x001fc6000001141b */
[----:B------:R-:W5:Y:S04]  /*30330*/  LDL R27, [R1+0x754] ;  /* 0x00075400011b7983 */ /* 0x000f680000100800 */
[----:B-1----:R-:W5:Y:S04]  /*30340*/  LDL R2, [R1+0x758] ;  /* 0x0007580001027983 */ /* 0x002f680000100800 */
[----:B------:R0:W-:Y:S04]  /*30350*/  STL [R1+0x298], R7 ;  /* 0x0002980701007387 */ /* 0x0001e80000100800 */
[----:B------:R-:W5:Y:S01]  /*30360*/  LDL R8, [R1+0x740] ;  /* 0x0007400001087983 */ /* 0x000f620000100800 */
[----:B------:R-:W-:-:S03]  /*30370*/  SHF.R.S32.HI R26, RZ, 0x1f, R26 ;  /* 0x0000001fff1a7819 */ /* 0x000fc6000001141a */
[----:B0-----:R-:W5:Y:S04]  /*30380*/  LDL R7, [R1+0x74c] ;  /* 0x00074c0001077983 */ /* 0x001f680000100800 */
[----:B------:R0:W-:Y:S04]  /*30390*/  STL [R1+0x29c], R26 ;  /* 0x00029c1a01007387 */ /* 0x0001e80000100800 */
[----:B0-----:R-:W5:Y:S01]  /*303a0*/  LDL R26, [R1+0x73c] ;  /* 0x00073c00011a7983 */ /* 0x001f620000100800 */
[----:B------:R-:W-:Y:S02]  /*303b0*/  SHF.R.S32.HI R20, RZ, 0x1f, R20 ;  /* 0x0000001fff147819 */ /* 0x000fe40000011414 */
[----:B------:R-:W-:-:S03]  /*303c0*/  SHF.R.S32.HI R19, RZ, 0x1f, R19 ;  /* 0x0000001fff137819 */ /* 0x000fc60000011413 */
[----:B------:R0:W-:Y:S04]  /*303d0*/  STL [R1+0x2a0], R20 ;  /* 0x0002a01401007387 */ /* 0x0001e80000100800 */
[----:B------:R1:W-:Y:S01]  /*303e0*/  STL [R1+0x2a4], R19 ;  /* 0x0002a41301007387 */ /* 0x0003e20000100800 */
[----:B0-----:R-:W-:Y:S02]  /*303f0*/  SHF.R.S32.HI R20, RZ, 0x1f, R6 ;  /* 0x0000001fff147819 */ /* 0x001fe40000011406 */
[----:B-1----:R-:W-:Y:S01]  /*30400*/  SHF.R.S32.HI R19, RZ, 0x1f, R5 ;  /* 0x0000001fff137819 */ /* 0x002fe20000011405 */
[----:B------:R-:W5:Y:S04]  /*30410*/  LDL R6, [R1+0x738] ;  /* 0x0007380001067983 */ /* 0x000f680000100800 */
[----:B------:R0:W-:Y:S04]  /*30420*/  STL [R1+0x2a8], R20 ;  /* 0x0002a81401007387 */ /* 0x0001e80000100800 */
[----:B------:R-:W5:Y:S04]  /*30430*/  LDL R5, [R1+0x734] ;  /* 0x0007340001057983 */ /* 0x000f680000100800 */
[----:B------:R1:W-:Y:S01]  /*30440*/  STL [R1+0x2ac], R19 ;  /* 0x0002ac1301007387 */ /* 0x0003e20000100800 */
[----:B0-----:R-:W-:-:S03]  /*30450*/  SHF.R.S32.HI R20, RZ, 0x1f, R4 ;  /* 0x0000001fff147819 */ /* 0x001fc60000011404 */
[----:B------:R-:W5:Y:S01]  /*30460*/  LDL R4, [R1+0x730] ;  /* 0x0007300001047983 */ /* 0x000f620000100800 */
[----:B-1----:R-:W-:Y:S02]  /*30470*/  SHF.R.S32.HI R19, RZ, 0x1f, R18 ;  /* 0x0000001fff137819 */ /* 0x002fe40000011412 */
[----:B------:R-:W-:Y:S01]  /*30480*/  SHF.R.S32.HI R18, RZ, 0x1f, R17 ;  /* 0x0000001fff127819 */ /* 0x000fe20000011411 */
[----:B------:R-:W-:Y:S04]  /*30490*/  STL [R1+0x2b0], R20 ;  /* 0x0002b01401007387 */ /* 0x000fe80000100800 */
[----:B------:R-:W-:Y:S04]  /*304a0*/  STL [R1+0x2b4], R19 ;  /* 0x0002b41301007387 */ /* 0x000fe80000100800 */
[----:B------:R-:W-:Y:S01]  /*304b0*/  STL [R1+0x2b8], R18 ;  /* 0x0002b81201007387 */ /* 0x000fe20000100800 */
[----:B---3--:R-:W-:-:S02]  /*304c0*/  SHF.R.S32.HI R17, RZ, 0x1f, R16 ;  /* 0x0000001fff117819 */ /* 0x008fc40000011410 */
[----:B------:R-:W-:Y:S02]  /*304d0*/  SHF.R.S32.HI R16, RZ, 0x1f, R15 ;  /* 0x0000001fff107819 */ /* 0x000fe4000001140f */
[----:B------:R-:W-:Y:S02]  /*304e0*/  SHF.R.S32.HI R15, RZ, 0x1f, R14 ;  /* 0x0000001fff0f7819 */ /* 0x000fe4000001140e */
[----:B------:R-:W-:Y:S01]  /*304f0*/  SHF.R.S32.HI R14, RZ, 0x1f, R13 ;  /* 0x0000001fff0e7819 */ /* 0x000fe2000001140d */
[----:B------:R-:W-:Y:S04]  /*30500*/  STL [R1+0x2bc], R17 ;  /* 0x0002bc1101007387 */ /* 0x000fe80000100800 */
[----:B------:R-:W-:Y:S01]  /*30510*/  STL [R1+0x2c0], R16 ;  /* 0x0002c01001007387 */ /* 0x000fe20000100800 */
[----:B------:R-:W-:-:S03]  /*30520*/  SHF.R.S32.HI R13, RZ, 0x1f, R11 ;  /* 0x0000001fff0d7819 */ /* 0x000fc6000001140b */
[----:B------:R-:W-:Y:S01]  /*30530*/  STL [R1+0x2c4], R15 ;  /* 0x0002c40f01007387 */ /* 0x000fe20000100800 */
[----:B------:R-:W-:-:S03]  /*30540*/  SHF.R.S32.HI R11, RZ, 0x1f, R29 ;  /* 0x0000001fff0b7819 */ /* 0x000fc6000001141d */
[----:B------:R-:W-:Y:S04]  /*30550*/  STL [R1+0x2c8], R14 ;  /* 0x0002c80e01007387 */ /* 0x000fe80000100800 */
[----:B------:R-:W3:Y:S04]  /*30560*/  LDL R29, [R1+0x72c] ;  /* 0x00072c00011d7983 */ /* 0x000ee80000100800 */
[----:B------:R-:W-:Y:S01]  /*30570*/  STL [R1+0x2cc], R13 ;  /* 0x0002cc0d01007387 */ /* 0x000fe20000100800 */
[----:B------:R-:W-:-:S03]  /*30580*/  SHF.R.S32.HI R12, RZ, 0x1f, R12 ;  /* 0x0000001fff0c7819 */ /* 0x000fc6000001140c */
[----:B------:R4:W-:Y:S02]  /*30590*/  STL [R1+0x2d0], R11 ;  /* 0x0002d00b01007387 */ /* 0x0009e40000100800 */
[----:B----4-:R-:W-:Y:S02]  /*305a0*/  SHF.R.S32.HI R11, RZ, 0x1f, R0 ;  /* 0x0000001fff0b7819 */ /* 0x010fe40000011400 */
[----:B------:R-:W4:Y:S04]  /*305b0*/  LDL R0, [R1+0x728] ;  /* 0x0007280001007983 */ /* 0x000f280000100800 */
[----:B------:R2:W-:Y:S04]  /*305c0*/  STL [R1+0x2d4], R12 ;  /* 0x0002d40c01007387 */ /* 0x0005e80000100800 */
[----:B------:R0:W-:Y:S01]  /*305d0*/  STL [R1+0x2d8], R11 ;  /* 0x0002d80b01007387 */ /* 0x0001e20000100800 */
[----:B--2---:R-:W-:-:S03]  /*305e0*/  SHF.R.S32.HI R12, RZ, 0x1f, R3 ;  /* 0x0000001fff0c7819 */ /* 0x004fc60000011403 */
[----:B------:R-:W2:Y:S01]  /*305f0*/  LDL R3, [R1+0x724] ;  /* 0x0007240001037983 */ /* 0x000ea20000100800 */
[----:B0-----:R-:W-:-:S03]  /*30600*/  SHF.R.S32.HI R11, RZ, 0x1f, R10 ;  /* 0x0000001fff0b7819 */ /* 0x001fc6000001140a */
[----:B------:R-:W-:Y:S01]  /*30610*/  STL [R1+0x2dc], R12 ;  /* 0x0002dc0c01007387 */ /* 0x000fe20000100800 */
[----:B------:R-:W-:-:S03]  /*30620*/  SHF.R.S32.HI R10, RZ, 0x1f, R9 ;  /* 0x0000001fff0a7819 */ /* 0x000fc60000011409 */
[----:B------:R-:W-:Y:S01]  /*30630*/  STL [R1+0x2e0], R11 ;  /* 0x0002e00b01007387 */ /* 0x000fe20000100800 */
[----:B-----5:R-:W-:-:S03]  /*30640*/  SHF.R.S32.HI R9, RZ, 0x1f, R2 ;  /* 0x0000001fff097819 */ /* 0x020fc60000011402 */
[----:B------:R-:W5:Y:S04]  /*30650*/  LDL R2, [R1+0x720] ;  /* 0x0007200001027983 */ /* 0x000f680000100800 */
[----:B------:R0:W-:Y:S04]  /*30660*/  STL [R1+0x2e4], R10 ;  /* 0x0002e40a01007387 */ /* 0x0001e80000100800 */
[----:B------:R1:W-:Y:S01]  /*30670*/  STL [R1+0x2e8], R9 ;  /* 0x0002e80901007387 */ /* 0x0003e20000100800 */
[----:B0-----:R-:W-:-:S03]  /*30680*/  SHF.R.S32.HI R10, RZ, 0x1f, R27 ;  /* 0x0000001fff0a7819 */ /* 0x001fc6000001141b */
[----:B------:R-:W5:Y:S01]  /*30690*/  LDL R27, [R1+0x71c] ;  /* 0x00071c00011b7983 */ /* 0x000f620000100800 */
[----:B-1----:R-:W-:-:S03]  /*306a0*/  SHF.R.S32.HI R9, RZ, 0x1f, R7 ;  /* 0x0000001fff097819 */ /* 0x002fc60000011407 */
[----:B------:R-:W-:Y:S01]  /*306b0*/  STL [R1+0x2ec], R10 ;  /* 0x0002ec0a01007387 */ /* 0x000fe20000100800 */
[----:B------:R-:W-:-:S03]  /*306c0*/  SHF.R.S32.HI R8, RZ, 0x1f, R8 ;  /* 0x0000001fff087819 */ /* 0x000fc60000011408 */
[----:B------:R-:W-:Y:S04]  /*306d0*/  STL [R1+0x2f0], R9 ;  /* 0x0002f00901007387 */ /* 0x000fe80000100800 */
[----:B------:R-:W5:Y:S01]  /*306e0*/  LDL R20, [R1+0x718] ;  /* 0x0007180001147983 */ /* 0x000f620000100800 */
[----:B------:R-:W-:-:S03]  /*306f0*/  SHF.R.S32.HI R7, RZ, 0x1f, R26 ;  /* 0x0000001fff077819 */ /* 0x000fc6000001141a */
[----:B------:R0:W-:Y:S04]  /*30700*/  STL [R1+0x2f4], R8 ;  /* 0x0002f40801007387 */ /* 0x0001e80000100800 */
[----:B------:R-:W5:Y:S04]  /*30710*/  LDL R19, [R1+0x710] ;  /* 0x0007100001137983 */ /* 0x000f680000100800 */
[----:B------:R1:W-:Y:S04]  /*30720*/  STL [R1+0x2f8], R7 ;  /* 0x0002f80701007387 */ /* 0x0003e80000100800 */
[----:B------:R-:W5:Y:S04]  /*30730*/  LDL R26, [R1+0x708] ;  /* 0x00070800011a7983 */ /* 0x000f680000100800 */
[----:B0-----:R-:W5:Y:S01]  /*30740*/  LDL R8, [R1+0x70c] ;  /* 0x00070c0001087983 */ /* 0x001f620000100800 */
[----:B-1----:R-:W-:-:S02]  /*30750*/  SHF.R.S32.HI R7, RZ, 0x1f, R6 ;  /* 0x0000001fff077819 */ /* 0x002fc40000011406 */
[----:B------:R-:W-:Y:S02]  /*30760*/  SHF.R.S32.HI R6, RZ, 0x1f, R5 ;  /* 0x0000001fff067819 */ /* 0x000fe40000011405 */
[----:B------:R-:W5:Y:S04]  /*30770*/  LDL R5, [R1+0x704] ;  /* 0x0007040001057983 */ /* 0x000f680000100800 */
[----:B------:R-:W-:Y:S04]  /*30780*/  STL [R1+0x2fc], R7 ;  /* 0x0002fc0701007387 */ /* 0x000fe80000100800 */
[----:B------:R-:W-:Y:S04]  /*30790*/  STL [R1+0x300], R6 ;  /* 0x0003000601007387 */ /* 0x000fe80000100800 */
[----:B------:R-:W5:Y:S04]  /*307a0*/  LDL R18, [R1+0x700] ;  /* 0x0007000001127983 */ /* 0x000f680000100800 */
[----:B------:R-:W5:Y:S01]  /*307b0*/  LDL R17, [R1+0x6fc] ;  /* 0x0006fc0001117983 */ /* 0x000f620000100800 */
[----:B------:R-:W-:-:S05]  /*307c0*/  SHF.R.S32.HI R4, RZ, 0x1f, R4 ;  /* 0x0000001fff047819 */ /* 0x000fca0000011404 */
[----:B------:R0:W-:Y:S04]  /*307d0*/  STL [R1+0x304], R4 ;  /* 0x0003040401007387 */ /* 0x0001e80000100800 */
[----:B------:R-:W5:Y:S04]  /*307e0*/  LDL R16, [R1+0x6f8] ;  /* 0x0006f80001107983 */ /* 0x000f680000100800 */
[----:B------:R-:W5:Y:S04]  /*307f0*/  LDL R15, [R1+0x6f4] ;  /* 0x0006f400010f7983 */ /* 0x000f680000100800 */
[----:B------:R-:W5:Y:S04]  /*30800*/  LDL R14, [R1+0x6f0] ;  /* 0x0006f000010e7983 */ /* 0x000f680000100800 */
[----:B------:R-:W5:Y:S04]  /*30810*/  LDL R13, [R1+0x6ec] ;  /* 0x0006ec00010d7983 */ /* 0x000f680000100800 */
[----:B------:R-:W5:Y:S04]  /*30820*/  LDL R11, [R1+0x6e8] ;  /* 0x0006e800010b7983 */ /* 0x000f680000100800 */
[----:B------:R-:W5:Y:S04]  /*30830*/  LDL R12, [R1+0x6e0] ;  /* 0x0006e000010c7983 */ /* 0x000f680000100800 */
[----:B0-----:R-:W5:Y:S01]  /*30840*/  LDL R4, [R1+0x6e4] ;  /* 0x0006e40001047983 */ /* 0x001f620000100800 */
[----:B---3--:R-:W-:-:S03]  /*30850*/  SHF.R.S32.HI R6, RZ, 0x1f, R29 ;  /* 0x0000001fff067819 */ /* 0x008fc6000001141d */
[----:B------:R-:W3:Y:S04]  /*30860*/  LDL R29, [R1+0x6d8] ;  /* 0x0006d800011d7983 */ /* 0x000ee80000100800 */
[----:B------:R4:W-:Y:S02]  /*30870*/  STL [R1+0x308], R6 ;  /* 0x0003080601007387 */ /* 0x0009e40000100800 */
[----:B----4-:R-:W-:Y:S02]  /*30880*/  SHF.R.S32.HI R6, RZ, 0x1f, R0 ;  /* 0x0000001fff067819 */ /* 0x010fe40000011400 */
[----:B------:R-:W4:Y:S04]  /*30890*/  LDL R0, [R1+0x6d4] ;  /* 0x0006d40001007983 */ /* 0x000f280000100800 */
[----:B------:R-:W-:Y:S04]  /*308a0*/  STL [R1+0x30c], R6 ;  /* 0x00030c0601007387 */ /* 0x000fe80000100800 */
[----:B------:R-:W4:Y:S04]  /*308b0*/  LDL R10, [R1+0x6c8] ;  /* 0x0006c800010a7983 */ /* 0x000f280000100800 */
[----:B------:R-:W4:Y:S01]  /*308c0*/  LDL R9, [R1+0x6c4] ;  /* 0x0006c40001097983 */ /* 0x000f220000100800 */
[----:B--2---:R-:W-:-:S05]  /*308d0*/  SHF.R.S32.HI R3, RZ, 0x1f, R3 ;  /* 0x0000001fff037819 */ /* 0x004fca0000011403 */
[----:B------:R0:W-:Y:S04]  /*308e0*/  STL [R1+0x310], R3 ;  /* 0x0003100301007387 */ /* 0x0001e80000100800 */
[----:B0-----:R-:W2:Y:S01]  /*308f0*/  LDL R3, [R1+0x6c0] ;  /* 0x0006c00001037983 */ /* 0x001ea20000100800 */
[----:B-----5:R-:W-:-:S03]  /*30900*/  SHF.R.S32.HI R6, RZ, 0x1f, R2 ;  /* 0x0000001fff067819 */ /* 0x020fc60000011402 */
[----:B------:R-:W5:Y:S04]  /*30910*/  LDL R2, [R1+0x6bc] ;  /* 0x0006bc0001027983 */ /* 0x000f680000100800 */
[----:B------:R0:W-:Y:S04]  /*30920*/  STL [R1+0x314], R6 ;  /* 0x0003140601007387 */ /* 0x0001e80000100800 */
[----:B------:R-:W5:Y:S01]  /*30930*/  LDL R7, [R1+0x6b8] ;  /* 0x0006b80001077983 */ /* 0x000f620000100800 */
[----:B------:R-:W-:-:S03]  /*30940*/  SHF.R.S32.HI R27, RZ, 0x1f, R27 ;  /* 0x0000001fff1b7819 */ /* 0x000fc6000001141b */
[----:B0-----:R-:W5:Y:S04]  /*30950*/  LDL R6, [R1+0x6b4] ;  /* 0x0006b40001067983 */ /* 0x001f680000100800 */
[----:B------:R0:W-:Y:S01]  /*30960*/  STL [R1+0x318], R27 ;  /* 0x0003181b01007387 */ /* 0x0001e20000100800 */
[----:B------:R-:W-:-:S03]  /*30970*/  SHF.R.S32.HI R20, RZ, 0x1f, R20 ;  /* 0x0000001fff147819 */ /* 0x000fc60000011414 */
[----:B0-----:R-:W5:Y:S01]  /*30980*/  LDL R27, [R1+0x6b0] ;  /* 0x0006b000011b7983 */ /* 0x001f620000100800 */
[----:B------:R-:W-:-:S03]  /*30990*/  SHF.R.S32.HI R19, RZ, 0x1f, R19 ;  /* 0x0000001fff137819 */ /* 0x000fc60000011413 */
[----:B------:R0:W-:Y:S04]  /*309a0*/  STL [R1+0x31c], R20 ;  /* 0x00031c1401007387 */ /* 0x0001e80000100800 */
[----:B------:R1:W-:Y:S01]  /*309b0*/  STL [R1+0x320], R19 ;  /* 0x0003201301007387 */ /* 0x0003e20000100800 */
[----:B0-----:R-:W-:-:S03]  /*309c0*/  SHF.R.S32.HI R20, RZ, 0x1f, R8 ;  /* 0x0000001fff147819 */ /* 0x001fc60000011408 */
[----:B------:R-:W5:Y:S04]  /*309d0*/  LDL R8, [R1+0x6ac] ;  /* 0x0006ac0001087983 */ /* 0x000f680000100800 */
[----:B------:R0:W-:Y:S01]  /*309e0*/  STL [R1+0x324], R20 ;  /* 0x0003241401007387 */ /* 0x0001e20000100800 */
[----:B-1----:R-:W-:-:S03]  /*309f0*/  SHF.R.S32.HI R19, RZ, 0x1f, R26 ;  /* 0x0000001fff137819 */ /* 0x002fc6000001141a */
[----:B------:R-:W5:Y:S04]  /*30a00*/  LDL R26, [R1+0x6a8] ;  /* 0x0006a800011a7983 */ /* 0x000f680000100800 */
[----:B------:R1:W-:Y:S01]  /*30a10*/  STL [R1+0x328], R19 ;  /* 0x0003281301007387 */ /* 0x0003e20000100800 */
[----:B0-----:R-:W-:-:S03]  /*30a20*/  SHF.R.S32.HI R20, RZ, 0x1f, R5 ;  /* 0x0000001fff147819 */ /* 0x001fc60000011405 */
[----:B------:R-:W5:Y:S01]  /*30a30*/  LDL R5, [R1+0x6a0] ;  /* 0x0006a00001057983 */ /* 0x000f620000100800 */
[----:B-1----:R-:W-:Y:S02]  /*30a40*/  SHF.R.S32.HI R19, RZ, 0x1f, R18 ;  /* 0x0000001fff137819 */ /* 0x002fe40000011412 */
[----:B------:R-:W-:Y:S01]  /*30a50*/  SHF.R.S32.HI R18, RZ, 0x1f, R17 ;  /* 0x0000001fff127819 */ /* 0x000fe20000011411 */
[----:B------:R-:W-:Y:S01]  /*30a60*/  STL [R1+0x32c], R20 ;  /* 0x00032c1401007387 */ /* 0x000fe20000100800 */
[----:B------:R-:W-:Y:S02]  /*30a70*/  SHF.R.S32.HI R17, RZ, 0x1f, R16 ;  /* 0x0000001fff117819 */ /* 0x000fe40000011410 */
[----:B------:R-:W-:Y:S02]  /*30a80*/  SHF.R.S32.HI R16, RZ, 0x1f, R15 ;  /* 0x0000001fff107819 */ /* 0x000fe4000001140f */
[----:B------:R-:W-:Y:S01]  /*30a90*/  SHF.R.S32.HI R15, RZ, 0x1f, R14 ;  /* 0x0000001fff0f7819 */ /* 0x000fe2000001140e */
        /* <DEDUP_REMOVED lines=9> */
[----:B------:R-:W5:Y:S04]  /*30b30*/  LDL R4, [R1+0x69c] ;  /* 0x00069c0001047983 */ /* 0x000f680000100800 */
[----:B------:R-:W-:Y:S01]  /*30b40*/  STL [R1+0x348], R13 ;  /* 0x0003480d01007387 */ /* 0x000fe20000100800 */
[----:B------:R-:W-:-:S03]  /*30b50*/  SHF.R.S32.HI R12, RZ, 0x1f, R12 ;  /* 0x0000001fff0c7819 */ /* 0x000fc6000001140c */
[----:B------:R3:W-:Y:S02]  /*30b60*/  STL [R1+0x34c], R11 ;  /* 0x00034c0b01007387 */ /* 0x0007e40000100800 */
[----:B---3--:R-:W-:Y:S02]  /*30b70*/  SHF.R.S32.HI R11, RZ, 0x1f, R29 ;  /* 0x0000001fff0b7819 */ /* 0x008fe4000001141d */
[----:B------:R-:W3:Y:S04]  /*30b80*/  LDL R29, [R1+0x698] ;  /* 0x00069800011d7983 */ /* 0x000ee80000100800 */
[----:B------:R4:W-:Y:S04]  /*30b90*/  STL [R1+0x350], R12 ;  /* 0x0003500c01007387 */ /* 0x0009e80000100800 */
[----:B------:R0:W-:Y:S01]  /*30ba0*/  STL [R1+0x354], R11 ;  /* 0x0003540b01007387 */ /* 0x0001e20000100800 */
[----:B----4-:R-:W-:-:S03]  /*30bb0*/  SHF.R.S32.HI R12, RZ, 0x1f, R0 ;  /* 0x0000001fff0c7819 */ /* 0x010fc60000011400 */
[----:B------:R-:W4:Y:S01]  /*30bc0*/  LDL R0, [R1+0x694] ;  /* 0x0006940001007983 */ /* 0x000f220000100800 */
[----:B0-----:R-:W-:-:S03]  /*30bd0*/  SHF.R.S32.HI R11, RZ, 0x1f, R10 ;  /* 0x0000001fff0b7819 */ /* 0x001fc6000001140a */
[----:B------:R-:W-:Y:S01]  /*30be0*/  STL [R1+0x358], R12 ;  /* 0x0003580c01007387 */ /* 0x000fe20000100800 */
[----:B------:R-:W-:-:S03]  /*30bf0*/  SHF.R.S32.HI R10, RZ, 0x1f, R9 ;  /* 0x0000001fff0a7819 */ /* 0x000fc60000011409 */
[----:B------:R-:W-:Y:S01]  /*30c00*/  STL [R1+0x35c], R11 ;  /* 0x00035c0b01007387 */ /* 0x000fe20000100800 */
[----:B--2---:R-:W-:-:S03]  /*30c10*/  SHF.R.S32.HI R9, RZ, 0x1f, R3 ;  /* 0x0000001fff097819 */ /* 0x004fc60000011403 */
        /* <DEDUP_REMOVED lines=8> */
[----:B------:R-:W-:Y:S04]  /*30ca0*/  STL [R1+0x36c], R9 ;  /* 0x00036c0901007387 */ /* 0x000fe80000100800 */
[----:B------:R-:W5:Y:S04]  /*30cb0*/  LDL R20, [R1+0x684] ;  /* 0x0006840001147983 */ /* 0x000f680000100800 */
[----:B------:R-:W-:Y:S04]  /*30cc0*/  STL [R1+0x370], R7 ;  /* 0x0003700701007387 */ /* 0x000fe80000100800 */
[----:B------:R-:W5:Y:S01]  /*30cd0*/  LDL R19, [R1+0x680] ;  /* 0x0006800001137983 */ /* 0x000f620000100800 */
[----:B------:R-:W-:-:S05]  /*30ce0*/  SHF.R.S32.HI R6, RZ, 0x1f, R27 ;  /* 0x0000001fff067819 */ /* 0x000fca000001141b */
[----:B------:R0:W-:Y:S04]  /*30cf0*/  STL [R1+0x374], R6 ;  /* 0x0003740601007387 */ /* 0x0001e80000100800 */
[----:B------:R-:W5:Y:S04]  /*30d00*/  LDL R27, [R1+0x674] ;  /* 0x00067400011b7983 */ /* 0x000f680000100800 */
[----:B0-----:R-:W5:Y:S01]  /*30d10*/  LDL R6, [R1+0x678] ;  /* 0x0006780001067983 */ /* 0x001f620000100800 */
[----:B------:R-:W-:-:S03]  /*30d20*/  SHF.R.S32.HI R7, RZ, 0x1f, R26 ;  /* 0x0000001fff077819 */ /* 0x000fc6000001141a */
[----:B------:R-:W5:Y:S01]  /*30d30*/  LDL R26, [R1+0x670] ;  /* 0x00067000011a7983 */ /* 0x000f620000100800 */
[----:B------:R-:W-:Y:S02]  /*30d40*/  SHF.R.S32.HI R8, RZ, 0x1f, R8 ;  /* 0x0000001fff087819 */ /* 0x000fe40000011408 */
[----:B------:R-:W-:-:S03]  /*30d50*/  SHF.R.S32.HI R5, RZ, 0x1f, R5 ;  /* 0x0000001fff057819 */ /* 0x000fc60000011405 */
[----:B------:R-:W-:Y:S04]  /*30d60*/  STL [R1+0x378], R8 ;  /* 0x0003780801007387 */ /* 0x000fe80000100800 */
[----:B------:R-:W-:Y:S04]  /*30d70*/  STL [R1+0x37c], R7 ;  /* 0x00037c0701007387 */ /* 0x000fe80000100800 */
[----:B------:R-:W5:Y:S04]  /*30d80*/  LDL R18, [R1+0x66c] ;  /* 0x00066c0001127983 */ /* 0x000f680000100800 */
[----:B------:R-:W5:Y:S04]  /*30d90*/  LDL R17, [R1+0x668] ;  /* 0x0006680001117983 */ /* 0x000f680000100800 */
        /* <DEDUP_REMOVED lines=8> */
[----:B------:R-:W-:-:S03]  /*30e20*/  SHF.R.S32.HI R7, RZ, 0x1f, R4 ;  /* 0x0000001fff077819 */ /* 0x000fc60000011404 */
[----:B------:R-:W5:Y:S04]  /*30e30*/  LDL R4, [R1+0x644] ;  /* 0x0006440001047983 */ /* 0x000f680000100800 */
[----:B------:R3:W-:Y:S02]  /*30e40*/  STL [R1+0x38c], R7 ;  /* 0x00038c0701007387 */ /* 0x0007e40000100800 */
[----:B---3--:R-:W-:Y:S02]  /*30e50*/  SHF.R.S32.HI R7, RZ, 0x1f, R29 ;  /* 0x0000001fff077819 */ /* 0x008fe4000001141d */
[----:B------:R-:W3:Y:S04]  /*30e60*/  LDL R29, [R1+0x640] ;  /* 0x00064000011d7983 */ /* 0x000ee80000100800 */
[----:B------:R-:W-:Y:S04]  /*30e70*/  STL [R1+0x390], R7 ;  /* 0x0003900701007387 */ /* 0x000fe80000100800 */
[----:B------:R-:W3:Y:S04]  /*30e80*/  LDL R10, [R1+0x63c] ;  /* 0x00063c00010a7983 */ /* 0x000ee80000100800 */
[----:B------:R-:W3:Y:S01]  /*30e90*/  LDL R9, [R1+0x634] ;  /* 0x0006340001097983 */ /* 0x000ee20000100800 */
[----:B----4-:R-:W-:-:S05]  /*30ea0*/  SHF.R.S32.HI R0, RZ, 0x1f, R0 ;  /* 0x0000001fff007819 */ /* 0x010fca0000011400 */
[----:B------:R0:W-:Y:S04]  /*30eb0*/  STL [R1+0x394], R0 ;  /* 0x0003940001007387 */ /* 0x0001e80000100800 */
[----:B0-----:R-:W4:Y:S01]  /*30ec0*/  LDL R0, [R1+0x630] ;  /* 0x0006300001007983 */ /* 0x001f220000100800 */
[----:B--2---:R-:W-:-:S03]  /*30ed0*/  SHF.R.S32.HI R7, RZ, 0x1f, R3 ;  /* 0x0000001fff077819 */ /* 0x004fc60000011403 */
[----:B------:R-:W2:Y:S04]  /*30ee0*/  LDL R3, [R1+0x62c] ;  /* 0x00062c0001037983 */ /* 0x000ea80000100800 */
[----:B------:R0:W-:Y:S04]  /*30ef0*/  STL [R1+0x398], R7 ;  /* 0x0003980701007387 */ /* 0x0001e80000100800 */
[----:B------:R-:W2:Y:S01]  /*30f00*/  LDL R8, [R1+0x620] ;  /* 0x0006200001087983 */ /* 0x000ea20000100800 */
[----:B-----5:R-:W-:-:S03]  /*30f10*/  SHF.R.S32.HI R2, RZ, 0x1f, R2 ;  /* 0x0000001fff027819 */ /* 0x020fc60000011402 */
[----:B0-----:R-:W5:Y:S04]  /*30f20*/  LDL R7, [R1+0x628] ;  /* 0x0006280001077983 */ /* 0x001f680000100800 */
[----:B------:R0:W-:Y:S01]  /*30f30*/  STL [R1+0x39c], R2 ;  /* 0x00039c0201007387 */ /* 0x0001e20000100800 */
[----:B------:R-:W-:-:S03]  /*30f40*/  SHF.R.S32.HI R20, RZ, 0x1f, R20 ;  /* 0x0000001fff147819 */ /* 0x000fc60000011414 */
[----:B0-----:R-:W5:Y:S01]  /*30f50*/  LDL R2, [R1+0x60c] ;  /* 0x00060c0001027983 */ /* 0x001f620000100800 */
        /* <DEDUP_REMOVED lines=20> */
[----:B------:R-:W-:Y:S01]  /*310a0*/  STL [R1+0x3bc], R17 ;  /* 0x0003bc1101007387 */ /* 0x000fe20000100800 */
[----:B------:R-:W-:-:S03]  /*310b0*/  SHF.R.S32.HI R13, RZ, 0x1f, R11 ;  /* 0x0000001fff0d7819 */ /* 0x000fc6000001140b */
[----:B------:R-:W-:Y:S01]  /*310c0*/  STL [R1+0x3c0], R16 ;  /* 0x0003c01001007387 */ /* 0x000fe20000100800 */
[----:B------:R-:W-:-:S03]  /*310d0*/  SHF.R.S32.HI R11, RZ, 0x1f, R5 ;  /* 0x0000001fff0b7819 */ /* 0x000fc60000011405 */
[----:B------:R-:W-:Y:S04]  /*310e0*/  STL [R1+0x3c4], R15 ;  /* 0x0003c40f01007387 */ /* 0x000fe80000100800 */
[----:B------:R-:W-:Y:S04]  /*310f0*/  STL [R1+0x3c8], R14 ;  /* 0x0003c80e01007387 */ /* 0x000fe80000100800 */
[----:B------:R-:W5:Y:S04]  /*31100*/  LDL R5, [R1+0x5d4] ;  /* 0x0005d40001057983 */ /* 0x000f680000100800 */
[----:B------:R-:W-:Y:S01]  /*31110*/  STL [R1+0x3cc], R13 ;  /* 0x0003cc0d01007387 */ /* 0x000fe20000100800 */
[----:B------:R-:W-:-:S03]  /*31120*/  SHF.R.S32.HI R12, RZ, 0x1f, R12 ;  /* 0x0000001fff0c7819 */ /* 0x000fc6000001140c */
[----:B------:R0:W-:Y:S02]  /*31130*/  STL [R1+0x3d0], R11 ;  /* 0x0003d00b01007387 */ /* 0x0001e40000100800 */
[----:B0-----:R-:W-:Y:S02]  /*31140*/  SHF.R.S32.HI R11, RZ, 0x1f, R4 ;  /* 0x0000001fff0b7819 */ /* 0x001fe40000011404 */
[----:B------:R-:W5:Y:S04]  /*31150*/  LDL R4, [R1+0x5c8] ;  /* 0x0005c80001047983 */ /* 0x000f680000100800 */
[----:B------:R3:W-:Y:S04]  /*31160*/  STL [R1+0x3d4], R12 ;  /* 0x0003d40c01007387 */ /* 0x0007e80000100800 */
[----:B------:R0:W-:Y:S01]  /*31170*/  STL [R1+0x3d8], R11 ;  /* 0x0003d80b01007387 */ /* 0x0001e20000100800 */
[----:B---3--:R-:W-:-:S03]  /*31180*/  SHF.R.S32.HI R12, RZ, 0x1f, R29 ;  /* 0x0000001fff0c7819 */ /* 0x008fc6000001141d */
[----:B------:R-:W3:Y:S01]  /*31190*/  LDL R29, [R1+0x5b8] ;  /* 0x0005b800011d7983 */ /* 0x000ee20000100800 */
[----:B0-----:R-:W-:-:S03]  /*311a0*/  SHF.R.S32.HI R11, RZ, 0x1f, R10 ;  /* 0x0000001fff0b7819 */ /* 0x001fc6000001140a */
[----:B------:R-:W-:Y:S01]  /*311b0*/  STL [R1+0x3dc], R12 ;  /* 0x0003dc0c01007387 */ /* 0x000fe20000100800 */
[----:B------:R-:W-:-:S03]  /*311c0*/  SHF.R.S32.HI R10, RZ, 0x1f, R9 ;  /* 0x0000001fff0a7819 */ /* 0x000fc60000011409 */
[----:B------:R-:W-:Y:S01]  /*311d0*/  STL [R1+0x3e0], R11 ;  /* 0x0003e00b01007387 */ /* 0x000fe20000100800 */
[----:B----4-:R-:W-:-:S03]  /*311e0*/  SHF.R.S32.HI R9, RZ, 0x1f, R0 ;  /* 0x0000001fff097819 */ /* 0x010fc60000011400 */
[----:B------:R-:W4:Y:S04]  /*311f0*/  LDL R0, [R1+0x5b4] ;  /* 0x0005b40001007983 */ /* 0x000f280000100800 */
[----:B------:R2:W-:Y:S04]  /*31200*/  STL [R1+0x3e4], R10 ;  /* 0x0003e40a01007387 */ /* 0x0005e80000100800 */
[----:B------:R5:W-:Y:S01]  /*31210*/  STL [R1+0x3e8], R9 ;  /* 0x0003e80901007387 */ /* 0x000be20000100800 */
[----:B--2---:R-:W-:-:S03]  /*31220*/  SHF.R.S32.HI R10, RZ, 0x1f, R3 ;  /* 0x0000001fff0a7819 */ /* 0x004fc60000011403 */
[----:B------:R-:W2:Y:S04]  /*31230*/  LDL R3, [R1+0x5a8] ;  /* 0x0005a80001037983 */ /* 0x000ea80000100800 */
[----:B------:R-:W-:Y:S01]  /*31240*/  STL [R1+0x3ec], R10 ;  /* 0x0003ec0a01007387 */ /* 0x000fe20000100800 */
[----:B-----5:R-:W-:Y:S02]  /*31250*/  SHF.R.S32.HI R9, RZ, 0x1f, R7 ;  /* 0x0000001fff097819 */ /* 0x020fe40000011407 */
        /* <DEDUP_REMOVED lines=9> */
[----:B------:R-:W-:Y:S02]  /*312f0*/  SHF.R.S32.HI R6, RZ, 0x1f, R6 ;  /* 0x0000001fff067819 */ /* 0x000fe40000011406 */
[----:B------:R-:W-:-:S02]  /*31300*/  SHF.R.S32.HI R7, RZ, 0x1f, R27 ;  /* 0x0000001fff077819 */ /* 0x000fc4000001141b */
[----:B------:R-:W5:Y:S04]  /*31310*/  LDL R27, [R1+0x560] ;  /* 0x00056000011b7983 */ /* 0x000f680000100800 */
[----:B------:R0:W-:Y:S04]  /*31320*/  STL [R1+0x3fc], R6 ;  /* 0x0003fc0601007387 */ /* 0x0001e80000100800 */
[----:B------:R-:W-:Y:S04]  /*31330*/  STL [R1+0x400], R7 ;  /* 0x0004000701007387 */ /* 0x000fe80000100800 */
[----:B------:R-:W5:Y:S04]  /*31340*/  LDL R18, [R1+0x55c] ;  /* 0x00055c0001127983 */ /* 0x000f680000100800 */
[----:B------:R-:W5:Y:S01]  /*31350*/  LDL R17, [R1+0x558] ;  /* 0x0005580001117983 */ /* 0x000f620000100800 */
[----:B0-----:R-:W-:-:S05]  /*31360*/  SHF.R.S32.HI R6, RZ, 0x1f, R26 ;  /* 0x0000001fff067819 */ /* 0x001fca000001141a */
[----:B------:R0:W-:Y:S04]  /*31370*/  STL [R1+0x404], R6 ;  /* 0x0004040601007387 */ /* 0x0001e80000100800 */
[----:B------:R-:W5:Y:S04]  /*31380*/  LDL R16, [R1+0x554] ;  /* 0x0005540001107983 */ /* 0x000f680000100800 */
[----:B------:R-:W5:Y:S04]  /*31390*/  LDL R15, [R1+0x54c] ;  /* 0x00054c00010f7983 */ /* 0x000f680000100800 */
[----:B------:R-:W5:Y:S04]  /*313a0*/  LDL R14, [R1+0x548] ;  /* 0x00054800010e7983 */ /* 0x000f680000100800 */
[----:B------:R-:W5:Y:S04]  /*313b0*/  LDL R13, [R1+0x544] ;  /* 0x00054400010d7983 */ /* 0x000f680000100800 */
[----:B------:R-:W5:Y:S04]  /*313c0*/  LDL R11, [R1+0x540] ;  /* 0x00054000010b7983 */ /* 0x000f680000100800 */
[----:B------:R-:W5:Y:S04]  /*313d0*/  LDL R26, [R1+0x53c] ;  /* 0x00053c00011a7983 */ /* 0x000f680000100800 */
[----:B------:R-:W5:Y:S01]  /*313e0*/  LDL R12, [R1+0x538] ;  /* 0x00053800010c7983 */ /* 0x000f620000100800 */
[----:B0-----:R-:W-:-:S03]  /*313f0*/  SHF.R.S32.HI R6, RZ, 0x1f, R5 ;  /* 0x0000001fff067819 */ /* 0x001fc60000011405 */
[----:B------:R-:W5:Y:S04]  /*31400*/  LDL R5, [R1+0x534] ;  /* 0x0005340001057983 */ /* 0x000f680000100800 */
[----:B------:R3:W-:Y:S01]  /*31410*/  STL [R1+0x408], R6 ;  /* 0x0004080601007387 */ /* 0x0007e20000100800 */
[----:B------:R-:W-:-:S03]  /*31420*/  SHF.R.S32.HI R7, RZ, 0x1f, R4 ;  /* 0x0000001fff077819 */ /* 0x000fc60000011404 */
[----:B------:R-:W5:Y:S04]  /*31430*/  LDL R4, [R1+0x530] ;  /* 0x0005300001047983 */ /* 0x000f680000100800 */
[----:B------:R-:W-:Y:S04]  /*31440*/  STL [R1+0x40c], R7 ;  /* 0x00040c0701007387 */ /* 0x000fe80000100800 */
[----:B------:R-:W5:Y:S04]  /*31450*/  LDL R10, [R1+0x52c] ;  /* 0x00052c00010a7983 */ /* 0x000f680000100800 */
[----:B------:R-:W5:Y:S01]  /*31460*/  LDL R9, [R1+0x524] ;  /* 0x0005240001097983 */ /* 0x000f620000100800 */
[----:B---3--:R-:W-:-:S05]  /*31470*/  SHF.R.S32.HI R6, RZ, 0x1f, R29 ;  /* 0x0000001fff067819 */ /* 0x008fca000001141d */
[----:B------:R4:W-:Y:S04]  /*31480*/  STL [R1+0x410], R6 ;  /* 0x0004100601007387 */ /* 0x0009e80000100800 */
[----:B------:R-:W3:Y:S01]  /*31490*/  LDL R29, [R1+0x520] ;  /* 0x00052000011d7983 */ /* 0x000ee20000100800 */
[----:B----4-:R-:W-:-:S03]  /*314a0*/  SHF.R.S32.HI R6, RZ, 0x1f, R0 ;  /* 0x0000001fff067819 */ /* 0x010fc60000011400 */
[----:B------:R-:W4:Y:S04]  /*314b0*/  LDL R0, [R1+0x51c] ;  /* 0x00051c0001007983 */ /* 0x000f280000100800 */
[----:B------:R0:W-:Y:S04]  /*314c0*/  STL [R1+0x414], R6 ;  /* 0x0004140601007387 */ /* 0x0001e80000100800 */
[----:B------:R-:W4:Y:S01]  /*314d0*/  LDL R7, [R1+0x518] ;  /* 0x0005180001077983 */ /* 0x000f220000100800 */
[----:B--2---:R-:W-:-:S03]  /*314e0*/  SHF.R.S32.HI R3, RZ, 0x1f, R3 ;  /* 0x0000001fff037819 */ /* 0x004fc60000011403 */
[----:B0-----:R-:W2:Y:S04]  /*314f0*/  LDL R6, [R1+0x514] ;  /* 0x0005140001067983 */ /* 0x001ea80000100800 */
[----:B------:R0:W-:Y:S04]  /*31500*/  STL [R1+0x418], R3 ;  /* 0x0004180301007387 */ /* 0x0001e80000100800 */
[----:B0-----:R-:W2:Y:S01]  /*31510*/  LDL R3, [R1+0x510] ;  /* 0x0005100001037983 */ /* 0x001ea20000100800 */
[----:B-----5:R-:W-:Y:S02]  /*31520*/  SHF.R.S32.HI R20, RZ, 0x1f, R20 ;  /* 0x0000001fff147819 */ /* 0x020fe40000011414 */
        /* <DEDUP_REMOVED lines=10> */
[----:B------:R-:W5:Y:S04]  /*315d0*/  LDL R27, [R1+0x4fc] ;  /* 0x0004fc00011b7983 */ /* 0x000f680000100800 */
[----:B------:R-:W-:Y:S01]  /*315e0*/  STL [R1+0x42c], R20 ;  /* 0x00042c1401007387 */ /* 0x000fe20000100800 */
[----:B-1----:R-:W-:Y:S02]  /*315f0*/  SHF.R.S32.HI R19, RZ, 0x1f, R18 ;  /* 0x0000001fff137819 */ /* 0x002fe40000011412 */
[----:B------:R-:W-:-:S03]  /*31600*/  SHF.R.S32.HI R18, RZ, 0x1f, R17 ;  /* 0x0000001fff127819 */ /* 0x000fc60000011411 */
[----:B------:R-:W-:Y:S04]  /*31610*/  STL [R1+0x430], R19 ;  /* 0x0004301301007387 */ /* 0x000fe80000100800 */
[----:B------:R-:W-:Y:S01]  /*31620*/  STL [R1+0x434], R18 ;  /* 0x0004341201007387 */ /* 0x000fe20000100800 */
[----:B------:R-:W-:Y:S02]  /*31630*/  SHF.R.S32.HI R17, RZ, 0x1f, R16 ;  /* 0x0000001fff117819 */ /* 0x000fe40000011410 */
        /* <DEDUP_REMOVED lines=17> */
[----:B------:R-:W-:-:S02]  /*31750*/  SHF.R.S32.HI R9, RZ, 0x1f, R9 ;  /* 0x0000001fff097819 */ /* 0x000fc40000011409 */
[----:B0-----:R-:W-:Y:S02]  /*31760*/  SHF.R.S32.HI R12, RZ, 0x1f, R4 ;  /* 0x0000001fff0c7819 */ /* 0x001fe40000011404 */
[----:B-1----:R-:W-:Y:S01]  /*31770*/  SHF.R.S32.HI R11, RZ, 0x1f, R10 ;  /* 0x0000001fff0b7819 */ /* 0x002fe2000001140a */
[----:B------:R-:W5:Y:S04]  /*31780*/  LDL R4, [R1+0x4f0] ;  /* 0x0004f00001047983 */ /* 0x000f680000100800 */
[----:B------:R-:W-:Y:S04]  /*31790*/  STL [R1+0x458], R12 ;  /* 0x0004580c01007387 */ /* 0x000fe80000100800 */
[----:B------:R-:W-:Y:S01]  /*317a0*/  STL [R1+0x45c], R11 ;  /* 0x00045c0b01007387 */ /* 0x000fe20000100800 */
[----:B---3--:R-:W-:-:S03]  /*317b0*/  SHF.R.S32.HI R10, RZ, 0x1f, R29 ;  /* 0x0000001fff0a7819 */ /* 0x008fc6000001141d */
[----:B------:R-:W3:Y:S04]  /*317c0*/  LDL R29, [R1+0x4ec] ;  /* 0x0004ec00011d7983 */ /* 0x000ee80000100800 */
[----:B------:R4:W-:Y:S04]  /*317d0*/  STL [R1+0x460], R9 ;  /* 0x0004600901007387 */ /* 0x0009e80000100800 */
[----:B------:R-:W-:Y:S01]  /*317e0*/  STL [R1+0x464], R10 ;  /* 0x0004640a01007387 */ /* 0x000fe20000100800 */
[----:B----4-:R-:W-:-:S03]  /*317f0*/  SHF.R.S32.HI R9, RZ, 0x1f, R0 ;  /* 0x0000001fff097819 */ /* 0x010fc60000011400 */
[----:B------:R-:W4:Y:S01]  /*31800*/  LDL R0, [R1+0x4e8] ;  /* 0x0004e80001007983 */ /* 0x000f220000100800 */
[----:B------:R-:W-:-:S03]  /*31810*/  SHF.R.S32.HI R7, RZ, 0x1f, R7 ;  /* 0x0000001fff077819 */ /* 0x000fc60000011407 */
[----:B------:R-:W-:Y:S04]  /*31820*/  STL [R1+0x468], R9 ;  /* 0x0004680901007387 */ /* 0x000fe80000100800 */
[----:B------:R-:W-:Y:S04]  /*31830*/  STL [R1+0x46c], R7 ;  /* 0x00046c0701007387 */ /* 0x000fe80000100800 */
[----:B------:R-:W4:Y:S01]  /*31840*/  LDL R20, [R1+0x4e4] ;  /* 0x0004e40001147983 */ /* 0x000f220000100800 */
[----:B--2---:R-:W-:-:S05]  /*31850*/  SHF.R.S32.HI R6, RZ, 0x1f, R6 ;  /* 0x0000001fff067819 */ /* 0x004fca0000011406 */
[----:B------:R0:W-:Y:S04]  /*31860*/  STL [R1+0x470], R6 ;  /* 0x0004700601007387 */ /* 0x0001e80000100800 */
[----:B------:R-:W2:Y:S01]  /*31870*/  LDL R19, [R1+0x4e0] ;  /* 0x0004e00001137983 */ /* 0x000ea20000100800 */
[----:B------:R-:W-:-:S05]  /*31880*/  SHF.R.S32.HI R3, RZ, 0x1f, R3 ;  /* 0x0000001fff037819 */ /* 0x000fca0000011403 */
[----:B------:R1:W-:Y:S04]  /*31890*/  STL [R1+0x474], R3 ;  /* 0x0004740301007387 */ /* 0x0003e80000100800 */
[----:B0-----:R-:W2:Y:S04]  /*318a0*/  LDL R6, [R1+0x4dc] ;  /* 0x0004dc0001067983 */ /* 0x001ea80000100800 */
[----:B-1----:R-:W2:Y:S01]  /*318b0*/  LDL R3, [R1+0x4d8] ;  /* 0x0004d80001037983 */ /* 0x002ea20000100800 */
[----:B-----5:R-:W-:Y:S02]  /*318c0*/  SHF.R.S32.HI R7, RZ, 0x1f, R8 ;  /* 0x0000001fff077819 */ /* 0x020fe40000011408 */
        /* <DEDUP_REMOVED lines=17> */
[----:B------:R0:W-:Y:S02]  /*319e0*/  STL [R1+0x484], R7 ;  /* 0x0004840701007387 */ /* 0x0001e40000100800 */
[----:B0-----:R-:W-:Y:S02]  /*319f0*/  SHF.R.S32.HI R7, RZ, 0x1f, R5 ;  /* 0x0000001fff077819 */ /* 0x001fe40000011405 */
[----:B------:R-:W5:Y:S04]  /*31a00*/  LDL R5, [R1+0x838] ;  /* 0x0008380001057983 */ /* 0x000f680000100800 */
[----:B------:R-:W-:Y:S04]  /*31a10*/  STL [R1+0x48c], R7 ;  /* 0x00048c0701007387 */ /* 0x000fe80000100800 */
[----:B------:R-:W5:Y:S04]  /*31a20*/  LDL R10, [R1+0x83c] ;  /* 0x00083c00010a7983 */ /* 0x000f680000100800 */
[----:B------:R-:W5:Y:S01]  /*31a30*/  LDL R9, [R1+0x844] ;  /* 0x0008440001097983 */ /* 0x000f620000100800 */
[----:B------:R-:W-:-:S05]  /*31a40*/  SHF.R.S32.HI R4, RZ, 0x1f, R4 ;  /* 0x0000001fff047819 */ /* 0x000fca0000011404 */
[----:B------:R0:W-:Y:S04]  /*31a50*/  STL [R1+0x494], R4 ;  /* 0x0004940401007387 */ /* 0x0001e80000100800 */
[----:B0-----:R-:W5:Y:S01]  /*31a60*/  LDL R4, [R1+0x84c] ;  /* 0x00084c0001047983 */ /* 0x001f620000100800 */
[----:B---3--:R-:W-:-:S03]  /*31a70*/  SHF.R.S32.HI R7, RZ, 0x1f, R29 ;  /* 0x0000001fff077819 */ /* 0x008fc6000001141d */
[----:B------:R-:W3:Y:S04]  /*31a80*/  LDL R29, [R1+0x850] ;  /* 0x00085000011d7983 */ /* 0x000ee80000100800 */
[----:B------:R0:W-:Y:S04]  /*31a90*/  STL [R1+0x498], R7 ;  /* 0x0004980701007387 */ /* 0x0001e80000100800 */
[----:B------:R-:W3:Y:S04]  /*31aa0*/  LDL R8, [R1+0x85c] ;  /* 0x00085c0001087983 */ /* 0x000ee80000100800 */
[----:B0-----:R-:W3:Y:S01]  /*31ab0*/  LDL R7, [R1+0x858] ;  /* 0x0008580001077983 */ /* 0x001ee20000100800 */
[----:B----4-:R-:W-:-:S05]  /*31ac0*/  SHF.R.S32.HI R0, RZ, 0x1f, R0 ;  /* 0x0000001fff007819 */ /* 0x010fca0000011400 */
[----:B------:R0:W-:Y:S01]  /*31ad0*/  STL [R1+0x49c], R0 ;  /* 0x00049c0001007387 */ /* 0x0001e20000100800 */
[----:B------:R-:W-:-:S03]  /*31ae0*/  SHF.R.S32.HI R20, RZ, 0x1f, R20 ;  /* 0x0000001fff147819 */ /* 0x000fc60000011414 */
[----:B0-----:R-:W4:Y:S01]  /*31af0*/  LDL R0, [R1+0x864] ;  /* 0x0008640001007983 */ /* 0x001f220000100800 */
[----:B--2---:R-:W-:-:S03]  /*31b00*/  SHF.R.S32.HI R19, RZ, 0x1f, R19 ;  /* 0x0000001fff137819 */ /* 0x004fc60000011413 */
[----:B------:R0:W-:Y:S04]  /*31b10*/  STL [R1+0x4a0], R20 ;  /* 0x0004a01401007387 */ /* 0x0001e80000100800 */
[----:B------:R1:W-:Y:S01]  /*31b20*/  STL [R1+0x4a8], R19 ;  /* 0x0004a81301007387 */ /* 0x0003e20000100800 */
[----:B0-----:R-:W-:-:S03]  /*31b30*/  SHF.R.S32.HI R20, RZ, 0x1f, R6 ;  /* 0x0000001fff147819 */ /* 0x001fc60000011406 */
[----:B------:R-:W2:Y:S04]  /*31b40*/  LDL R6, [R1+0x86c] ;  /* 0x00086c0001067983 */ /* 0x000ea80000100800 */
[----:B------:R5:W-:Y:S01]  /*31b50*/  STL [R1+0x4ac], R20 ;  /* 0x0004ac1401007387 */ /* 0x000be20000100800 */
[----:B-1----:R-:W-:-:S03]  /*31b60*/  SHF.R.S32.HI R19, RZ, 0x1f, R3 ;  /* 0x0000001fff137819 */ /* 0x002fc60000011403 */
[----:B------:R-:W2:Y:S04]  /*31b70*/  LDL R3, [R1+0x870] ;  /* 0x0008700001037983 */ /* 0x000ea80000100800 */
[----:B------:R0:W-:Y:S01]  /*31b80*/  STL [R1+0x834], R19 ;  /* 0x0008341301007387 */ /* 0x0001e20000100800 */
[----:B-----5:R-:W-:-:S03]  /*31b90*/  SHF.R.S32.HI R20, RZ, 0x1f, R2 ;  /* 0x0000001fff147819 */ /* 0x020fc60000011402 */
[----:B------:R-:W5:Y:S01]  /*31ba0*/  LDL R2, [R1+0x878] ;  /* 0x0008780001027983 */ /* 0x000f620000100800 */
[----:B0-----:R-:W-:Y:S02]  /*31bb0*/  SHF.R.S32.HI R19, RZ, 0x1f, R18 ;  /* 0x0000001fff137819 */ /* 0x001fe40000011412 */
[----:B------:R-:W-:Y:S01]  /*31bc0*/  SHF.R.S32.HI R18, RZ, 0x1f, R17 ;  /* 0x0000001fff127819 */ /* 0x000fe20000011411 */
[----:B------:R-:W-:Y:S04]  /*31bd0*/  STL [R1+0x840], R20 ;  /* 0x0008401401007387 */ /* 0x000fe80000100800 */
[----:B------:R-:W-:Y:S04]  /*31be0*/  STL [R1+0x848], R19 ;  /* 0x0008481301007387 */ /* 0x000fe80000100800 */
[----:B------:R-:W-:Y:S01]  /*31bf0*/  STL [R1+0x854], R18 ;  /* 0x0008541201007387 */ /* 0x000fe20000100800 */
[----:B------:R-:W-:-:S02]  /*31c00*/  SHF.R.S32.HI R17, RZ, 0x1f, R16 ;  /* 0x0000001fff117819 */ /* 0x000fc40000011410 */
        /* <DEDUP_REMOVED lines=10> */
[----:B------:R-:W-:Y:S04]  /*31cb0*/  STL [R1+0x888], R13 ;  /* 0x0008880d01007387 */ /* 0x000fe80000100800 */
[----:B------:R0:W-:Y:S02]  /*31cc0*/  STL [R1+0x894], R11 ;  /* 0x0008940b01007387 */ /* 0x0001e40000100800 */
[----:B0-----:R-:W-:-:S02]  /*31cd0*/  SHF.R.S32.HI R11, RZ, 0x1f, R26 ;  /* 0x0000001fff0b7819 */ /* 0x001fc4000001141a */
[----:B------:R-:W5:Y:S01]  /*31ce0*/  LDL R26, [R1+0x884] ;  /* 0x00088400011a7983 */ /* 0x000f620000100800 */
[----:B------:R-:W-:-:S05]  /*31cf0*/  SHF.R.S32.HI R12, RZ, 0x1f, R12 ;  /* 0x0000001fff0c7819 */ /* 0x000fca000001140c */
[----:B------:R0:W-:Y:S04]  /*31d00*/  STL [R1+0x8a0], R12 ;  /* 0x0008a00c01007387 */ /* 0x0001e80000100800 */
[----:B------:R1:W-:Y:S01]  /*31d10*/  STL [R1+0x8ac], R11 ;  /* 0x0008ac0b01007387 */ /* 0x0003e20000100800 */
[----:B0-----:R-:W-:Y:S02]  /*31d20*/  SHF.R.S32.HI R12, RZ, 0x1f, R5 ;  /* 0x0000001fff0c7819 */ /* 0x001fe40000011405 */
[----:B-1----:R-:W-:Y:S01]  /*31d30*/  SHF.R.S32.HI R11, RZ, 0x1f, R10 ;  /* 0x0000001fff0b7819 */ /* 0x002fe2000001140a */
[----:B------:R-:W5:Y:S04]  /*31d40*/  LDL R5, [R1+0x88c] ;  /* 0x00088c0001057983 */ /* 0x000f680000100800 */
[----:B------:R-:W-:Y:S01]  /*31d50*/  STL [R1+0x8b4], R12 ;  /* 0x0008b40c01007387 */ /* 0x000fe20000100800 */
[----:B------:R-:W-:-:S03]  /*31d60*/  SHF.R.S32.HI R10, RZ, 0x1f, R9 ;  /* 0x0000001fff0a7819 */ /* 0x000fc60000011409 */
[----:B------:R-:W-:Y:S01]  /*31d70*/  STL [R1+0x8c0], R11 ;  /* 0x0008c00b01007387 */ /* 0x000fe20000100800 */
[----:B------:R-:W-:-:S03]  /*31d80*/  SHF.R.S32.HI R9, RZ, 0x1f, R4 ;  /* 0x0000001fff097819 */ /* 0x000fc60000011404 */
[----:B------:R-:W5:Y:S04]  /*31d90*/  LDL R4, [R1+0x890] ;  /* 0x0008900001047983 */ /* 0x000f680000100800 */
[----:B------:R3:W-:Y:S04]  /*31da0*/  STL [R1+0x8cc], R10 ;  /* 0x0008cc0a01007387 */ /* 0x0007e80000100800 */
[----:B------:R0:W-:Y:S01]  /*31db0*/  STL [R1+0x8d4], R9 ;  /* 0x0008d40901007387 */ /* 0x0001e20000100800 */
[----:B---3--:R-:W-:-:S03]  /*31dc0*/  SHF.R.S32.HI R10, RZ, 0x1f, R29 ;  /* 0x0000001fff0a7819 */ /* 0x008fc6000001141d */
[----:B------:R-:W3:Y:S04]  /*31dd0*/  LDL R29, [R1+0x898] ;  /* 0x00089800011d7983 */ /* 0x000ee80000100800 */
[----:B------:R-:W-:Y:S01]  /*31de0*/  STL [R1+0x8e0], R10 ;  /* 0x0008e00a01007387 */ /* 0x000fe20000100800 */
[----:B0-----:R-:W-:Y:S02]  /*31df0*/  SHF.R.S32.HI R9, RZ, 0x1f, R7 ;  /* 0x0000001fff097819 */ /* 0x001fe40000011407 */
[----:B------:R-:W-:-:S03]  /*31e00*/  SHF.R.S32.HI R7, RZ, 0x1f, R8 ;  /* 0x0000001fff077819 */ /* 0x000fc60000011408 */
[----:B------:R-:W-:Y:S04]  /*31e10*/  STL [R1+0x8ec], R9 ;  /* 0x0008ec0901007387 */ /* 0x000fe80000100800 */
[----:B------:R-:W3:Y:S04]  /*31e20*/  LDL R20, [R1+0x89c] ;  /* 0x00089c0001147983 */ /* 0x000ee80000100800 */
[----:B------:R-:W-:Y:S04]  /*31e30*/  STL [R1+0x8f4], R7 ;  /* 0x0008f40701007387 */ /* 0x000fe80000100800 */
[----:B------:R-:W3:Y:S01]  /*31e40*/  LDL R19, [R1+0x8a4] ;  /* 0x0008a40001137983 */ /* 0x000ee20000100800 */
[----:B----4-:R-:W-:-:S05]  /*31e50*/  SHF.R.S32.HI R0, RZ, 0x1f, R0 ;  /* 0x0000001fff007819 */ /* 0x010fca0000011400 */
[----:B------:R0:W-:Y:S04]  /*31e60*/  STL [R1+0x900], R0 ;  /* 0x0009000001007387 */ /* 0x0001e80000100800 */
[----:B------:R-:W4:Y:S04]  /*31e70*/  LDL R8, [R1+0x8a8] ;  /* 0x0008a80001087983 */ /* 0x000f280000100800 */
[----:B0-----:R-:W4:Y:S01]  /*31e80*/  LDL R0, [R1+0x8b0] ;  /* 0x0008b00001007983 */ /* 0x001f220000100800 */
[----:B--2---:R-:W-:Y:S02]  /*31e90*/  SHF.R.S32.HI R7, RZ, 0x1f, R6 ;  /* 0x0000001fff077819 */ /* 0x004fe40000011406 */
[----:B------:R-:W-:-:S02]  /*31ea0*/  SHF.R.S32.HI R6, RZ, 0x1f, R3 ;  /* 0x0000001fff067819 */ /* 0x000fc40000011403 */
[----:B------:R-:W2:Y:S04]  /*31eb0*/  LDL R3, [R1+0x8b8] ;  /* 0x0008b80001037983 */ /* 0x000ea80000100800 */
[----:B------:R-:W-:Y:S04]  /*31ec0*/  STL [R1+0x90c], R7 ;  /* 0x00090c0701007387 */ /* 0x000fe80000100800 */
[----:B------:R-:W-:Y:S04]  /*31ed0*/  STL [R1+0x918], R6 ;  /* 0x0009180601007387 */ /* 0x000fe80000100800 */
[----:B------:R-:W2:Y:S04]  /*31ee0*/  LDL R18, [R1+0x8bc] ;  /* 0x0008bc0001127983 */ /* 0x000ea80000100800 */
[----:B------:R-:W2:Y:S01]  /*31ef0*/  LDL R17, [R1+0x8c4] ;  /* 0x0008c40001117983 */ /* 0x000ea20000100800 */
[----:B-----5:R-:W-:-:S05]  /*31f00*/  SHF.R.S32.HI R2, RZ, 0x1f, R2 ;  /* 0x0000001fff027819 */ /* 0x020fca0000011402 */
        /* <DEDUP_REMOVED lines=11> */
[----:B0-----:R-:W-:Y:S02]  /*31fc0*/  SHF.R.S32.HI R6, RZ, 0x1f, R26 ;  /* 0x0000001fff067819 */ /* 0x001fe4000001141a */
[----:B------:R-:W5:Y:S04]  /*31fd0*/  LDL R26, [R1+0x8fc] ;  /* 0x0008fc00011a7983 */ /* 0x000f680000100800 */
[----:B------:R0:W-:Y:S04]  /*31fe0*/  STL [R1+0x938], R6 ;  /* 0x0009380601007387 */ /* 0x0001e80000100800 */
[----:B------:R-:W5:Y:S04]  /*31ff0*/  LDL R10, [R1+0x904] ;  /* 0x00090400010a7983 */ /* 0x000f680000100800 */
[----:B------:R-:W5:Y:S01]  /*32000*/  LDL R9, [R1+0x908] ;  /* 0x0009080001097983 */ /* 0x000f620000100800 */
[----:B------:R-:W-:-:S05]  /*32010*/  SHF.R.S32.HI R5, RZ, 0x1f, R5 ;  /* 0x0000001fff057819 */ /* 0x000fca0000011405 */
[----:B------:R1:W-:Y:S01]  /*32020*/  STL [R1+0x940], R5 ;  /* 0x0009400501007387 */ /* 0x0003e20000100800 */
[----:B0-----:R-:W-:-:S03]  /*32030*/  SHF.R.S32.HI R6, RZ, 0x1f, R4 ;  /* 0x0000001fff067819 */ /* 0x001fc60000011404 */
[----:B-1----:R-:W5:Y:S04]  /*32040*/  LDL R5, [R1+0x910] ;  /* 0x0009100001057983 */ /* 0x002f680000100800 */
[----:B------:R-:W5:Y:S04]  /*32050*/  LDL R4, [R1+0x914] ;  /* 0x0009140001047983 */ /* 0x000f680000100800 */
[----:B------:R0:W-:Y:S04]  /*32060*/  STL [R1+0x94c], R6 ;  /* 0x00094c0601007387 */ /* 0x0001e80000100800 */
[----:B------:R-:W5:Y:S04]  /*32070*/  LDL R7, [R1+0x91c] ;  /* 0x00091c0001077983 */ /* 0x000f680000100800 */
[----:B0-----:R-:W5:Y:S01]  /*32080*/  LDL R6, [R1+0x924] ;  /* 0x0009240001067983 */ /* 0x001f620000100800 */
[----:B---3--:R-:W-:-:S05]  /*32090*/  SHF.R.S32.HI R29, RZ, 0x1f, R29 ;  /* 0x0000001fff1d7819 */ /* 0x008fca000001141d */
[----:B------:R0:W-:Y:S04]  /*320a0*/  STL [R1+0x958], R29 ;  /* 0x0009581d01007387 */ /* 0x0001e80000100800 */
[----:B0-----:R-:W3:Y:S01]  /*320b0*/  LDL R29, [R1+0x928] ;  /* 0x00092800011d7983 */ /* 0x001ee20000100800 */
[----:B------:R-:W-:Y:S02]  /*320c0*/  SHF.R.S32.HI R20, RZ, 0x1f, R20 ;  /* 0x0000001fff147819 */ /* 0x000fe40000011414 */
[----:B------:R-:W-:-:S03]  /*320d0*/  SHF.R.S32.HI R19, RZ, 0x1f, R19 ;  /* 0x0000001fff137819 */ /* 0x000fc60000011413 */
[----:B------:R4:W-:Y:S04]  /*320e0*/  STL [R1+0x960], R20 ;  /* 0x0009601401007387 */ /* 0x0009e80000100800 */
[----:B------:R0:W-:Y:S01]  /*320f0*/  STL [R1+0x96c], R19 ;  /* 0x00096c1301007387 */ /* 0x0001e20000100800 */
[----:B----4-:R-:W-:-:S03]  /*32100*/  SHF.R.S32.HI R20, RZ, 0x1f, R8 ;  /* 0x0000001fff147819 */ /* 0x010fc60000011408 */
[----:B------:R-:W4:Y:S04]  /*32110*/  LDL R8, [R1+0x930] ;  /* 0x0009300001087983 */ /* 0x000f280000100800 */
[----:B------:R2:W-:Y:S01]  /*32120*/  STL [R1+0x978], R20 ;  /* 0x0009781401007387 */ /* 0x0005e20000100800 */
[----:B0-----:R-:W-:-:S03]  /*32130*/  SHF.R.S32.HI R19, RZ, 0x1f, R0 ;  /* 0x0000001fff137819 */ /* 0x001fc60000011400 */
[----:B------:R-:W4:Y:S04]  /*32140*/  LDL R0, [R1+0x934] ;  /* 0x0009340001007983 */ /* 0x000f280000100800 */
[----:B------:R0:W-:Y:S01]  /*32150*/  STL [R1+0x980], R19 ;  /* 0x0009801301007387 */ /* 0x0001e20000100800 */
[----:B--2---:R-:W-:-:S03]  /*32160*/  SHF.R.S32.HI R20, RZ, 0x1f, R3 ;  /* 0x0000001fff147819 */ /* 0x004fc60000011403 */
[----:B------:R-:W2:Y:S01]  /*32170*/  LDL R3, [R1+0x93c] ;  /* 0x00093c0001037983 */ /* 0x000ea20000100800 */
[----:B0-----:R-:W-:Y:S02]  /*32180*/  SHF.R.S32.HI R19, RZ, 0x1f, R18 ;  /* 0x0000001fff137819 */ /* 0x001fe40000011412 */
[----:B------:R-:W-:Y:S01]  /*32190*/  SHF.R.S32.HI R18, RZ, 0x1f, R17 ;  /* 0x0000001fff127819 */ /* 0x000fe20000011411 */
[----:B------:R-:W-:Y:S04]  /*321a0*/  STL [R1+0x98c], R20 ;  /* 0x00098c1401007387 */ /* 0x000fe80000100800 */
[----:B------:R-:W-:Y:S04]  /*321b0*/  STL [R1+0x998], R19 ;  /* 0x0009981301007387 */ /* 0x000fe80000100800 */
[----:B------:R-:W-:Y:S01]  /*321c0*/  STL [R1+0x9a0], R18 ;  /* 0x0009a01201007387 */ /* 0x000fe20000100800 */
[----:B-----5:R-:W-:-:S02]  /*321d0*/  SHF.R.S32.HI R17, RZ, 0x1f, R16 ;  /* 0x0000001fff117819 */ /* 0x020fc40000011410 */
[----:B------:R-:W-:Y:S02]  /*321e0*/  SHF.R.S32.HI R16, RZ, 0x1f, R15 ;  /* 0x0000001fff107819 */ /* 0x000fe4000001140f */
[----:B------:R-:W-:Y:S02]  /*321f0*/  SHF.R.S32.HI R15, RZ, 0x1f, R14 ;  /* 0x0000001fff0f7819 */ /* 0x000fe4000001140e */
[----:B------:R-:W-:Y:S02]  /*32200*/  SHF.R.S32.HI R14, RZ, 0x1f, R13 ;  /* 0x0000001fff0e7819 */ /* 0x000fe4000001140d */
[----:B------:R-:W-:Y:S01]  /*32210*/  SHF.R.S32.HI R13, RZ, 0x1f, R11 ;  /* 0x0000001fff0d7819 */ /* 0x000fe2000001140b */
[----:B------:R-:W-:Y:S04]  /*32220*/  STL [R1+0x9ac], R17 ;  /* 0x0009ac1101007387 */ /* 0x000fe80000100800 */
[----:B------:R-:W-:Y:S04]  /*32230*/  STL [R1+0x9b8], R16 ;  /* 0x0009b81001007387 */ /* 0x000fe80000100800 */
[----:B------:R-:W-:Y:S04]  /*32240*/  STL [R1+0x9c4], R15 ;  /* 0x0009c40f01007387 */ /* 0x000fe80000100800 */
[----:B------:R-:W-:Y:S01]  /*32250*/  STL [R1+0x9cc], R14 ;  /* 0x0009cc0e01007387 */ /* 0x000fe20000100800 */
[----:B------:R-:W-:-:S03]  /*32260*/  SHF.R.S32.HI R11, RZ, 0x1f, R2 ;  /* 0x0000001fff0b7819 */ /* 0x000fc60000011402 */
[----:B------:R-:W5:Y:S04]  /*32270*/  LDL R2, [R1+0x944] ;  /* 0x0009440001027983 */ /* 0x000f680000100800 */
[----:B------:R-:W-:Y:S04]  /*32280*/  STL [R1+0x9d8], R13 ;  /* 0x0009d80d01007387 */ /* 0x000fe80000100800 */
[----:B------:R0:W-:Y:S01]  /*32290*/  STL [R1+0x9e4], R11 ;  /* 0x0009e40b01007387 */ /* 0x0001e20000100800 */
[----:B------:R-:W-:Y:S02]  /*322a0*/  SHF.R.S32.HI R12, RZ, 0x1f, R12 ;  /* 0x0000001fff0c7819 */ /* 0x000fe4000001140c */
[----:B0-----:R-:W-:-:S02]  /*322b0*/  SHF.R.S32.HI R11, RZ, 0x1f, R27 ;  /* 0x0000001fff0b7819 */ /* 0x001fc4000001141b */
[----:B------:R-:W5:Y:S04]  /*322c0*/  LDL R27, [R1+0x948] ;  /* 0x00094800011b7983 */ /* 0x000f680000100800 */
[----:B------:R0:W-:Y:S04]  /*322d0*/  STL [R1+0x9f0], R12 ;  /* 0x0009f00c01007387 */ /* 0x0001e80000100800 */
[----:B------:R1:W-:Y:S01]  /*322e0*/  STL [R1+0x9f8], R11 ;  /* 0x0009f80b01007387 */ /* 0x0003e20000100800 */
[----:B0-----:R-:W-:-:S03]  /*322f0*/  SHF.R.S32.HI R12, RZ, 0x1f, R26 ;  /* 0x0000001fff0c7819 */ /* 0x001fc6000001141a */
[----:B------:R-:W5:Y:S01]  /*32300*/  LDL R26, [R1+0x950] ;  /* 0x00095000011a7983 */ /* 0x000f620000100800 */
[----:B-1----:R-:W-:Y:S02]  /*32310*/  SHF.R.S32.HI R11, RZ, 0x1f, R10 ;  /* 0x0000001fff0b7819 */ /* 0x002fe4000001140a */
[----:B------:R-:W-:Y:S01]  /*32320*/  SHF.R.S32.HI R10, RZ, 0x1f, R9 ;  /* 0x0000001fff0a7819 */ /* 0x000fe20000011409 */
[----:B------:R-:W-:Y:S04]  /*32330*/  STL [R1+0xa04], R12 ;  /* 0x000a040c01007387 */ /* 0x000fe80000100800 */
[----:B------:R-:W-:Y:S01]  /*32340*/  STL [R1+0xa0c], R11 ;  /* 0x000a0c0b01007387 */ /* 0x000fe20000100800 */
[----:B------:R-:W-:-:S03]  /*32350*/  SHF.R.S32.HI R9, RZ, 0x1f, R5 ;  /* 0x0000001fff097819 */ /* 0x000fc60000011405 */
[----:B------:R-:W5:Y:S04]  /*32360*/  LDL R5, [R1+0x954] ;  /* 0x0009540001057983 */ /* 0x000f680000100800 */
[----:B------:R0:W-:Y:S04]  /*32370*/  STL [R1+0xa18], R10 ;  /* 0x000a180a01007387 */ /* 0x0001e80000100800 */
[----:B------:R1:W-:Y:S01]  /*32380*/  STL [R1+0xa24], R9 ;  /* 0x000a240901007387 */ /* 0x0003e20000100800 */
[----:B0-----:R-:W-:Y:S02]  /*32390*/  SHF.R.S32.HI R10, RZ, 0x1f, R4 ;  /* 0x0000001fff0a7819 */ /* 0x001fe40000011404 */
[----:B-1----:R-:W-:Y:S01]  /*323a0*/  SHF.R.S32.HI R9, RZ, 0x1f, R7 ;  /* 0x0000001fff097819 */ /* 0x002fe20000011407 */
[----:B------:R-:W5:Y:S01]  /*323b0*/  LDL R4, [R1+0x95c] ;  /* 0x00095c0001047983 */ /* 0x000f620000100800 */
[----:B------:R-:W-:-:S03]  /*323c0*/  SHF.R.S32.HI R7, RZ, 0x1f, R6 ;  /* 0x0000001fff077819 */ /* 0x000fc60000011406 */
[----:B------:R-:W-:Y:S04]  /*323d0*/  STL [R1+0xa30], R10 ;  /* 0x000a300a01007387 */ /* 0x000fe80000100800 */
[----:B------:R-:W-:Y:S04]  /*323e0*/  STL [R1+0xa38], R9 ;  /* 0x000a380901007387 */ /* 0x000fe80000100800 */
[----:B------:R-:W5:Y:S04]  /*323f0*/  LDL R20, [R1+0x964] ;  /* 0x0009640001147983 */ /* 0x000f680000100800 */
[----:B------:R-:W-:Y:S04]  /*32400*/  STL [R1+0xa44], R7 ;  /* 0x000a440701007387 */ /* 0x000fe80000100800 */
[----:B------:R-:W5:Y:S01]  /*32410*/  LDL R19, [R1+0x968] ;  /* 0x0009680001137983 */ /* 0x000f620000100800 */
[----:B---3--:R-:W-:-:S05]  /*32420*/  SHF.R.S32.HI R6, RZ, 0x1f, R29 ;  /* 0x0000001fff067819 */ /* 0x008fca000001141d */
[----:B------:R0:W-:Y:S04]  /*32430*/  STL [R1+0xa50], R6 ;  /* 0x000a500601007387 */ /* 0x0001e80000100800 */
[----:B------:R-:W3:Y:S04]  /*32440*/  LDL R29, [R1+0x974] ;  /* 0x00097400011d7983 */ /* 0x000ee80000100800 */
[----:B0-----:R-:W3:Y:S01]  /*32450*/  LDL R6, [R1+0x970] ;  /* 0x0009700001067983 */ /* 0x001ee20000100800 */
[----:B----4-:R-:W-:Y:S02]  /*32460*/  SHF.R.S32.HI R8, RZ, 0x1f, R8 ;  /* 0x0000001fff087819 */ /* 0x010fe40000011408 */
[----:B------:R-:W-:-:S02]  /*32470*/  SHF.R.S32.HI R7, RZ, 0x1f, R0 ;  /* 0x0000001fff077819 */ /* 0x000fc40000011400 */
[----:B------:R-:W4:Y:S04]  /*32480*/  LDL R0, [R1+0x97c] ;  /* 0x00097c0001007983 */ /* 0x000f280000100800 */
[----:B------:R-:W-:Y:S04]  /*32490*/  STL [R1+0xa58], R8 ;  /* 0x000a580801007387 */ /* 0x000fe80000100800 */
[----:B------:R-:W-:Y:S04]  /*324a0*/  STL [R1+0xa64], R7 ;  /* 0x000a640701007387 */ /* 0x000fe80000100800 */
[----:B------:R-:W4:Y:S04]  /*324b0*/  LDL R18, [R1+0x984] ;  /* 0x0009840001127983 */ /* 0x000f280000100800 */
[----:B------:R-:W4:Y:S01]  /*324c0*/  LDL R17, [R1+0x988] ;  /* 0x0009880001117983 */ /* 0x000f220000100800 */
[----:B--2---:R-:W-:-:S05]  /*324d0*/  SHF.R.S32.HI R3, RZ, 0x1f, R3 ;  /* 0x0000001fff037819 */ /* 0x004fca0000011403 */
[----:B------:R0:W-:Y:S04]  /*324e0*/  STL [R1+0xa70], R3 ;  /* 0x000a700301007387 */ /* 0x0001e80000100800 */
[----:B------:R-:W2:Y:S04]  /*324f0*/  LDL R16, [R1+0x990] ;  /* 0x0009900001107983 */ /* 0x000ea80000100800 */
[----:B------:R-:W2:Y:S04]  /*32500*/  LDL R15, [R1+0x994] ;  /* 0x00099400010f7983 */ /* 0x000ea80000100800 */
[----:B------:R-:W2:Y:S04]  /*32510*/  LDL R14, [R1+0x99c] ;  /* 0x00099c00010e7983 */ /* 0x000ea80000100800 */
[----:B------:R-:W2:Y:S04]  /*32520*/  LDL R13, [R1+0x9a4] ;  /* 0x0009a400010d7983 */ /* 0x000ea80000100800 */
[----:B------:R-:W2:Y:S04]  /*32530*/  LDL R11, [R1+0x9a8] ;  /* 0x0009a800010b7983 */ /* 0x000ea80000100800 */
[----:B------:R-:W2:Y:S04]  /*32540*/  LDL R12, [R1+0x9b4] ;  /* 0x0009b400010c7983 */ /* 0x000ea80000100800 */
[----:B0-----:R-:W2:Y:S01]  /*32550*/  LDL R3, [R1+0x9b0] ;  /* 0x0009b00001037983 */ /* 0x001ea20000100800 */
[----:B-----5:R-:W-:-:S03]  /*32560*/  SHF.R.S32.HI R7, RZ, 0x1f, R2 ;  /* 0x0000001fff077819 */ /* 0x020fc60000011402 */
[----:B------:R-:W5:Y:S04]  /*32570*/  LDL R2, [R1+0x9bc] ;  /* 0x0009bc0001027983 */ /* 0x000f680000100800 */
[----:B------:R0:W-:Y:S01]  /*32580*/  STL [R1+0xa78], R7 ;  /* 0x000a780701007387 */ /* 0x0001e20000100800 */
[----:B------:R-:W-:-:S03]  /*32590*/  SHF.R.S32.HI R8, RZ, 0x1f, R27 ;  /* 0x0000001fff087819 */ /* 0x000fc6000001141b */
[----:B------:R-:W5:Y:S04]  /*325a0*/  LDL R27, [R1+0x9c0] ;  /* 0x0009c000011b7983 */ /* 0x000f680000100800 */
[----:B------:R-:W-:Y:S04]  /*325b0*/  STL [R1+0xa84], R8 ;  /* 0x000a840801007387 */ /* 0x000fe80000100800 */
[----:B------:R-:W5:Y:S04]  /*325c0*/  LDL R10, [R1+0x9c8] ;  /* 0x0009c800010a7983 */ /* 0x000f680000100800 */
[----:B------:R-:W5:Y:S01]  /*325d0*/  LDL R9, [R1+0x9d0] ;  /* 0x0009d00001097983 */ /* 0x000f620000100800 */
        /* <DEDUP_REMOVED lines=8> */
[----:B0-----:R-:W5:Y:S01]  /*32660*/  LDL R7, [R1+0x9e0] ;  /* 0x0009e00001077983 */ /* 0x001f620000100800 */
[----:B------:R-:W-:-:S03]  /*32670*/  SHF.R.S32.HI R20, RZ, 0x1f, R20 ;  /* 0x0000001fff147819 */ /* 0x000fc60000011414 */
[----:B------:R0:W-:Y:S01]  /*32680*/  STL [R1+0xaa4], R4 ;  /* 0x000aa40401007387 */ /* 0x0001e20000100800 */
[----:B------:R-:W-:-:S03]  /*32690*/  SHF.R.S32.HI R19, RZ, 0x1f, R19 ;  /* 0x0000001fff137819 */ /* 0x000fc60000011413 */
[----:B0-----:R-:W5:Y:S04]  /*326a0*/  LDL R4, [R1+0x9ec] ;  /* 0x0009ec0001047983 */ /* 0x001f680000100800 */
[----:B------:R-:W-:Y:S04]  /*326b0*/  STL [R1+0xab0], R20 ;  /* 0x000ab01401007387 */ /* 0x000fe80000100800 */
[----:B------:R3:W-:Y:S02]  /*326c0*/  STL [R1+0xab8], R19 ;  /* 0x000ab81301007387 */ /* 0x0007e40000100800 */
[----:B---3--:R-:W-:-:S02]  /*326d0*/  SHF.R.S32.HI R19, RZ, 0x1f, R29 ;  /* 0x0000001fff137819 */ /* 0x008fc4000001141d */
[----:B------:R-:W-:Y:S02]  /*326e0*/  SHF.R.S32.HI R20, RZ, 0x1f, R6 ;  /* 0x0000001fff147819 */ /* 0x000fe40000011406 */
[----:B------:R-:W3:Y:S04]  /*326f0*/  LDL R6, [R1+0x9f4] ;  /* 0x0009f40001067983 */ /* 0x000ee80000100800 */
[----:B------:R4:W-:Y:S04]  /*32700*/  STL [R1+0xac4], R20 ;  /* 0x000ac41401007387 */ /* 0x0009e80000100800 */
[----:B------:R-:W3:Y:S04]  /*32710*/  LDL R29, [R1+0x9fc] ;  /* 0x0009fc00011d7983 */ /* 0x000ee80000100800 */
[----:B------:R0:W-:Y:S01]  /*32720*/  STL [R1+0xad0], R19 ;  /* 0x000ad01301007387 */ /* 0x0001e20000100800 */
[----:B----4-:R-:W-:-:S03]  /*32730*/  SHF.R.S32.HI R20, RZ, 0x1f, R0 ;  /* 0x0000001fff147819 */ /* 0x010fc60000011400 */
[----:B------:R-:W4:Y:S01]  /*32740*/  LDL R0, [R1+0xa00] ;  /* 0x000a000001007983 */ /* 0x000f220000100800 */
[----:B0-----:R-:W-:Y:S02]  /*32750*/  SHF.R.S32.HI R19, RZ, 0x1f, R18 ;  /* 0x0000001fff137819 */ /* 0x001fe40000011412 */
[----:B------:R-:W-:Y:S01]  /*32760*/  SHF.R.S32.HI R18, RZ, 0x1f, R17 ;  /* 0x0000001fff127819 */ /* 0x000fe20000011411 */
[----:B------:R-:W-:Y:S04]  /*32770*/  STL [R1+0xadc], R20 ;  /* 0x000adc1401007387 */ /* 0x000fe80000100800 */
[----:B------:R-:W-:Y:S04]  /*32780*/  STL [R1+0xae4], R19 ;  /* 0x000ae41301007387 */ /* 0x000fe80000100800 */
[----:B------:R-:W-:Y:S01]  /*32790*/  STL [R1+0xaf0], R18 ;  /* 0x000af01201007387 */ /* 0x000fe20000100800 */
[----:B--2---:R-:W-:-:S02]  /*327a0*/  SHF.R.S32.HI R17, RZ, 0x1f, R16 ;  /* 0x0000001fff117819 */ /* 0x004fc40000011410 */
[----:B------:R-:W-:Y:S02]  /*327b0*/  SHF.R.S32.HI R16, RZ, 0x1f, R15 ;  /* 0x0000001fff107819 */ /* 0x000fe4000001140f */
[----:B------:R-:W-:Y:S02]  /*327c0*/  SHF.R.S32.HI R15, RZ, 0x1f, R14 ;  /* 0x0000001fff0f7819 */ /* 0x000fe4000001140e */
[----:B------:R-:W-:Y:S02]  /*327d0*/  SHF.R.S32.HI R14, RZ, 0x1f, R13 ;  /* 0x0000001fff0e7819 */ /* 0x000fe4000001140d */
[----:B------:R-:W-:Y:S01]  /*327e0*/  SHF.R.S32.HI R13, RZ, 0x1f, R11 ;  /* 0x0000001fff0d7819 */ /* 0x000fe2000001140b */
[----:B------:R-:W-:Y:S04]  /*327f0*/  STL [R1+0xafc], R17 ;  /* 0x000afc1101007387 */ /* 0x000fe80000100800 */
[----:B------:R-:W-:Y:S04]  /*32800*/  STL [R1+0xb08], R16 ;  /* 0x000b081001007387 */ /* 0x000fe80000100800 */
[----:B------:R-:W-:Y:S01]  /*32810*/  STL [R1+0xb10], R15 ;  /* 0x000b100f01007387 */ /* 0x000fe20000100800 */
[----:B------:R-:W-:-:S03]  /*32820*/  SHF.R.S32.HI R11, RZ, 0x1f, R3 ;  /* 0x0000001fff0b7819 */ /* 0x000fc60000011403 */
[----:B------:R-:W-:Y:S04]  /*32830*/  STL [R1+0xb1c], R14 ;  /* 0x000b1c0e01007387 */ /* 0x000fe80000100800 */
[----:B------:R-:W2:Y:S04]  /*32840*/  LDL R3, [R1+0xa08] ;  /* 0x000a080001037983 */ /* 0x000ea80000100800 */
[----:B------:R-:W-:Y:S01]  /*32850*/  STL [R1+0xb24], R13 ;  /* 0x000b240d01007387 */ /* 0x000fe20000100800 */
[----:B------:R-:W-:-:S03]  /*32860*/  SHF.R.S32.HI R12, RZ, 0x1f, R12 ;  /* 0x0000001fff0c7819 */ /* 0x000fc6000001140c */
[----:B------:R5:W-:Y:S02]  /*32870*/  STL [R1+0xb30], R11 ;  /* 0x000b300b01007387 */ /* 0x000be40000100800 */
[----:B-----5:R-:W-:Y:S02]  /*32880*/  SHF.R.S32.HI R11, RZ, 0x1f, R2 ;  /* 0x0000001fff0b7819 */ /* 0x020fe40000011402 */
        /* <DEDUP_REMOVED lines=8> */
[----:B------:R-:W-:Y:S01]  /*32910*/  STL [R1+0xb60], R11 ;  /* 0x000b600b01007387 */ /* 0x000fe20000100800 */
[----:B------:R-:W-:-:S03]  /*32920*/  SHF.R.S32.HI R9, RZ, 0x1f, R26 ;  /* 0x0000001fff097819 */ /* 0x000fc6000001141a */
[----:B------:R-:W5:Y:S04]  /*32930*/  LDL R26, [R1+0xa1c] ;  /* 0x000a1c00011a7983 */ /* 0x000f680000100800 */
[----:B------:R0:W-:Y:S04]  /*32940*/  STL [R1+0xb6c], R10 ;  /* 0x000b6c0a01007387 */ /* 0x0001e80000100800 */
[----:B------:R1:W-:Y:S01]  /*32950*/  STL [R1+0xb74], R9 ;  /* 0x000b740901007387 */ /* 0x0003e20000100800 */
[----:B0-----:R-:W-:-:S03]  /*32960*/  SHF.R.S32.HI R10, RZ, 0x1f, R5 ;  /* 0x0000001fff0a7819 */ /* 0x001fc60000011405 */
[----:B------:R-:W5:Y:S04]  /*32970*/  LDL R5, [R1+0xa20] ;  /* 0x000a200001057983 */ /* 0x000f680000100800 */
[----:B------:R-:W-:Y:S01]  /*32980*/  STL [R1+0xb80], R10 ;  /* 0x000b800a01007387 */ /* 0x000fe20000100800 */
[----:B-1----:R-:W-:Y:S02]  /*32990*/  SHF.R.S32.HI R9, RZ, 0x1f, R7 ;  /* 0x0000001fff097819 */ /* 0x002fe40000011407 */
        /* <DEDUP_REMOVED lines=9> */
[----:B---3--:R-:W-:Y:S02]  /*32a30*/  SHF.R.S32.HI R7, RZ, 0x1f, R6 ;  /* 0x0000001fff077819 */ /* 0x008fe40000011406 */
[----:B------:R-:W-:-:S02]  /*32a40*/  SHF.R.S32.HI R6, RZ, 0x1f, R29 ;  /* 0x0000001fff067819 */ /* 0x000fc4000001141d */
[----:B------:R-:W3:Y:S04]  /*32a50*/  LDL R29, [R1+0xa40] ;  /* 0x000a4000011d7983 */ /* 0x000ee80000100800 */
[----:B------:R-:W-:Y:S04]  /*32a60*/  STL [R1+0xbac], R7 ;  /* 0x000bac0701007387 */ /* 0x000fe80000100800 */
[----:B------:R-:W-:Y:S04]  /*32a70*/  STL [R1+0xbb8], R6 ;  /* 0x000bb80601007387 */ /* 0x000fe80000100800 */
[----:B------:R-:W3:Y:S04]  /*32a80*/  LDL R18, [R1+0xa48] ;  /* 0x000a480001127983 */ /* 0x000ee80000100800 */
[----:B------:R-:W3:Y:S01]  /*32a90*/  LDL R17, [R1+0xa4c] ;  /* 0x000a4c0001117983 */ /* 0x000ee20000100800 */
[----:B----4-:R-:W-:-:S05]  /*32aa0*/  SHF.R.S32.HI R0, RZ, 0x1f, R0 ;  /* 0x0000001fff007819 */ /* 0x010fca0000011400 */
        /* <DEDUP_REMOVED lines=22> */
[----:B------:R-:W5:Y:S04]  /*32c10*/  LDL R7, [R1+0xaa8] ;  /* 0x000aa80001077983 */ /* 0x000f680000100800 */
[----:B0-----:R-:W5:Y:S01]  /*32c20*/  LDL R6, [R1+0xaac] ;  /* 0x000aac0001067983 */ /* 0x001f620000100800 */
[----:B------:R-:W-:-:S05]  /*32c30*/  SHF.R.S32.HI R5, RZ, 0x1f, R5 ;  /* 0x0000001fff057819 */ /* 0x000fca0000011405 */
[----:B------:R0:W-:Y:S04]  /*32c40*/  STL [R1+0xbf0], R5 ;  /* 0x000bf00501007387 */ /* 0x0001e80000100800 */
[----:B0-----:R-:W5:Y:S01]  /*32c50*/  LDL R5, [R1+0xab4] ;  /* 0x000ab40001057983 */ /* 0x001f620000100800 */
[----:B------:R-:W-:Y:S02]  /*32c60*/  SHF.R.S32.HI R20, RZ, 0x1f, R20 ;  /* 0x0000001fff147819 */ /* 0x000fe40000011414 */
        /* <DEDUP_REMOVED lines=9> */
[----:B---3--:R-:W-:-:S03]  /*32d00*/  SHF.R.S32.HI R20, RZ, 0x1f, R29 ;  /* 0x0000001fff147819 */ /* 0x008fc6000001141d */
[----:B------:R-:W3:Y:S01]  /*32d10*/  LDL R29, [R1+0xac8] ;  /* 0x000ac800011d7983 */ /* 0x000ee20000100800 */
[----:B0-----:R-:W-:Y:S02]  /*32d20*/  SHF.R.S32.HI R19, RZ, 0x1f, R18 ;  /* 0x0000001fff137819 */ /* 0x001fe40000011412 */
[----:B------:R-:W-:Y:S01]  /*32d30*/  SHF.R.S32.HI R18, RZ, 0x1f, R17 ;  /* 0x0000001fff127819 */ /* 0x000fe20000011411 */
[----:B------:R-:W-:Y:S04]  /*32d40*/  STL [R1+0xc28], R20 ;  /* 0x000c281401007387 */ /* 0x000fe80000100800 */
[----:B------:R-:W-:Y:S04]  /*32d50*/  STL [R1+0xc30], R19 ;  /* 0x000c301301007387 */ /* 0x000fe80000100800 */
[----:B------:R-:W-:Y:S01]  /*32d60*/  STL [R1+0xc3c], R18 ;  /* 0x000c3c1201007387 */ /* 0x000fe20000100800 */
[----:B----4-:R-:W-:-:S02]  /*32d70*/  SHF.R.S32.HI R17, RZ, 0x1f, R16 ;  /* 0x0000001fff117819 */ /* 0x010fc40000011410 */
        /* <DEDUP_REMOVED lines=30> */
[----:B------:R-:W-:Y:S04]  /*32f60*/  STL [R1+0xcc8], R9 ;  /* 0x000cc80901007387 */ /* 0x000fe80000100800 */
[----:B------:R-:W-:Y:S04]  /*32f70*/  STL [R1+0xcd4], R7 ;  /* 0x000cd40701007387 */ /* 0x000fe80000100800 */
[----:B------:R-:W5:Y:S01]  /*32f80*/  LDL R20, [R1+0xaec] ;  /* 0x000aec0001147983 */ /* 0x000f620000100800 */
[----:B------:R-:W-:-:S05]  /*32f90*/  SHF.R.S32.HI R6, RZ, 0x1f, R6 ;  /* 0x0000001fff067819 */ /* 0x000fca0000011406 */
        /* <DEDUP_REMOVED lines=27> */
[----:B------:R-:W-:Y:S04]  /*33150*/  STL [R1+0xd20], R7 ;  /* 0x000d200701007387 */ /* 0x000fe80000100800 */
[----:B------:R-:W2:Y:S04]  /*33160*/  LDL R10, [R1+0xb58] ;  /* 0x000b5800010a7983 */ /* 0x000ea80000100800 */
[----:B------:R-:W2:Y:S01]  /*33170*/  LDL R9, [R1+0xb5c] ;  /* 0x000b5c0001097983 */ /* 0x000ea20000100800 */
[----:B-----5:R-:W-:-:S05]  /*33180*/  SHF.R.S32.HI R2, RZ, 0x1f, R2 ;  /* 0x0000001fff027819 */ /* 0x020fca0000011402 */
[----:B------:R0:W-:Y:S04]  /*33190*/  STL [R1+0xd28], R2 ;  /* 0x000d280201007387 */ /* 0x0001e80000100800 */
[----:B0-----:R-:W5:Y:S01]  /*331a0*/  LDL R2, [R1+0xb64] ;  /* 0x000b640001027983 */ /* 0x001f620000100800 */
[----:B------:R-:W-:-:S03]  /*331b0*/  SHF.R.S32.HI R7, RZ, 0x1f, R27 ;  /* 0x0000001fff077819 */ /* 0x000fc6000001141b */
[----:B------:R-:W5:Y:S04]  /*331c0*/  LDL R27, [R1+0xb68] ;  /* 0x000b6800011b7983 */ /* 0x000f680000100800 */
        /* <DEDUP_REMOVED lines=26> */
[----:B------:R-:W-:Y:S02]  /*33370*/  SHF.R.S32.HI R14, RZ, 0x1f, R13 ;  /* 0x0000001fff0e7819 */ /* 0x000fe4000001140d */
[----:B------:R-:W-:Y:S01]  /*33380*/  SHF.R.S32.HI R13, RZ, 0x1f, R11 ;  /* 0x0000001fff0d7819 */ /* 0x000fe2000001140b */
[----:B------:R-:W-:Y:S04]  /*33390*/  STL [R1+0xd94], R17 ;  /* 0x000d941101007387 */ /* 0x000fe80000100800 */
[----:B------:R-:W-:Y:S01]  /*333a0*/  STL [R1+0xda0], R16 ;  /* 0x000da01001007387 */ /* 0x000fe20000100800 */
[----:B------:R-:W-:-:S03]  /*333b0*/  SHF.R.S32.HI R11, RZ, 0x1f, R29 ;  /* 0x0000001fff0b7819 */ /* 0x000fc6000001141d */
[----:B------:R-:W-:Y:S04]  /*333c0*/  STL [R1+0xdac], R15 ;  /* 0x000dac0f01007387 */ /* 0x000fe80000100800 */
        /* <DEDUP_REMOVED lines=19> */
[----:B------:R-:W-:Y:S02]  /*33500*/  SHF.R.S32.HI R8, RZ, 0x1f, R8 ;  /* 0x0000001fff087819 */ /* 0x000fe40000011408 */
[----:B0-----:R-:W-:-:S02]  /*33510*/  SHF.R.S32.HI R10, RZ, 0x1f, R27 ;  /* 0x0000001fff0a7819 */ /* 0x001fc4000001141b */
[----:B------:R-:W5:Y:S01]  /*33520*/  LDL R27, [R1+0xbb0] ;  /* 0x000bb000011b7983 */ /* 0x000f620000100800 */
[----:B-1----:R-:W-:-:S03]  /*33530*/  SHF.R.S32.HI R9, RZ, 0x1f, R7 ;  /* 0x0000001fff097819 */ /* 0x002fc60000011407 */
[----:B------:R-:W-:Y:S04]  /*33540*/  STL [R1+0xe04], R10 ;  /* 0x000e040a01007387 */ /* 0x000fe80000100800 */
[----:B------:R-:W-:Y:S04]  /*33550*/  STL [R1+0xe08], R9 ;  /* 0x000e080901007387 */ /* 0x000fe80000100800 */
[----:B------:R-:W5:Y:S04]  /*33560*/  LDL R20, [R1+0xbb4] ;  /* 0x000bb40001147983 */ /* 0x000f680000100800 */
[----:B------:R0:W-:Y:S04]  /*33570*/  STL [R1+0xe0c], R8 ;  /* 0x000e0c0801007387 */ /* 0x0001e80000100800 */
[----:B------:R-:W5:Y:S01]  /*33580*/  LDL R19, [R1+0xbbc] ;  /* 0x000bbc0001137983 */ /* 0x000f620000100800 */
[----:B------:R-:W-:-:S05]  /*33590*/  SHF.R.S32.HI R7, RZ, 0x1f, R26 ;  /* 0x0000001fff077819 */ /* 0x000fca000001141a */
[----:B------:R1:W-:Y:S04]  /*335a0*/  STL [R1+0xe10], R7 ;  /* 0x000e100701007387 */ /* 0x0003e80000100800 */
[----:B0-----:R-:W5:Y:S04]  /*335b0*/  LDL R8, [R1+0xbc4] ;  /* 0x000bc40001087983 */ /* 0x001f680000100800 */
[----:B------:R-:W5:Y:S01]  /*335c0*/  LDL R26, [R1+0xbc8] ;  /* 0x000bc800011a7983 */ /* 0x000f620000100800 */
[----:B-1----:R-:W-:-:S03]  /*335d0*/  SHF.R.S32.HI R7, RZ, 0x1f, R6 ;  /* 0x0000001fff077819 */ /* 0x002fc60000011406 */
[----:B------:R-:W5:Y:S04]  /*335e0*/  LDL R6, [R1+0xbd0] ;  /* 0x000bd00001067983 */ /* 0x000f680000100800 */
[----:B------:R-:W-:Y:S01]  /*335f0*/  STL [R1+0xe14], R7 ;  /* 0x000e140701007387 */ /* 0x000fe20000100800 */
[----:B------:R-:W-:-:S05]  /*33600*/  SHF.R.S32.HI R5, RZ, 0x1f, R5 ;  /* 0x0000001fff057819 */ /* 0x000fca0000011405 */
[----:B------:R0:W-:Y:S04]  /*33610*/  STL [R1+0xe18], R5 ;  /* 0x000e180501007387 */ /* 0x0001e80000100800 */
        /* <DEDUP_REMOVED lines=9> */
[----:B0-----:R-:W5:Y:S04]  /*336b0*/  LDL R5, [R1+0xc00] ;  /* 0x000c000001057983 */ /* 0x001f680000100800 */
[----:B------:R-:W5:Y:S04]  /*336c0*/  LDL R12, [R1+0xc04] ;  /* 0x000c0400010c7983 */ /* 0x000f680000100800 */
[----:B-1----:R-:W5:Y:S01]  /*336d0*/  LDL R4, [R1+0xc0c] ;  /* 0x000c0c0001047983 */ /* 0x002f620000100800 */
[----:B---3--:R-:W-:-:S05]  /*336e0*/  SHF.R.S32.HI R7, RZ, 0x1f, R29 ;  /* 0x0000001fff077819 */ /* 0x008fca000001141d */
[----:B------:R4:W-:Y:S04]  /*336f0*/  STL [R1+0xe20], R7 ;  /* 0x000e200701007387 */ /* 0x0009e80000100800 */
[----:B------:R-:W3:Y:S01]  /*33700*/  LDL R29, [R1+0xc14] ;  /* 0x000c1400011d7983 */ /* 0x000ee20000100800 */
[----:B----4-:R-:W-:-:S05]  /*33710*/  SHF.R.S32.HI R7, RZ, 0x1f, R0 ;  /* 0x0000001fff077819 */ /* 0x010fca0000011400 */
[----:B------:R-:W-:Y:S04]  /*33720*/  STL [R1+0xe24], R7 ;  /* 0x000e240701007387 */ /* 0x000fe80000100800 */
[----:B------:R-:W4:Y:S04]  /*33730*/  LDL R10, [R1+0xc18] ;  /* 0x000c1800010a7983 */ /* 0x000f280000100800 */
[----:B------:R-:W4:Y:S01]  /*33740*/  LDL R9, [R1+0xc20] ;  /* 0x000c200001097983 */ /* 0x000f220000100800 */
[----:B--2---:R-:W-:-:S05]  /*33750*/  SHF.R.S32.HI R0, RZ, 0x1f, R3 ;  /* 0x0000001fff007819 */ /* 0x004fca0000011403 */
[----:B------:R0:W-:Y:S04]  /*33760*/  STL [R1+0xe28], R0 ;  /* 0x000e280001007387 */ /* 0x0001e80000100800 */
[----:B------:R-:W2:Y:S04]  /*33770*/  LDL R3, [R1+0xc2c] ;  /* 0x000c2c0001037983 */ /* 0x000ea80000100800 */
[----:B0-----:R-:W2:Y:S01]  /*33780*/  LDL R0, [R1+0xc24] ;  /* 0x000c240001007983 */ /* 0x001ea20000100800 */
[----:B-----5:R-:W-:-:S05]  /*33790*/  SHF.R.S32.HI R2, RZ, 0x1f, R2 ;  /* 0x0000001fff027819 */ /* 0x020fca0000011402 */
        /* <DEDUP_REMOVED lines=26> */
[----:B------:R-:W-:-:S02]  /*33940*/  SHF.R.S32.HI R14, RZ, 0x1f, R13 ;  /* 0x0000001fff0e7819 */ /* 0x000fc4000001140d */
[----:B------:R-:W-:Y:S01]  /*33950*/  SHF.R.S32.HI R13, RZ, 0x1f, R11 ;  /* 0x0000001fff0d7819 */ /* 0x000fe2000001140b */
[----:B------:R-:W-:Y:S04]  /*33960*/  STL [R1+0xe50], R17 ;  /* 0x000e501101007387 */ /* 0x000fe80000100800 */
        /* <DEDUP_REMOVED lines=13> */
[----:B------:R-:W3:Y:S04]  /*33a40*/  LDL R29, [R1+0xc64] ;  /* 0x000c6400011d7983 */ /* 0x000ee80000100800 */
[----:B------:R-:W-:Y:S01]  /*33a50*/  STL [R1+0xe70], R12 ;  /* 0x000e700c01007387 */ /* 0x000fe20000100800 */
[----:B----4-:R-:W-:Y:S02]  /*33a60*/  SHF.R.S32.HI R11, RZ, 0x1f, R10 ;  /* 0x0000001fff0b7819 */ /* 0x010fe4000001140a */
[----:B------:R-:W-:-:S03]  /*33a70*/  SHF.R.S32.HI R10, RZ, 0x1f, R9 ;  /* 0x0000001fff0a7819 */ /* 0x000fc60000011409 */
[----:B------:R-:W-:Y:S01]  /*33a80*/  STL [R1+0xe74], R11 ;  /* 0x000e740b01007387 */ /* 0x000fe20000100800 */
[----:B--2---:R-:W-:-:S03]  /*33a90*/  SHF.R.S32.HI R9, RZ, 0x1f, R0 ;  /* 0x0000001fff097819 */ /* 0x004fc60000011400 */
[----:B------:R-:W2:Y:S04]  /*33aa0*/  LDL R0, [R1+0xc6c] ;  /* 0x000c6c0001007983 */ /* 0x000ea80000100800 */
[----:B------:R0:W-:Y:S04]  /*33ab0*/  STL [R1+0xe78], R10 ;  /* 0x000e780a01007387 */ /* 0x0001e80000100800 */
[----:B------:R5:W-:Y:S01]  /*33ac0*/  STL [R1+0xe7c], R9 ;  /* 0x000e7c0901007387 */ /* 0x000be20000100800 */
[----:B0-----:R-:W-:-:S03]  /*33ad0*/  SHF.R.S32.HI R10, RZ, 0x1f, R3 ;  /* 0x0000001fff0a7819 */ /* 0x001fc60000011403 */
[----:B------:R-:W4:Y:S01]  /*33ae0*/  LDL R3, [R1+0xc74] ;  /* 0x000c740001037983 */ /* 0x000f220000100800 */
[----:B-----5:R-:W-:-:S03]  /*33af0*/  SHF.R.S32.HI R9, RZ, 0x1f, R7 ;  /* 0x0000001fff097819 */ /* 0x020fc60000011407 */
[----:B------:R-:W-:Y:S04]  /*33b00*/  STL [R1+0xe80], R10 ;  /* 0x000e800a01007387 */ /* 0x000fe80000100800 */
[----:B------:R-:W-:Y:S04]  /*33b10*/  STL [R1+0xe84], R9 ;  /* 0x000e840901007387 */ /* 0x000fe80000100800 */
[----:B------:R-:W5:Y:S01]  /*33b20*/  LDL R20, [R1+0xc78] ;  /* 0x000c780001147983 */ /* 0x000f620000100800 */
[----:B------:R-:W-:-:S05]  /*33b30*/  SHF.R.S32.HI R7, RZ, 0x1f, R2 ;  /* 0x0000001fff077819 */ /* 0x000fca0000011402 */
        /* <DEDUP_REMOVED lines=8> */
[----:B------:R-:W-:-:S05]  /*33bc0*/  SHF.R.S32.HI R8, RZ, 0x1f, R8 ;  /* 0x0000001fff087819 */ /* 0x000fca0000011408 */
[----:B------:R-:W-:Y:S04]  /*33bd0*/  STL [R1+0xe90], R8 ;  /* 0x000e900801007387 */ /* 0x000fe80000100800 */
[----:B------:R0:W-:Y:S04]  /*33be0*/  STL [R1+0xe94], R7 ;  /* 0x000e940701007387 */ /* 0x0001e80000100800 */
[----:B------:R-:W5:Y:S04]  /*33bf0*/  LDL R18, [R1+0xc98] ;  /* 0x000c980001127983 */ /* 0x000f680000100800 */
[----:B------:R-:W5:Y:S01]  /*33c00*/  LDL R17, [R1+0xca0] ;  /* 0x000ca00001117983 */ /* 0x000f620000100800 */
[----:B------:R-:W-:-:S05]  /*33c10*/  SHF.R.S32.HI R6, RZ, 0x1f, R6 ;  /* 0x0000001fff067819 */ /* 0x000fca0000011406 */
[----:B------:R-:W-:Y:S04]  /*33c20*/  STL [R1+0xe98], R6 ;  /* 0x000e980601007387 */ /* 0x000fe80000100800 */
        /* <DEDUP_REMOVED lines=8> */
[----:B------:R-:W-:-:S05]  /*33cb0*/  SHF.R.S32.HI R5, RZ, 0x1f, R5 ;  /* 0x0000001fff057819 */ /* 0x000fca0000011405 */
[----:B------:R1:W-:Y:S04]  /*33cc0*/  STL [R1+0xe9c], R5 ;  /* 0x000e9c0501007387 */ /* 0x0003e80000100800 */
[----:B0-----:R-:W5:Y:S01]  /*33cd0*/  LDL R7, [R1+0xcd8] ;  /* 0x000cd80001077983 */ /* 0x001f620000100800 */
[----:B-1----:R-:W-:-:S05]  /*33ce0*/  SHF.R.S32.HI R5, RZ, 0x1f, R4 ;  /* 0x0000001fff057819 */ /* 0x002fca0000011404 */
[----:B------:R0:W-:Y:S04]  /*33cf0*/  STL [R1+0xea0], R5 ;  /* 0x000ea00501007387 */ /* 0x0001e80000100800 */
[----:B------:R-:W5:Y:S04]  /*33d00*/  LDL R8, [R1+0xcdc] ;  /* 0x000cdc0001087983 */ /* 0x000f680000100800 */
[----:B------:R-:W5:Y:S01]  /*33d10*/  LDL R6, [R1+0xce4] ;  /* 0x000ce40001067983 */ /* 0x000f620000100800 */
[----:B---3--:R-:W-:-:S05]  /*33d20*/  SHF.R.S32.HI R4, RZ, 0x1f, R29 ;  /* 0x0000001fff047819 */ /* 0x008fca000001141d */
[----:B------:R1:W-:Y:S04]  /*33d30*/  STL [R1+0xea4], R4 ;  /* 0x000ea40401007387 */ /* 0x0003e80000100800 */
[----:B0-----:R-:W3:Y:S04]  /*33d40*/  LDL R5, [R1+0xcec] ;  /* 0x000cec0001057983 */ /* 0x001ee80000100800 */
[----:B-1----:R-:W3:Y:S01]  /*33d50*/  LDL R4, [R1+0xcf0] ;  /* 0x000cf00001047983 */ /* 0x002ee20000100800 */
[----:B--2---:R-:W-:-:S05]  /*33d60*/  SHF.R.S32.HI R0, RZ, 0x1f, R0 ;  /* 0x0000001fff007819 */ /* 0x004fca0000011400 */
[----:B------:R0:W-:Y:S04]  /*33d70*/  STL [R1+0xea8], R0 ;  /* 0x000ea80001007387 */ /* 0x0001e80000100800 */
[----:B------:R-:W2:Y:S01]  /*33d80*/  LDL R29, [R1+0xcf8] ;  /* 0x000cf800011d7983 */ /* 0x000ea20000100800 */
[----:B----4-:R-:W-:-:S03]  /*33d90*/  SHF.R.S32.HI R3, RZ, 0x1f, R3 ;  /* 0x0000001fff037819 */ /* 0x010fc60000011403 */
[----:B0-----:R-:W4:Y:S04]  /*33da0*/  LDL R0, [R1+0xcfc] ;  /* 0x000cfc0001007983 */ /* 0x001f280000100800 */
[----:B------:R0:W-:Y:S01]  /*33db0*/  STL [R1+0xeac], R3 ;  /* 0x000eac0301007387 */ /* 0x0001e20000100800 */
[----:B-----5:R-:W-:-:S03]  /*33dc0*/  SHF.R.S32.HI R20, RZ, 0x1f, R20 ;  /* 0x0000001fff147819 */ /* 0x020fc60000011414 */
[----:B0-----:R-:W5:Y:S04]  /*33dd0*/  LDL R3, [R1+0xd04] ;  /* 0x000d040001037983 */ /* 0x001f680000100800 */
[----:B------:R-:W-:Y:S01]  /*33de0*/  STL [R1+0xeb0], R20 ;  /* 0x000eb01401007387 */ /* 0x000fe20000100800 */
[----:B------:R-:W-:-:S05]  /*33df0*/  SHF.R.S32.HI R19, RZ, 0x1f, R19 ;  /* 0x0000001fff137819 */ /* 0x000fca0000011413 */
[----:B------:R0:W-:Y:S02]  /*33e00*/  STL [R1+0xeb4], R19 ;  /* 0x000eb41301007387 */ /* 0x0001e40000100800 */
[----:B0-----:R-:W-:Y:S02]  /*33e10*/  SHF.R.S32.HI R19, RZ, 0x1f, R27 ;  /* 0x0000001fff137819 */ /* 0x001fe4000001141b */
[----:B------:R-:W-:Y:S02]  /*33e20*/  SHF.R.S32.HI R20, RZ, 0x1f, R2 ;  /* 0x0000001fff147819 */ /* 0x000fe40000011402 */
        /* <DEDUP_REMOVED lines=11> */
[----:B------:R-:W-:-:S02]  /*33ee0*/  SHF.R.S32.HI R17, RZ, 0x1f, R16 ;  /* 0x0000001fff117819 */ /* 0x000fc40000011410 */
        /* <DEDUP_REMOVED lines=9> */
[----:B------:R-:W5:Y:S04]  /*33f80*/  LDL R12, [R1+0xd1c] ;  /* 0x000d1c00010c7983 */ /* 0x000f680000100800 */
[----:B------:R0:W-:Y:S01]  /*33f90*/  STL [R1+0xedc], R11 ;  /* 0x000edc0b01007387 */ /* 0x0001e20000100800 */
[----:B------:R-:W-:-:S03]  /*33fa0*/  SHF.R.S32.HI R9, RZ, 0x1f, R9 ;  /* 0x0000001fff097819 */ /* 0x000fc60000011409 */
[----:B------:R-:W-:Y:S01]  /*33fb0*/  STL [R1+0xee0], R13 ;  /* 0x000ee00d01007387 */ /* 0x000fe20000100800 */
[----:B0-----:R-:W-:-:S03]  /*33fc0*/  SHF.R.S32.HI R11, RZ, 0x1f, R10 ;  /* 0x0000001fff0b7819 */ /* 0x001fc6000001140a */
[----:B------:R-:W5:Y:S04]  /*33fd0*/  LDL R10, [R1+0xd24] ;  /* 0x000d2400010a7983 */ /* 0x000f680000100800 */
[----:B------:R0:W-:Y:S04]  /*33fe0*/  STL [R1+0xee4], R11 ;  /* 0x000ee40b01007387 */ /* 0x0001e80000100800 */
[----:B------:R1:W-:Y:S01]  /*33ff0*/  STL [R1+0xee8], R9 ;  /* 0x000ee80901007387 */ /* 0x0003e20000100800 */
[----:B0-----:R-:W-:-:S03]  /*34000*/  SHF.R.S32.HI R11, RZ, 0x1f, R7 ;  /* 0x0000001fff0b7819 */ /* 0x001fc60000011407 */
[----:B-1----:R-:W5:Y:S04]  /*34010*/  LDL R9, [R1+0xd2c] ;  /* 0x000d2c0001097983 */ /* 0x002f680000100800 */
[----:B------:R-:W-:Y:S01]  /*34020*/  STL [R1+0xeec], R11 ;  /* 0x000eec0b01007387 */ /* 0x000fe20000100800 */
[----:B------:R-:W-:Y:S02]  /*34030*/  SHF.R.S32.HI R7, RZ, 0x1f, R8 ;  /* 0x0000001fff077819 */ /* 0x000fe40000011408 */
[----:B------:R-:W-:-:S03]  /*34040*/  SHF.R.S32.HI R8, RZ, 0x1f, R6 ;  /* 0x0000001fff087819 */ /* 0x000fc60000011406 */
[----:B------:R0:W-:Y:S04]  /*34050*/  STL [R1+0xef0], R7 ;  /* 0x000ef00701007387 */ /* 0x0001e80000100800 */
[----:B0-----:R-:W5:Y:S04]  /*34060*/  LDL R7, [R1+0xd30] ;  /* 0x000d300001077983 */ /* 0x001f680000100800 */
[----:B------:R0:W-:Y:S01]  /*34070*/  STL [R1+0xef4], R8 ;  /* 0x000ef40801007387 */ /* 0x0001e20000100800 */
[----:B---3--:R-:W-:-:S05]  /*34080*/  SHF.R.S32.HI R6, RZ, 0x1f, R5 ;  /* 0x0000001fff067819 */ /* 0x008fca0000011405 */
[----:B------:R-:W-:Y:S04]  /*34090*/  STL [R1+0xef8], R6 ;  /* 0x000ef80601007387 */ /* 0x000fe80000100800 */
[----:B0-----:R-:W3:Y:S01]  /*340a0*/  LDL R8, [R1+0xd38] ;  /* 0x000d380001087983 */ /* 0x001ee20000100800 */
[----:B------:R-:W-:-:S05]  /*340b0*/  SHF.R.S32.HI R5, RZ, 0x1f, R4 ;  /* 0x0000001fff057819 */ /* 0x000fca0000011404 */
[----:B------:R-:W-:Y:S01]  /*340c0*/  STL [R1+0xefc], R5 ;  /* 0x000efc0501007387 */ /* 0x000fe20000100800 */
[----:B--2---:R-:W-:-:S05]  /*340d0*/  SHF.R.S32.HI R4, RZ, 0x1f, R29 ;  /* 0x0000001fff047819 */ /* 0x004fca000001141d */
[----:B------:R-:W-:Y:S04]  /*340e0*/  STL [R1+0xf00], R4 ;  /* 0x000f000401007387 */ /* 0x000fe80000100800 */
[----:B------:R-:W2:Y:S01]  /*340f0*/  LDL R20, [R1+0xd3c] ;  /* 0x000d3c0001147983 */ /* 0x000ea20000100800 */
[----:B----4-:R-:W-:-:S05]  /*34100*/  SHF.R.S32.HI R0, RZ, 0x1f, R0 ;  /* 0x0000001fff007819 */ /* 0x010fca0000011400 */
[----:B------:R0:W-:Y:S01]  /*34110*/  STL [R1+0xf04], R0 ;  /* 0x000f040001007387 */ /* 0x0001e20000100800 */
[----:B-----5:R-:W-:-:S03]  /*34120*/  SHF.R.S32.HI R3, RZ, 0x1f, R3 ;  /* 0x0000001fff037819 */ /* 0x020fc60000011403 */
[----:B0-----:R-:W4:Y:S04]  /*34130*/  LDL R0, [R1+0xd44] ;  /* 0x000d440001007983 */ /* 0x001f280000100800 */
[----:B------:R0:W-:Y:S04]  /*34140*/  STL [R1+0xf08], R3 ;  /* 0x000f080301007387 */ /* 0x0001e80000100800 */
[----:B------:R-:W5:Y:S04]  /*34150*/  LDL R6, [R1+0xd4c] ;  /* 0x000d4c0001067983 */ /* 0x000f680000100800 */
[----:B------:R-:W5:Y:S04]  /*34160*/  LDL R5, [R1+0xd50] ;  /* 0x000d500001057983 */ /* 0x000f680000100800 */
[----:B------:R-:W5:Y:S01]  /*34170*/  LDL R4, [R1+0xd58] ;  /* 0x000d580001047983 */ /* 0x000f620000100800 */
[----:B0-----:R-:W-:-:S02]  /*34180*/  SHF.R.S32.HI R3, RZ, 0x1f, R2 ;  /* 0x0000001fff037819 */ /* 0x001fc40000011402 */
[----:B------:R-:W-:-:S03]  /*34190*/  SHF.R.S32.HI R2, RZ, 0x1f, R27 ;  /* 0x0000001fff027819 */ /* 0x000fc6000001141b */
[----:B------:R0:W-:Y:S04]  /*341a0*/  STL [R1+0xf0c], R3 ;  /* 0x000f0c0301007387 */ /* 0x0001e80000100800 */
[----:B------:R1:W-:Y:S01]  /*341b0*/  STL [R1+0xf10], R2 ;  /* 0x000f100201007387 */ /* 0x0003e20000100800 */
[----:B------:R-:W-:-:S03]  /*341c0*/  SHF.R.S32.HI R11, RZ, 0x1f, R26 ;  /* 0x0000001fff0b7819 */ /* 0x000fc6000001141a */
[----:B0-----:R-:W5:Y:S04]  /*341d0*/  LDL R3, [R1+0xd5c] ;  /* 0x000d5c0001037983 */ /* 0x001f680000100800 */
[----:B-1----:R-:W5:Y:S04]  /*341e0*/  LDL R2, [R1+0xd64] ;  /* 0x000d640001027983 */ /* 0x002f680000100800 */
        /* <DEDUP_REMOVED lines=19> */
[----:B------:R-:W-:-:S03]  /*34320*/  SHF.R.S32.HI R11, RZ, 0x1f, R7 ;  /* 0x0000001fff0b7819 */ /* 0x000fc60000011407 */
[----:B------:R-:W5:Y:S04]  /*34330*/  LDL R7, [R1+0xdb4] ;  /* 0x000db40001077983 */ /* 0x000f680000100800 */
[----:B------:R0:W-:Y:S04]  /*34340*/  STL [R1+0xf24], R11 ;  /* 0x000f240b01007387 */ /* 0x0001e80000100800 */
[----:B------:R-:W5:Y:S04]  /*34350*/  LDL R13, [R1+0xdbc] ;  /* 0x000dbc00010d7983 */ /* 0x000f680000100800 */
[----:B0-----:R-:W5:Y:S01]  /*34360*/  LDL R11, [R1+0xdc4] ;  /* 0x000dc400010b7983 */ /* 0x001f620000100800 */
[----:B---3--:R-:W-:-:S05]  /*34370*/  SHF.R.S32.HI R8, RZ, 0x1f, R8 ;  /* 0x0000001fff087819 */ /* 0x008fca0000011408 */
[----:B------:R0:W-:Y:S04]  /*34380*/  STL [R1+0xf28], R8 ;  /* 0x000f280801007387 */ /* 0x0001e80000100800 */
[----:B0-----:R-:W3:Y:S01]  /*34390*/  LDL R8, [R1+0xdc8] ;  /* 0x000dc80001087983 */ /* 0x001ee20000100800 */
[----:B--2---:R-:W-:-:S05]  /*343a0*/  SHF.R.S32.HI R20, RZ, 0x1f, R20 ;  /* 0x0000001fff147819 */ /* 0x004fca0000011414 */
[----:B------:R0:W-:Y:S04]  /*343b0*/  STL [R1+0xf2c], R20 ;  /* 0x000f2c1401007387 */ /* 0x0001e80000100800 */
[----:B0-----:R-:W2:Y:S01]  /*343c0*/  LDL.LU R20, [R1+0x405c] ;  /* 0x00405c0001147983 */ /* 0x001ea20000300800 */
[----:B----4-:R-:W-:Y:S02]  /*343d0*/  SHF.R.S32.HI R0, RZ, 0x1f, R0 ;  /* 0x0000001fff007819 */ /* 0x010fe40000011400 */
[----:B-----5:R-:W-:Y:S02]  /*343e0*/  SHF.R.S32.HI R6, RZ, 0x1f, R6 ;  /* 0x0000001fff067819 */ /* 0x020fe40000011406 */
[----:B------:R-:W-:Y:S02]  /*343f0*/  SHF.R.S32.HI R5, RZ, 0x1f, R5 ;  /* 0x0000001fff057819 */ /* 0x000fe40000011405 */
[----:B------:R-:W-:Y:S01]  /*34400*/  SHF.R.S32.HI R4, RZ, 0x1f, R4 ;  /* 0x0000001fff047819 */ /* 0x000fe20000011404 */
[----:B------:R0:W-:Y:S04]  /*34410*/  STL [R1+0xf30], R0 ;  /* 0x000f300001007387 */ /* 0x0001e80000100800 */
[----:B0-----:R-:W4:Y:S04]  /*34420*/  LDL.LU R0, [R1+0x4058] ;  /* 0x0040580001007983 */ /* 0x001f280000300800 */
[----:B------:R0:W-:Y:S04]  /*34430*/  STL [R1+0xf34], R6 ;  /* 0x000f340601007387 */ /* 0x0001e80000100800 */
[----:B0-----:R-:W5:Y:S04]  /*34440*/  LDL R6, [R1+0xddc] ;  /* 0x000ddc0001067983 */ /* 0x001f680000100800 */
[----:B------:R0:W-:Y:S01]  /*34450*/  STL [R1+0xf38], R5 ;  /* 0x000f380501007387 */ /* 0x0001e20000100800 */
[----:B------:R-:W-:-:S03]  /*34460*/  SHF.R.S32.HI R3, RZ, 0x1f, R3 ;  /* 0x0000001fff037819 */ /* 0x000fc60000011403 */
[----:B0-----:R-:W2:Y:S01]  /*34470*/  LDL R5, [R1+0xde0] ;  /* 0x000de00001057983 */ /* 0x001ea20000100800 */
[----:B------:R-:W-:-:S03]  /*34480*/  SHF.R.S32.HI R2, RZ, 0x1f, R2 ;  /* 0x0000001fff027819 */ /* 0x000fc60000011402 */
[----:B------:R0:W-:Y:S01]  /*34490*/  STL [R1+0xf3c], R4 ;  /* 0x000f3c0401007387 */ /* 0x0001e20000100800 */
[----:B------:R-:W-:Y:S02]  /*344a0*/  SHF.R.S32.HI R27, RZ, 0x1f, R27 ;  /* 0x0000001fff1b7819 */ /* 0x000fe4000001141b */
[----:B------:R-:W-:Y:S01]  /*344b0*/  SHF.R.S32.HI R26, RZ, 0x1f, R26 ;  /* 0x0000001fff1a7819 */ /* 0x000fe2000001141a */
[----:B0-----:R-:W2:Y:S04]  /*344c0*/  LDL R4, [R1+0xde8] ;  /* 0x000de80001047983 */ /* 0x001ea80000100800 */
[----:B------:R0:W-:Y:S04]  /*344d0*/  STL [R1+0xf40], R3 ;  /* 0x000f400301007387 */ /* 0x0001e80000100800 */
[----:B0-----:R-:W2:Y:S04]  /*344e0*/  LDL.LU R3, [R1+0x4054] ;  /* 0x0040540001037983 */ /* 0x001ea80000300800 */
[----:B------:R0:W-:Y:S04]  /*344f0*/  STL [R1+0xf44], R2 ;  /* 0x000f440201007387 */ /* 0x0001e80000100800 */
[----:B0-----:R-:W2:Y:S04]  /*34500*/  LDL.LU R2, [R1+0x4050] ;  /* 0x0040500001027983 */ /* 0x001ea80000300800 */
[----:B------:R0:W-:Y:S04]  /*34510*/  STL [R1+0xf48], R27 ;  /* 0x000f481b01007387 */ /* 0x0001e80000100800 */
[----:B0-----:R-:W2:Y:S04]  /*34520*/  LDL.LU R27, [R1+0x404c] ;  /* 0x00404c00011b7983 */ /* 0x001ea80000300800 */
[----:B------:R0:W-:Y:S04]  /*34530*/  STL [R1+0xf4c], R26 ;  /* 0x000f4c1a01007387 */ /* 0x0001e80000100800 */
[----:B0-----:R-:W4:Y:S01]  /*34540*/  LDL.LU R26, [R1+0x4048] ;  /* 0x00404800011a7983 */ /* 0x001f220000300800 */
[----:B------:R-:W-:-:S02]  /*34550*/  SHF.R.S32.HI R19, RZ, 0x1f, R19 ;  /* 0x0000001fff137819 */ /* 0x000fc40000011413 */
[----:B------:R-:W-:-:S03]  /*34560*/  SHF.R.S32.HI R17, RZ, 0x1f, R17 ;  /* 0x0000001fff117819 */ /* 0x000fc60000011411 */
[----:B------:R0:W-:Y:S02]  /*34570*/  STL [R1+0xf50], R19 ;  /* 0x000f501301007387 */ /* 0x0001e40000100800 */
[----:B0-----:R-:W-:Y:S02]  /*34580*/  SHF.R.S32.HI R19, RZ, 0x1f, R18 ;  /* 0x0000001fff137819 */ /* 0x001fe40000011412 */
[----:B------:R-:W-:-:S03]  /*34590*/  SHF.R.S32.HI R18, RZ, 0x1f, R29 ;  /* 0x0000001fff127819 */ /* 0x000fc6000001141d */
[----:B------:R-:W-:Y:S04]  /*345a0*/  STL [R1+0xf54], R19 ;  /* 0x000f541301007387 */ /* 0x000fe80000100800 */
[----:B------:R-:W5:Y:S04]  /*345b0*/  LDL.LU R29, [R1+0x18c] ;  /* 0x00018c00011d7983 */ /* 0x000f680000300800 */
[----:B------:R0:W-:Y:S04]  /*345c0*/  STL [R1+0xf58], R17 ;  /* 0x000f581101007387 */ /* 0x0001e80000100800 */
[----:B------:R-:W-:Y:S01]  /*345d0*/  STL [R1+0xf5c], R18 ;  /* 0x000f5c1201007387 */ /* 0x000fe20000100800 */
[----:B0-----:R-:W-:-:S02]  /*345e0*/  SHF.R.S32.HI R17, RZ, 0x1f, R16 ;  /* 0x0000001fff117819 */ /* 0x001fc40000011410 */
[----:B------:R-:W-:Y:S02]  /*345f0*/  SHF.R.S32.HI R16, RZ, 0x1f, R12 ;  /* 0x0000001fff107819 */ /* 0x000fe4000001140c */
[----:B------:R-:W5:Y:S04]  /*34600*/  LDL.LU R12, [R1+0xe0] ;  /* 0x0000e000010c7983 */ /* 0x000f680000300800 */
[----:B------:R0:W-:Y:S04]  /*34610*/  STL [R1+0xf60], R17 ;  /* 0x000f601101007387 */ /* 0x0001e80000100800 */
[----:B------:R1:W-:Y:S01]  /*34620*/  STL [R1+0xf64], R16 ;  /* 0x000f641001007387 */ /* 0x0003e20000100800 */
[----:B------:R-:W-:-:S02]  /*34630*/  SHF.R.S32.HI R14, RZ, 0x1f, R14 ;  /* 0x0000001fff0e7819 */ /* 0x000fc4000001140e */
[----:B0-----:R-:W-:Y:S02]  /*34640*/  SHF.R.S32.HI R17, RZ, 0x1f, R10 ;  /* 0x0000001fff117819 */ /* 0x001fe4000001140a */
[----:B-1----:R-:W-:Y:S01]  /*34650*/  SHF.R.S32.HI R16, RZ, 0x1f, R15 ;  /* 0x0000001fff107819 */ /* 0x002fe2000001140f */
[----:B------:R-:W5:Y:S04]  /*34660*/  LDL.LU R10, [R1+0x188] ;  /* 0x00018800010a7983 */ /* 0x000f680000300800 */
[----:B------:R-:W-:Y:S01]  /*34670*/  STL [R1+0xf68], R17 ;  /* 0x000f681101007387 */ /* 0x000fe20000100800 */
[----:B------:R-:W-:-:S03]  /*34680*/  SHF.R.S32.HI R15, RZ, 0x1f, R9 ;  /* 0x0000001fff0f7819 */ /* 0x000fc60000011409 */
[----:B------:R-:W-:Y:S04]  /*34690*/  STL [R1+0xf6c], R16 ;  /* 0x000f6c1001007387 */ /* 0x000fe80000100800 */
[----:B------:R-:W5:Y:S04]  /*346a0*/  LDL.LU R9, [R1+0xdc] ;  /* 0x0000dc0001097983 */ /* 0x000f680000300800 */
[----:B------:R0:W-:Y:S01]  /*346b0*/  STL [R1+0xf70], R14 ;  /* 0x000f700e01007387 */ /* 0x0001e20000100800 */
[----:B------:R-:W-:-:S03]  /*346c0*/  SHF.R.S32.HI R13, RZ, 0x1f, R13 ;  /* 0x0000001fff0d7819 */ /* 0x000fc6000001140d */
[----:B------:R-:W-:Y:S01]  /*346d0*/  STL [R1+0xf74], R15 ;  /* 0x000f740f01007387 */ /* 0x000fe20000100800 */
[----:B------:R-:W-:Y:S02]  /*346e0*/  SHF.R.S32.HI R11, RZ, 0x1f, R11 ;  /* 0x0000001fff0b7819 */ /* 0x000fe4000001140b */
[----:B0-----:R-:W-:Y:S02]  /*346f0*/  SHF.R.S32.HI R14, RZ, 0x1f, R7 ;  /* 0x0000001fff0e7819 */ /* 0x001fe40000011407 */
[----:B------:R-:W5:Y:S04]  /*34700*/  LDL.LU R7, [R1+0x184] ;  /* 0x0001840001077983 */ /* 0x000f680000300800 */
[----:B------:R0:W-:Y:S04]  /*34710*/  STL [R1+0xf78], R14 ;  /* 0x000f780e01007387 */ /* 0x0001e80000100800 */
[----:B------:R2:W-:Y:S04]  /*34720*/  STL [R1+0xf7c], R13 ;  /* 0x000f7c0d01007387 */ /* 0x0005e80000100800 */
[----:B0-----:R-:W5:Y:S04]  /*34730*/  LDL.LU R14, [R1+0xd8] ;  /* 0x0000d800010e7983 */ /* 0x001f680000300800 */
[----:B------:R4:W-:Y:S01]  /*34740*/  STL [R1+0xf80], R11 ;  /* 0x000f800b01007387 */ /* 0x0009e20000100800 */
[----:B---3--:R-:W-:-:S05]  /*34750*/  SHF.R.S32.HI R8, RZ, 0x1f, R8 ;  /* 0x0000001fff087819 */ /* 0x008fca0000011408 */
[----:B------:R0:W-:Y:S01]  /*34760*/  STL [R1+0xf84], R8 ;  /* 0x000f840801007387 */ /* 0x0001e20000100800 */
[----:B--2---:R-:W-:Y:S02]  /*34770*/  SHF.R.S32.HI R13, RZ, 0x1f, R27 ;  /* 0x0000001fff0d7819 */ /* 0x004fe4000001141b */
[----:B----4-:R-:W-:Y:S02]  /*34780*/  SHF.R.S32.HI R11, RZ, 0x1f, R26 ;  /* 0x0000001fff0b7819 */ /* 0x010fe4000001141a */
[----:B------:R-:W2:Y:S04]  /*34790*/  LDL.LU R26, [R1+0x4044] ;  /* 0x00404400011a7983 */ /* 0x000ea80000300800 */
[----:B0-----:R-:W3:Y:S04]  /*347a0*/  LDL.LU R8, [R1+0x180] ;  /* 0x0001800001087983 */ /* 0x001ee80000300800 */
[----:B------:R5:W-:Y:S04]  /*347b0*/  STL [R1+0xf88], R11 ;  /* 0x000f880b01007387 */ /* 0x000be80000100800 */
[----:B------:R-:W4:Y:S01]  /*347c0*/  LDL.LU R27, [R1+0x4040] ;  /* 0x00404000011b7983 */ /* 0x000f220000300800 */
[----:B------:R-:W-:-:S03]  /*347d0*/  SHF.R.S32.HI R5, RZ, 0x1f, R5 ;  /* 0x0000001fff057819 */ /* 0x000fc60000011405 */
[----:B------:R-:W-:Y:S01]  /*347e0*/  STL [R1+0xf8c], R13 ;  /* 0x000f8c0d01007387 */ /* 0x000fe20000100800 */
[----:B------:R-:W-:Y:S02]  /*347f0*/  SHF.R.S32.HI R4, RZ, 0x1f, R4 ;  /* 0x0000001fff047819 */ /* 0x000fe40000011404 */
[----:B-----5:R-:W-:Y:S02]  /*34800*/  SHF.R.S32.HI R11, RZ, 0x1f, R6 ;  /* 0x0000001fff0b7819 */ /* 0x020fe40000011406 */
[----:B------:R-:W5:Y:S04]  /*34810*/  LDL.LU R6, [R1+0xd4] ;  /* 0x0000d40001067983 */ /* 0x000f680000300800 */
[----:B------:R-:W-:Y:S04]  /*34820*/  STL [R1+0xf90], R11 ;  /* 0x000f900b01007387 */ /* 0x000fe80000100800 */
[----:B------:R0:W-:Y:S04]  /*34830*/  STL [R1+0xf94], R5 ;  /* 0x000f940501007387 */ /* 0x0001e80000100800 */
[----:B0-----:R-:W3:Y:S04]  /*34840*/  LDL.LU R5, [R1+0x17c] ;  /* 0x00017c0001057983 */ /* 0x001ee80000300800 */
[----:B------:R4:W-:Y:S01]  /*34850*/  STL [R1+0xf98], R4 ;  /* 0x000f980401007387 */ /* 0x0009e20000100800 */
[----:B--2---:R-:W-:-:S02]  /*34860*/  IADD3 R11, P3, PT, R2, R26, RZ ;  /* 0x0000001a020b7210 */ /* 0x004fc40007f7e0ff */
[C---:B------:R-:W-:Y:S02]  /*34870*/  IADD3 R15, P2, PT, R3.reuse, R26, RZ ;  /* 0x0000001a030f7210 */ /* 0x040fe40007f5e0ff */
[-C--:B----4-:R-:W-:Y:S02]  /*34880*/  IADD3 R4, P6, PT, R2, R27.reuse, RZ ;  /* 0x0000001b02047210 */ /* 0x090fe40007fde0ff */
[----:B------:R-:W2:Y:S04]  /*34890*/  LDL.LU R2, [R1+0x403c] ;  /* 0x00403c0001027983 */ /* 0x000ea80000300800 */
[----:B------:R0:W-:Y:S04]  /*348a0*/  STL [R1+0x3e14], R11 ;  /* 0x003e140b01007387 */ /* 0x0001e80000100800 */
[----:B------:R-:W4:Y:S04]  /*348b0*/  LDL.LU R13, [R1+0xd0] ;  /* 0x0000d000010d7983 */ /* 0x000f280000300800 */
[----:B------:R1:W-:Y:S01]  /*348c0*/  STL [R1+0x3e0c], R4 ;  /* 0x003e0c0401007387 */ /* 0x0003e20000100800 */
[----:B0-----:R-:W-:-:S03]  /*348d0*/  IADD3 R11, P1, PT, R3, R27, RZ ;  /* 0x0000001b030b7210 */ /* 0x001fc60007f3e0ff */
[----:B-1----:R-:W3:Y:S04]  /*348e0*/  LDL.LU R4, [R1+0x178] ;  /* 0x0001780001047983 */ /* 0x002ee80000300800 */
[----:B------:R0:W-:Y:S04]  /*348f0*/  STL [R1+0x3e10], R15 ;  /* 0x003e100f01007387 */ /* 0x0001e80000100800 */
[----:B------:R-:W3:Y:S01]  /*34900*/  LDL.LU R3, [R1+0x4038] ;  /* 0x0040380001037983 */ /* 0x000ee20000300800 */
[----:B------:R-:W-:-:S03]  /*34910*/  IADD3 R16, P5, PT, R29, R27, RZ ;  /* 0x0000001b1d107210 */ /* 0x000fc60007fbe0ff */
[----:B------:R1:W-:Y:S01]  /*34920*/  STL [R1+0x3e04], R11 ;  /* 0x003e040b01007387 */ /* 0x0003e20000100800 */
[----:B0-----:R-:W-:-:S03]  /*34930*/  IADD3 R15, P0, PT, R29, R26, RZ ;  /* 0x0000001a1d0f7210 */ /* 0x001fc60007f1e0ff */
[----:B-1----:R-:W4:Y:S04]  /*34940*/  LDL.LU R11, [R1+0xcc] ;  /* 0x0000cc00010b7983 */ /* 0x002f280000300800 */
[----:B------:R-:W-:Y:S04]  /*34950*/  STL [R1+0x3e08], R15 ;  /* 0x003e080f01007387 */ /* 0x000fe80000100800 */
[----:B------:R0:W-:Y:S04]  /*34960*/  STL [R1+0x3dfc], R16 ;  /* 0x003dfc1001007387 */ /* 0x0001e80000100800 */
[----:B------:R-:W4:Y:S01]  /*34970*/  LDL.LU R29, [R1+0x174] ;  /* 0x00017400011d7983 */ /* 0x000f220000300800 */
[----:B0-----:R-:W-:Y:S01]  /*34980*/  IADD3 R16, P4, PT, R10, R26, RZ ;  /* 0x0000001a0a107210 */ /* 0x001fe20007f9e0ff */
[----:B--2---:R-:W-:Y:S01]  /*34990*/  IMAD.X R15, R12, 0x1, R2, P3 ;  /* 0x000000010c0f7824 */ /* 0x004fe200018e0602 */
[----:B------:R-:W-:-:S04]  /*349a0*/  IADD3 R10, P3, PT, R10, R27, RZ ;  /* 0x0000001b0a0a7210 */ /* 0x000fc80007f7e0ff */
[----:B------:R3:W-:Y:S04]  /*349b0*/  STL [R1+0x3df8], R15 ;  /* 0x003df80f01007387 */ /* 0x0007e80000100800 */
[----:B------:R-:W-:Y:S01]  /*349c0*/  STL [R1+0x3e00], R16 ;  /* 0x003e001001007387 */ /* 0x000fe20000100800 */
[----:B---3--:R-:W-:-:S03]  /*349d0*/  IMAD.X R15, R12, 0x1, R3, P6 ;  /* 0x000000010c0f7824 */ /* 0x008fc600030e0603 */
[----:B------:R-:W2:Y:S04]  /*349e0*/  LDL.LU R12, [R1+0xc8] ;  /* 0x0000c800010c7983 */ /* 0x000ea80000300800 */
[----:B------:R-:W-:Y:S04]  /*349f0*/  STL [R1+0x3df4], R15 ;  /* 0x003df40f01007387 */ /* 0x000fe80000100800 */
[----:B------:R0:W-:Y:S04]  /*34a00*/  STL [R1+0x3dec], R10 ;  /* 0x003dec0a01007387 */ /* 0x0001e80000100800 */
[----:B0-----:R-:W3:Y:S01]  /*34a10*/  LDL.LU R10, [R1+0x170] ;  /* 0x00017000010a7983 */ /* 0x001ee20000300800 */
[----:B------:R-:W-:Y:S01]  /*34a20*/  IMAD.X R15, R9, 0x1, R2, P2 ;  /* 0x00000001090f7824 */ /* 0x000fe200010e0602 */
[----:B------:R-:W-:-:S04]  /*34a30*/  IADD3 R16, P2, PT, R7, R26, RZ ;  /* 0x0000001a07107210 */ /* 0x000fc80007f5e0ff */
[----:B------:R0:W-:Y:S04]  /*34a40*/  STL [R1+0x3de8], R15 ;  /* 0x003de80f01007387 */ /* 0x0001e80000100800 */
[----:B------:R-:W-:Y:S01]  /*34a50*/  STL [R1+0x3df0], R16 ;  /* 0x003df01001007387 */ /* 0x000fe20000100800 */
[----:B0-----:R-:W-:Y:S01]  /*34a60*/  IMAD.X R15, R9, 0x1, R3, P1 ;  /* 0x00000001090f7824 */ /* 0x001fe200008e0603 */
[----:B------:R-:W-:Y:S02]  /*34a70*/  IADD3 R7, P1, PT, R7, R27, RZ ;  /* 0x0000001b07077210 */ /* 0x000fe40007f3e0ff */
[----:B------:R-:W3:Y:S04]  /*34a80*/  LDL.LU R9, [R1+0xc4] ;  /* 0x0000c40001097983 */ /* 0x000ee80000300800 */
        /* <DEDUP_REMOVED lines=13> */
[----:B-----5:R-:W-:Y:S01]  /*34b60*/  IMAD.X R15, R6, 0x1, R2, P4 ;  /* 0x00000001060f7824 */ /* 0x020fe200020e0602 */
[----:B------:R-:W-:-:S04]  /*34b70*/  IADD3 R16, P4, PT, R5, R26, RZ ;  /* 0x0000001a05107210 */ /* 0x000fc80007f9e0ff */
[----:B------:R0:W-:Y:S04]  /*34b80*/  STL [R1+0x3dc8], R15 ;  /* 0x003dc80f01007387 */ /* 0x0001e80000100800 */
[----:B------:R-:W-:Y:S01]  /*34b90*/  STL [R1+0x3dd0], R16 ;  /* 0x003dd01001007387 */ /* 0x000fe20000100800 */
[----:B0-----:R-:W-:Y:S01]  /*34ba0*/  IMAD.X R15, R6, 0x1, R3, P3 ;  /* 0x00000001060f7824 */ /* 0x001fe200018e0603 */
[----:B------:R-:W-:Y:S02]  /*34bb0*/  IADD3 R5, P3, PT, R5, R27, RZ ;  /* 0x0000001b05057210 */ /* 0x000fe40007f7e0ff */
[----:B------:R-:W5:Y:S04]  /*34bc0*/  LDL.LU R6, [R1+0xbc] ;  /* 0x0000bc0001067983 */ /* 0x000f680000300800 */
[----:B------:R-:W-:Y:S04]  /*34bd0*/  STL [R1+0x3dc4], R15 ;  /* 0x003dc40f01007387 */ /* 0x000fe80000100800 */
[----:B------:R0:W-:Y:S04]  /*34be0*/  STL [R1+0x3dbc], R5 ;  /* 0x003dbc0501007387 */ /* 0x0001e80000100800 */
[----:B0-----:R-:W5:Y:S01]  /*34bf0*/  LDL.LU R5, [R1+0x164] ;  /* 0x0001640001057983 */ /* 0x001f620000300800 */
[----:B----4-:R-:W-:Y:S01]  /*34c00*/  IMAD.X R15, R13, 0x1, R2, P2 ;  /* 0x000000010d0f7824 */ /* 0x010fe200010e0602 */
[----:B------:R-:W-:-:S04]  /*34c10*/  IADD3 R16, P2, PT, R4, R26, RZ ;  /* 0x0000001a04107210 */ /* 0x000fc80007f5e0ff */
[----:B------:R0:W-:Y:S04]  /*34c20*/  STL [R1+0x3db8], R15 ;  /* 0x003db80f01007387 */ /* 0x0001e80000100800 */
[----:B------:R-:W-:Y:S01]  /*34c30*/  STL [R1+0x3dc0], R16 ;  /* 0x003dc01001007387 */ /* 0x000fe20000100800 */
[----:B0-----:R-:W-:Y:S01]  /*34c40*/  IMAD.X R15, R13, 0x1, R3, P1 ;  /* 0x000000010d0f7824 */ /* 0x001fe200008e0603 */
[----:B------:R-:W-:Y:S02]  /*34c50*/  IADD3 R4, P1, PT, R4, R27, RZ ;  /* 0x0000001b04047210 */ /* 0x000fe40007f3e0ff */
[----:B------:R-:W4:Y:S04]  /*34c60*/  LDL.LU R13, [R1+0xb8] ;  /* 0x0000b800010d7983 */ /* 0x000f280000300800 */
[----:B------:R0:W-:Y:S04]  /*34c70*/  STL [R1+0x3db4], R15 ;  /* 0x003db40f01007387 */ /* 0x0001e80000100800 */
[----:B------:R1:W-:Y:S01]  /*34c80*/  STL [R1+0x3dac], R4 ;  /* 0x003dac0401007387 */ /* 0x0003e20000100800 */
[----:B0-----:R-:W-:Y:S01]  /*34c90*/  IMAD.X R15, R11, 0x1, R2, P0 ;  /* 0x000000010b0f7824 */ /* 0x001fe200000e0602 */
[----:B------:R-:W-:-:S02]  /*34ca0*/  IADD3 R17, P0, PT, R29, R26, RZ ;  /* 0x0000001a1d117210 */ /* 0x000fc40007f1e0ff */
[----:B-1----:R-:W4:Y:S04]  /*34cb0*/  LDL.LU R4, [R1+0x160] ;  /* 0x0001600001047983 */ /* 0x002f280000300800 */
[----:B------:R0:W-:Y:S04]  /*34cc0*/  STL [R1+0x3da8], R15 ;  /* 0x003da80f01007387 */ /* 0x0001e80000100800 */
[----:B------:R-:W-:Y:S01]  /*34cd0*/  STL [R1+0x3db0], R17 ;  /* 0x003db01101007387 */ /* 0x000fe20000100800 */
[----:B0-----:R-:W-:Y:S01]  /*34ce0*/  IMAD.X R15, R11, 0x1, R3, P5 ;  /* 0x000000010b0f7824 */ /* 0x001fe200028e0603 */
[----:B------:R-:W-:-:S02]  /*34cf0*/  IADD3 R16, P5, PT, R29, R27, RZ ;  /* 0x0000001b1d107210 */ /* 0x000fc40007fbe0ff */
[----:B------:R-:W4:Y:S04]  /*34d00*/  LDL.LU R11, [R1+0xb4] ;  /* 0x0000b400010b7983 */ /* 0x000f280000300800 */
[----:B------:R2:W-:Y:S04]  /*34d10*/  STL [R1+0x3da4], R15 ;  /* 0x003da40f01007387 */ /* 0x0005e80000100800 */
[----:B------:R3:W-:Y:S04]  /*34d20*/  STL [R1+0x3d9c], R16 ;  /* 0x003d9c1001007387 */ /* 0x0007e80000100800 */
[----:B------:R-:W4:Y:S01]  /*34d30*/  LDL.LU R29, [R1+0x15c] ;  /* 0x00015c00011d7983 */ /* 0x000f220000300800 */
[----:B--2---:R-:W-:-:S05]  /*34d40*/  IMAD.X R15, R12, 0x1, R2, P4 ;  /* 0x000000010c0f7824 */ /* 0x004fca00020e0602 */
[----:B------:R0:W-:Y:S01]  /*34d50*/  STL [R1+0x3d98], R15 ;  /* 0x003d980f01007387 */ /* 0x0001e20000100800 */
[----:B---3--:R-:W-:Y:S01]  /*34d60*/  IADD3 R16, P4, PT, R10, R26, RZ ;  /* 0x0000001a0a107210 */ /* 0x008fe20007f9e0ff */
[----:B0-----:R-:W-:Y:S01]  /*34d70*/  IMAD.X R15, R12, 0x1, R3, P3 ;  /* 0x000000010c0f7824 */ /* 0x001fe200018e0603 */
[----:B------:R-:W-:-:S03]  /*34d80*/  IADD3 R10, P3, PT, R10, R27, RZ ;  /* 0x0000001b0a0a7210 */ /* 0x000fc60007f7e0ff */
[----:B------:R-:W-:Y:S04]  /*34d90*/  STL [R1+0x3da0], R16 ;  /* 0x003da01001007387 */ /* 0x000fe80000100800 */
[----:B------:R-:W2:Y:S04]  /*34da0*/  LDL.LU R12, [R1+0xb0] ;  /* 0x0000b000010c7983 */ /* 0x000ea80000300800 */
[----:B------:R-:W-:Y:S04]  /*34db0*/  STL [R1+0x3d94], R15 ;  /* 0x003d940f01007387 */ /* 0x000fe80000100800 */
[----:B------:R0:W-:Y:S04]  /*34dc0*/  STL [R1+0x3d8c], R10 ;  /* 0x003d8c0a01007387 */ /* 0x0001e80000100800 */
[----:B0-----:R-:W3:Y:S01]  /*34dd0*/  LDL.LU R10, [R1+0x158] ;  /* 0x00015800010a7983 */ /* 0x001ee20000300800 */
[----:B------:R-:W-:-:S05]  /*34de0*/  IMAD.X R15, R9, 0x1, R2, P2 ;  /* 0x00000001090f7824 */ /* 0x000fca00010e0602 */
[----:B------:R0:W-:Y:S01]  /*34df0*/  STL [R1+0x3d88], R15 ;  /* 0x003d880f01007387 */ /* 0x0001e20000100800 */
[----:B------:R-:W-:Y:S01]  /*34e00*/  IADD3 R16, P2, PT, R7, R26, RZ ;  /* 0x0000001a07107210 */ /* 0x000fe20007f5e0ff */
[----:B0-----:R-:W-:Y:S01]  /*34e10*/  IMAD.X R15, R9, 0x1, R3, P1 ;  /* 0x00000001090f7824 */ /* 0x001fe200008e0603 */
[----:B------:R-:W-:-:S03]  /*34e20*/  IADD3 R7, P1, PT, R7, R27, RZ ;  /* 0x0000001b07077210 */ /* 0x000fc60007f3e0ff */
[----:B------:R-:W-:Y:S04]  /*34e30*/  STL [R1+0x3d90], R16 ;  /* 0x003d901001007387 */ /* 0x000fe80000100800 */
[----:B------:R-:W3:Y:S04]  /*34e40*/  LDL.LU R9, [R1+0xac] ;  /* 0x0000ac0001097983 */ /* 0x000ee80000300800 */
        /* <DEDUP_REMOVED lines=13> */
[----:B-----5:R-:W-:-:S05]  /*34f20*/  IMAD.X R15, R6, 0x1, R2, P4 ;  /* 0x00000001060f7824 */ /* 0x020fca00020e0602 */
[----:B------:R0:W-:Y:S01]  /*34f30*/  STL [R1+0x3d68], R15 ;  /* 0x003d680f01007387 */ /* 0x0001e20000100800 */
[C---:B------:R-:W-:Y:S01]  /*34f40*/  IADD3 R16, P4, PT, R5.reuse, R26, RZ ;  /* 0x0000001a05107210 */ /* 0x040fe20007f9e0ff */
[----:B0-----:R-:W-:Y:S01]  /*34f50*/  IMAD.X R15, R6, 0x1, R3, P3 ;  /* 0x00000001060f7824 */ /* 0x001fe200018e0603 */
[----:B------:R-:W-:-:S03]  /*34f60*/  IADD3 R5, P3, PT, R5, R27, RZ ;  /* 0x0000001b05057210 */ /* 0x000fc60007f7e0ff */
[----:B------:R-:W-:Y:S04]  /*34f70*/  STL [R1+0x3d70], R16 ;  /* 0x003d701001007387 */ /* 0x000fe80000100800 */
[----:B------:R-:W5:Y:S04]  /*34f80*/  LDL.LU R6, [R1+0xa0] ;  /* 0x0000a00001067983 */ /* 0x000f680000300800 */
[----:B------:R-:W-:Y:S04]  /*34f90*/  STL [R1+0x3d64], R15 ;  /* 0x003d640f01007387 */ /* 0x000fe80000100800 */
[----:B------:R0:W-:Y:S04]  /*34fa0*/  STL [R1+0x3d5c], R5 ;  /* 0x003d5c0501007387 */ /* 0x0001e80000100800 */
[----:B0-----:R-:W5:Y:S01]  /*34fb0*/  LDL.LU R5, [R1+0x14c] ;  /* 0x00014c0001057983 */ /* 0x001f620000300800 */
[----:B----4-:R-:W-:-:S05]  /*34fc0*/  IMAD.X R15, R13, 0x1, R2, P2 ;  /* 0x000000010d0f7824 */ /* 0x010fca00010e0602 */
[----:B------:R0:W-:Y:S01]  /*34fd0*/  STL [R1+0x3d58], R15 ;  /* 0x003d580f01007387 */ /* 0x0001e20000100800 */
[C---:B------:R-:W-:Y:S01]  /*34fe0*/  IADD3 R16, P2, PT, R4.reuse, R26, RZ ;  /* 0x0000001a04107210 */ /* 0x040fe20007f5e0ff */
[----:B0-----:R-:W-:Y:S01]  /*34ff0*/  IMAD.X R15, R13, 0x1, R3, P1 ;  /* 0x000000010d0f7824 */ /* 0x001fe200008e0603 */
[----:B------:R-:W-:-:S03]  /*35000*/  IADD3 R4, P1, PT, R4, R27, RZ ;  /* 0x0000001b04047210 */ /* 0x000fc60007f3e0ff */
[----:B------:R-:W-:Y:S04]  /*35010*/  STL [R1+0x3d60], R16 ;  /* 0x003d601001007387 */ /* 0x000fe80000100800 */
        /* <DEDUP_REMOVED lines=57> */
[----:B0-----:R-:W-:Y:S02]  /*353b0*/  IMAD.X R15, R13, 0x1, R3, P1 ;  /* 0x000000010d0f7824 */ /* 0x001fe400008e0603 */
[----:B------:R-:W4:Y:S04]  /*353c0*/  LDL.LU R13, [R1+0x84] ;  /* 0x00008400010d7983 */ /* 0x000f280000300800 */
[----:B------:R0:W-:Y:S04]  /*353d0*/  STL [R1+0x3d00], R16 ;  /* 0x003d001001007387 */ /* 0x0001e80000100800 */
[----:B------:R1:W-:Y:S01]  /*353e0*/  STL [R1+0x3cf4], R15 ;  /* 0x003cf40f01007387 */ /* 0x0003e20000100800 */
[----:B0-----:R-:W-:Y:S01]  /*353f0*/  IADD3 R16, P1, PT, R4, R27, RZ ;  /* 0x0000001b04107210 */ /* 0x001fe20007f3e0ff */
[----:B-1----:R-:W-:-:S02]  /*35400*/  IMAD.X R15, R11, 0x1, R2, P0 ;  /* 0x000000010b0f7824 */ /* 0x002fc400000e0602 */
[----:B------:R-:W4:Y:S01]  /*35410*/  LDL.LU R4, [R1+0x130] ;  /* 0x0001300001047983 */ /* 0x000f220000300800 */
[----:B------:R-:W-:-:S03]  /*35420*/  IADD3 R17, P0, PT, R29, R26, RZ ;  /* 0x0000001a1d117210 */ /* 0x000fc60007f1e0ff */
[----:B------:R-:W-:Y:S04]  /*35430*/  STL [R1+0x3cec], R16 ;  /* 0x003cec1001007387 */ /* 0x000fe80000100800 */
        /* <DEDUP_REMOVED lines=38> */
[----:B-----5:R-:W-:-:S02]  /*356a0*/  IMAD.X R16, R6, 0x1, R2, P4 ;  /* 0x0000000106107824 */ /* 0x020fc400020e0602 */
[----:B------:R-:W-:-:S03]  /*356b0*/  IMAD.X R6, R6, 0x1, R3, P3 ;  /* 0x0000000106067824 */ /* 0x000fc600018e0603 */
[----:B------:R-:W-:Y:S01]  /*356c0*/  STL [R1+0x3ca8], R16 ;  /* 0x003ca81001007387 */ /* 0x000fe20000100800 */
[C---:B------:R-:W-:Y:S02]  /*356d0*/  IADD3 R15, P4, PT, R5.reuse, R26, RZ ;  /* 0x0000001a050f7210 */ /* 0x040fe40007f9e0ff */
[----:B------:R-:W-:-:S03]  /*356e0*/  IADD3 R5, P3, PT, R5, R27, RZ ;  /* 0x0000001b05057210 */ /* 0x000fc60007f7e0ff */
[----:B------:R-:W-:Y:S04]  /*356f0*/  STL [R1+0x3cb0], R15 ;  /* 0x003cb00f01007387 */ /* 0x000fe80000100800 */
[----:B------:R0:W-:Y:S04]  /*35700*/  STL [R1+0x3ca4], R6 ;  /* 0x003ca40601007387 */ /* 0x0001e80000100800 */
[----:B0-----:R-:W5:Y:S04]  /*35710*/  LDL.LU R6, [R1+0x70] ;  /* 0x0000700001067983 */ /* 0x001f680000300800 */
        /* <DEDUP_REMOVED lines=11> */
[----:B0-----:R-:W-:-:S03]  /*357d0*/  IMAD.X R15, R11, 0x1, R2, P0 ;  /* 0x000000010b0f7824 */ /* 0x001fc600000e0602 */
[----:B-1----:R-:W4:Y:S01]  /*357e0*/  LDL.LU R4, [R1+0x118] ;  /* 0x0001180001047983 */ /* 0x002f220000300800 */
[----:B------:R-:W-:-:S03]  /*357f0*/  IADD3 R17, P0, PT, R29, R26, RZ ;  /* 0x0000001a1d117210 */ /* 0x000fc60007f1e0ff */
[----:B------:R0:W-:Y:S04]  /*35800*/  STL [R1+0x3c88], R15 ;  /* 0x003c880f01007387 */ /* 0x0001e80000100800 */
[----:B------:R-:W-:Y:S01]  /*35810*/  STL [R1+0x3c90], R17 ;  /* 0x003c901101007387 */ /* 0x000fe20000100800 */
[----:B0-----:R-:W-:Y:S01]  /*35820*/  IMAD.X R15, R11, 0x1, R3, P5 ;  /* 0x000000010b0f7824 */ /* 0x001fe200028e0603 */
[----:B------:R-:W-:Y:S02]  /*35830*/  IADD3 R16, P5, PT, R29, R27, RZ ;  /* 0x0000001b1d107210 */ /* 0x000fe40007fbe0ff */
        /* <DEDUP_REMOVED lines=17> */
[----:B0-----:R-:W-:Y:S02]  /*35950*/  IMAD.X R16, R9, 0x1, R3, P1 ;  /* 0x0000000109107824 */ /* 0x001fe400008e0603 */
[----:B------:R-:W3:Y:S04]  /*35960*/  LDL.LU R9, [R1+0x60] ;  /* 0x0000600001097983 */ /* 0x000ee80000300800 */
[----:B------:R0:W-:Y:S04]  /*35970*/  STL [R1+0x3c70], R15 ;  /* 0x003c700f01007387 */ /* 0x0001e80000100800 */
[----:B------:R1:W-:Y:S01]  /*35980*/  STL [R1+0x3c64], R16 ;  /* 0x003c641001007387 */ /* 0x0003e20000100800 */
[----:B0-----:R-:W-:-:S03]  /*35990*/  IADD3 R15, P1, PT, R7, R27, RZ ;  /* 0x0000001b070f7210 */ /* 0x001fc60007f3e0ff */
[----:B------:R-:W3:Y:S01]  /*359a0*/  LDL.LU R7, [R1+0x10c] ;  /* 0x00010c0001077983 */ /* 0x000ee20000300800 */
[----:B-1----:R-:W-:-:S03]  /*359b0*/  IMAD.X R16, R14, 0x1, R2, P0 ;  /* 0x000000010e107824 */ /* 0x002fc600000e0602 */
[----:B------:R0:W-:Y:S04]  /*359c0*/  STL [R1+0x3c5c], R15 ;  /* 0x003c5c0f01007387 */ /* 0x0001e80000100800 */
[----:B------:R1:W-:Y:S01]  /*359d0*/  STL [R1+0x3c58], R16 ;  /* 0x003c581001007387 */ /* 0x0003e20000100800 */
[----:B0-----:R-:W-:Y:S01]  /*359e0*/  IADD3 R15, P0, PT, R8, R26, RZ ;  /* 0x0000001a080f7210 */ /* 0x001fe20007f1e0ff */
[----:B-1----:R-:W-:Y:S02]  /*359f0*/  IMAD.X R16, R14, 0x1, R3, P5 ;  /* 0x000000010e107824 */ /* 0x002fe400028e0603 */
[----:B------:R-:W3:Y:S04]  /*35a00*/  LDL.LU R14, [R1+0x5c] ;  /* 0x00005c00010e7983 */ /* 0x000ee80000300800 */
[----:B------:R0:W-:Y:S04]  /*35a10*/  STL [R1+0x3c60], R15 ;  /* 0x003c600f01007387 */ /* 0x0001e80000100800 */
[----:B------:R-:W-:Y:S01]  /*35a20*/  STL [R1+0x3c54], R16 ;  /* 0x003c541001007387 */ /* 0x000fe20000100800 */
[----:B0-----:R-:W-:-:S03]  /*35a30*/  IADD3 R15, P5, PT, R8, R27, RZ ;  /* 0x0000001b080f7210 */ /* 0x001fc60007fbe0ff */
[----:B------:R-:W3:Y:S04]  /*35a40*/  LDL.LU R8, [R1+0x108] ;  /* 0x0001080001087983 */ /* 0x000ee80000300800 */
[----:B------:R0:W-:Y:S01]  /*35a50*/  STL [R1+0x3c4c], R15 ;  /* 0x003c4c0f01007387 */ /* 0x0001e20000100800 */
[C---:B-----5:R-:W-:Y:S02]  /*35a60*/  IMAD.X R17, R6.reuse, 0x1, R2, P4 ;  /* 0x0000000106117824 */ /* 0x060fe400020e0602 */
[----:B0-----:R-:W-:-:S03]  /*35a70*/  IMAD.X R15, R6, 0x1, R3, P3 ;  /* 0x00000001060f7824 */ /* 0x001fc600018e0603 */
[----:B------:R-:W-:Y:S04]  /*35a80*/  STL [R1+0x3c48], R17 ;  /* 0x003c481101007387 */ /* 0x000fe80000100800 */
[----:B------:R-:W5:Y:S01]  /*35a90*/  LDL.LU R6, [R1+0x58] ;  /* 0x0000580001067983 */ /* 0x000f620000300800 */
[----:B------:R-:W-:-:S05]  /*35aa0*/  IADD3 R16, P4, PT, R5, R26, RZ ;  /* 0x0000001a05107210 */ /* 0x000fca0007f9e0ff */
[----:B------:R0:W-:Y:S04]  /*35ab0*/  STL [R1+0x3c50], R16 ;  /* 0x003c501001007387 */ /* 0x0001e80000100800 */
[----:B------:R4:W-:Y:S01]  /*35ac0*/  STL [R1+0x3c44], R15 ;  /* 0x003c440f01007387 */ /* 0x0009e20000100800 */
[----:B0-----:R-:W-:-:S03]  /*35ad0*/  IADD3 R16, P3, PT, R5, R27, RZ ;  /* 0x0000001b05107210 */ /* 0x001fc60007f7e0ff */
[----:B------:R-:W5:Y:S01]  /*35ae0*/  LDL.LU R5, [R1+0x104] ;  /* 0x0001040001057983 */ /* 0x000f620000300800 */
[----:B----4-:R-:W-:-:S03]  /*35af0*/  IMAD.X R15, R13, 0x1, R2, P2 ;  /* 0x000000010d0f7824 */ /* 0x010fc600010e0602 */
[----:B------:R0:W-:Y:S04]  /*35b00*/  STL [R1+0x3c3c], R16 ;  /* 0x003c3c1001007387 */ /* 0x0001e80000100800 */
[----:B------:R1:W-:Y:S01]  /*35b10*/  STL [R1+0x3c38], R15 ;  /* 0x003c380f01007387 */ /* 0x0003e20000100800 */
[C---:B0-----:R-:W-:Y:S01]  /*35b20*/  IADD3 R16, P2, PT, R4.reuse, R26, RZ ;  /* 0x0000001a04107210 */ /* 0x041fe20007f5e0ff */
[----:B-1----:R-:W-:Y:S02]  /*35b30*/  IMAD.X R15, R13, 0x1, R3, P1 ;  /* 0x000000010d0f7824 */ /* 0x002fe400008e0603 */
[----:B------:R-:W4:Y:S04]  /*35b40*/  LDL.LU R13, [R1+0x54] ;  /* 0x00005400010d7983 */ /* 0x000f280000300800 */
[----:B------:R0:W-:Y:S04]  /*35b50*/  STL [R1+0x3c40], R16 ;  /* 0x003c401001007387 */ /* 0x0001e80000100800 */
[----:B------:R1:W-:Y:S01]  /*35b60*/  STL [R1+0x3c34], R15 ;  /* 0x003c340f01007387 */ /* 0x0003e20000100800 */
[----:B0-----:R-:W-:Y:S01]  /*35b70*/  IADD3 R16, P1, PT, R4, R27, RZ ;  /* 0x0000001b04107210 */ /* 0x001fe20007f3e0ff */
[----:B-1----:R-:W-:-:S02]  /*35b80*/  IMAD.X R15, R11, 0x1, R2, P0 ;  /* 0x000000010b0f7824 */ /* 0x002fc400000e0602 */
[----:B------:R-:W4:Y:S04]  /*35b90*/  LDL.LU R4, [R1+0x100] ;  /* 0x0001000001047983 */ /* 0x000f280000300800 */
[----:B------:R0:W-:Y:S04]  /*35ba0*/  STL [R1+0x3c2c], R16 ;  /* 0x003c2c1001007387 */ /* 0x0001e80000100800 */
[----:B------:R1:W-:Y:S01]  /*35bb0*/  STL [R1+0x3c28], R15 ;  /* 0x003c280f01007387 */ /* 0x0003e20000100800 */
[----:B0-----:R-:W-:Y:S01]  /*35bc0*/  IADD3 R16, P0, PT, R29, R26, RZ ;  /* 0x0000001a1d107210 */ /* 0x001fe20007f1e0ff */
[----:B-1----:R-:W-:Y:S01]  /*35bd0*/  IMAD.X R15, R11, 0x1, R3, P5 ;  /* 0x000000010b0f7824 */ /* 0x002fe200028e0603 */
[----:B------:R-:W-:-:S03]  /*35be0*/  IADD3 R11, P5, PT, R29, R27, RZ ;  /* 0x0000001b1d0b7210 */ /* 0x000fc60007fbe0ff */
[----:B------:R-:W-:Y:S04]  /*35bf0*/  STL [R1+0x3c30], R16 ;  /* 0x003c301001007387 */ /* 0x000fe80000100800 */
[----:B------:R-:W4:Y:S04]  /*35c00*/  LDL.LU R29, [R1+0x50] ;  /* 0x00005000011d7983 */ /* 0x000f280000300800 */
[----:B------:R-:W-:Y:S04]  /*35c10*/  STL [R1+0x3c24], R15 ;  /* 0x003c240f01007387 */ /* 0x000fe80000100800 */
[----:B------:R0:W-:Y:S04]  /*35c20*/  STL [R1+0x3c1c], R11 ;  /* 0x003c1c0b01007387 */ /* 0x0001e80000100800 */
[----:B0-----:R-:W4:Y:S01]  /*35c30*/  LDL.LU R11, [R1+0xfc] ;  /* 0x0000fc00010b7983 */ /* 0x001f220000300800 */
[----:B--2---:R-:W-:-:S02]  /*35c40*/  IMAD.X R16, R12, 0x1, R2, P4 ;  /* 0x000000010c107824 */ /* 0x004fc400020e0602 */
[----:B------:R-:W-:-:S03]  /*35c50*/  IMAD.X R12, R12, 0x1, R3, P3 ;  /* 0x000000010c0c7824 */ /* 0x000fc600018e0603 */
[----:B------:R-:W-:Y:S01]  /*35c60*/  STL [R1+0x3c18], R16 ;  /* 0x003c181001007387 */ /* 0x000fe20000100800 */
[C---:B---3--:R-:W-:Y:S02]  /*35c70*/  IADD3 R15, P4, PT, R10.reuse, R26, RZ ;  /* 0x0000001a0a0f7210 */ /* 0x048fe40007f9e0ff */
[----:B------:R-:W-:-:S03]  /*35c80*/  IADD3 R10, P3, PT, R10, R27, RZ ;  /* 0x0000001b0a0a7210 */ /* 0x000fc60007f7e0ff */
[----:B------:R-:W-:Y:S04]  /*35c90*/  STL [R1+0x3c20], R15 ;  /* 0x003c200f01007387 */ /* 0x000fe80000100800 */
[----:B------:R0:W-:Y:S04]  /*35ca0*/  STL [R1+0x3c14], R12 ;  /* 0x003c140c01007387 */ /* 0x0001e80000100800 */
[----:B0-----:R-:W2:Y:S04]  /*35cb0*/  LDL.LU R12, [R1+0x4c] ;  /* 0x00004c00010c7983 */ /* 0x001ea80000300800 */
[----:B------:R0:W-:Y:S01]  /*35cc0*/  STL [R1+0x3c0c], R10 ;  /* 0x003c0c0a01007387 */ /* 0x0001e20000100800 */
[----:B------:R-:W-:-:S03]  /*35cd0*/  IMAD.X R15, R9, 0x1, R2, P2 ;  /* 0x00000001090f7824 */ /* 0x000fc600010e0602 */
[----:B0-----:R-:W3:Y:S01]  /*35ce0*/  LDL.LU R10, [R1+0xf8] ;  /* 0x0000f800010a7983 */ /* 0x001ee20000300800 */
[----:B------:R-:W-:Y:S01]  /*35cf0*/  IMAD.X R9, R9, 0x1, R3, P1 ;  /* 0x0000000109097824 */ /* 0x000fe200008e0603 */
[C---:B------:R-:W-:Y:S02]  /*35d00*/  IADD3 R16, P2, PT, R7.reuse, R26, RZ ;  /* 0x0000001a07107210 */ /* 0x040fe40007f5e0ff */
[----:B------:R-:W-:Y:S04]  /*35d10*/  STL [R1+0x3c08], R15 ;  /* 0x003c080f01007387 */ /* 0x000fe80000100800 */
[----:B------:R-:W-:Y:S04]  /*35d20*/  STL [R1+0x3c10], R16 ;  /* 0x003c101001007387 */ /* 0x000fe80000100800 */
[----:B------:R0:W-:Y:S04]  /*35d30*/  STL [R1+0x3c04], R9 ;  /* 0x003c040901007387 */ /* 0x0001e80000100800 */
[----:B0-----:R-:W3:Y:S01]  /*35d40*/  LDL.LU R9, [R1+0x48] ;  /* 0x0000480001097983 */ /* 0x001ee20000300800 */
[----:B------:R-:W-:Y:S01]  /*35d50*/  IADD3 R15, P1, PT, R7, R27, RZ ;  /* 0x0000001b070f7210 */ /* 0x000fe20007f3e0ff */
[----:B------:R-:W-:-:S04]  /*35d60*/  IMAD.X R7, R14, 0x1, R2, P0 ;  /* 0x000000010e077824 */ /* 0x000fc800000e0602 */
[----:B------:R0:W-:Y:S04]  /*35d70*/  STL [R1+0x3bfc], R15 ;  /* 0x003bfc0f01007387 */ /* 0x0001e80000100800 */
[----:B------:R1:W-:Y:S01]  /*35d80*/  STL [R1+0x3bf8], R7 ;  /* 0x003bf80701007387 */ /* 0x0003e20000100800 */
[----:B------:R-:W-:Y:S01]  /*35d90*/  IMAD.X R16, R14, 0x1, R3, P5 ;  /* 0x000000010e107824 */ /* 0x000fe200028e0603 */
[C---:B0-----:R-:W-:Y:S02]  /*35da0*/  IADD3 R15, P0, PT, R8.reuse, R26, RZ ;  /* 0x0000001a080f7210 */ /* 0x041fe40007f1e0ff */
[----:B-1----:R-:W3:Y:S04]  /*35db0*/  LDL.LU R7, [R1+0xf4] ;  /* 0x0000f40001077983 */ /* 0x002ee80000300800 */
[----:B------:R0:W-:Y:S04]  /*35dc0*/  STL [R1+0x3c00], R15 ;  /* 0x003c000f01007387 */ /* 0x0001e80000100800 */
[----:B------:R-:W-:Y:S01]  /*35dd0*/  STL [R1+0x3bf4], R16 ;  /* 0x003bf41001007387 */ /* 0x000fe20000100800 */
[----:B0-----:R-:W-:-:S03]  /*35de0*/  IADD3 R15, P5, PT, R8, R27, RZ ;  /* 0x0000001b080f7210 */ /* 0x001fc60007fbe0ff */
[----:B------:R-:W3:Y:S04]  /*35df0*/  LDL.LU R8, [R1+0x44] ;  /* 0x0000440001087983 */ /* 0x000ee80000300800 */
[----:B------:R0:W-:Y:S01]  /*35e00*/  STL [R1+0x3bec], R15 ;  /* 0x003bec0f01007387 */ /* 0x0001e20000100800 */
[----:B-----5:R-:W-:-:S03]  /*35e10*/  IMAD.X R14, R6, 0x1, R2, P4 ;  /* 0x00000001060e7824 */ /* 0x020fc600020e0602 */
[----:B0-----:R-:W5:Y:S04]  /*35e20*/  LDL.LU R15, [R1+0xf0] ;  /* 0x0000f000010f7983 */ /* 0x001f680000300800 */
[----:B------:R0:W-:Y:S01]  /*35e30*/  STL [R1+0x3be8], R14 ;  /* 0x003be80e01007387 */ /* 0x0001e20000100800 */
[----:B------:R-:W-:Y:S01]  /*35e40*/  IMAD.X R6, R6, 0x1, R3, P3 ;  /* 0x0000000106067824 */ /* 0x000fe200018e0603 */
[C---:B0-----:R-:W-:Y:S02]  /*35e50*/  IADD3 R14, P4, PT, R5.reuse, R26, RZ ;  /* 0x0000001a050e7210 */ /* 0x041fe40007f9e0ff */
[----:B------:R-:W-:-:S03]  /*35e60*/  IADD3 R5, P3, PT, R5, R27, RZ ;  /* 0x0000001b05057210 */ /* 0x000fc60007f7e0ff */
[----:B------:R-:W-:Y:S04]  /*35e70*/  STL [R1+0x3bf0], R14 ;  /* 0x003bf00e01007387 */ /* 0x000fe80000100800 */
[----:B------:R0:W-:Y:S04]  /*35e80*/  STL [R1+0x3be4], R6 ;  /* 0x003be40601007387 */ /* 0x0001e80000100800 */
[----:B0-----:R-:W5:Y:S04]  /*35e90*/  LDL.LU R6, [R1+0x40] ;  /* 0x0000400001067983 */ /* 0x001f680000300800 */
[----:B------:R0:W-:Y:S04]  /*35ea0*/  STL [R1+0x3bdc], R5 ;  /* 0x003bdc0501007387 */ /* 0x0001e80000100800 */
[----:B0-----:R-:W5:Y:S01]  /*35eb0*/  LDL.LU R5, [R1+0xec] ;  /* 0x0000ec0001057983 */ /* 0x001f620000300800 */
[----:B----4-:R-:W-:-:S02]  /*35ec0*/  IMAD.X R14, R13, 0x1, R2, P2 ;  /* 0x000000010d0e7824 */ /* 0x010fc400010e0602 */
[----:B------:R-:W-:Y:S01]  /*35ed0*/  IMAD.X R16, R13, 0x1, R3, P1 ;  /* 0x000000010d107824 */ /* 0x000fe200008e0603 */
[C---:B------:R-:W-:Y:S02]  /*35ee0*/  IADD3 R17, P2, PT, R4.reuse, R26, RZ ;  /* 0x0000001a04117210 */ /* 0x040fe40007f5e0ff */
[----:B------:R0:W-:Y:S01]  /*35ef0*/  STL [R1+0x3bd8], R14 ;  /* 0x003bd80e01007387 */ /* 0x0001e20000100800 */
[----:B------:R-:W-:-:S03]  /*35f00*/  IADD3 R13, P1, PT, R4, R27, RZ ;  /* 0x0000001b040d7210 */ /* 0x000fc60007f3e0ff */
[----:B0-----:R-:W4:Y:S04]  /*35f10*/  LDL.LU R14, [R1+0x3c] ;  /* 0x00003c00010e7983 */ /* 0x001f280000300800 */
[----:B------:R-:W-:Y:S04]  /*35f20*/  STL [R1+0x3be0], R17 ;  /* 0x003be01101007387 */ /* 0x000fe80000100800 */
[----:B------:R0:W-:Y:S04]  /*35f30*/  STL [R1+0x3bd4], R16 ;  /* 0x003bd41001007387 */ /* 0x0001e80000100800 */
[----:B------:R-:W4:Y:S04]  /*35f40*/  LDL.LU R4, [R1+0xe8] ;  /* 0x0000e80001047983 */ /* 0x000f280000300800 */
[----:B------:R1:W-:Y:S01]  /*35f50*/  STL [R1+0x3bcc], R13 ;  /* 0x003bcc0d01007387 */ /* 0x0003e20000100800 */
[----:B0-----:R-:W-:-:S05]  /*35f60*/  IMAD.X R16, R29, 0x1, R2, P0 ;  /* 0x000000011d107824 */ /* 0x001fca00000e0602 */
[----:B------:R0:W-:Y:S01]  /*35f70*/  STL [R1+0x3bc8], R16 ;  /* 0x003bc81001007387 */ /* 0x0001e20000100800 */
[----:B-1----:R-:W-:Y:S01]  /*35f80*/  IADD3 R13, P0, PT, R11, R26, RZ ;  /* 0x0000001a0b0d7210 */ /* 0x002fe20007f1e0ff */
[----:B0-----:R-:W-:Y:S02]  /*35f90*/  IMAD.X R16, R29, 0x1, R3, P5 ;  /* 0x000000011d107824 */ /* 0x001fe400028e0603 */
[----:B------:R-:W4:Y:S04]  /*35fa0*/  LDL.LU R29, [R1+0x38] ;  /* 0x00003800011d7983 */ /* 0x000f280000300800 */
[----:B------:R0:W-:Y:S04]  /*35fb0*/  STL [R1+0x3bd0], R13 ;  /* 0x003bd00d01007387 */ /* 0x0001e80000100800 */
[----:B0-----:R-:W4:Y:S04]  /*35fc0*/  LDL.LU R13, [R1+0xe4] ;  /* 0x0000e400010d7983 */ /* 0x001f280000300800 */
[----:B------:R0:W-:Y:S02]  /*35fd0*/  STL [R1+0x3bc4], R16 ;  /* 0x003bc41001007387 */ /* 0x0001e40000100800 */
[----:B0-----:R-:W-:-:S05]  /*35fe0*/  IADD3 R16, P5, PT, R11, R27, RZ ;  /* 0x0000001b0b107210 */ /* 0x001fca0007fbe0ff */
[----:B------:R0:W-:Y:S01]  /*35ff0*/  STL [R1+0x3bbc], R16 ;  /* 0x003bbc1001007387 */ /* 0x0001e20000100800 */
[C---:B--2---:R-:W-:Y:S02]  /*36000*/  IMAD.X R11, R12.reuse, 0x1, R2, P4 ;  /* 0x000000010c0b7824 */ /* 0x044fe400020e0602 */
[----:B0-----:R-:W-:-:S03]  /*36010*/  IMAD.X R16, R12, 0x1, R3, P3 ;  /* 0x000000010c107824 */ /* 0x001fc600018e0603 */
[----:B------:R0:W-:Y:S01]  /*36020*/  STL [R1+0x3bb8], R11 ;  /* 0x003bb80b01007387 */ /* 0x0001e20000100800 */
[----:B---3--:R-:W-:-:S03]  /*36030*/  IADD3 R17, P4, PT, R10, R26, RZ ;  /* 0x0000001a0a117210 */ /* 0x008fc60007f9e0ff */
[----:B0-----:R-:W2:Y:S04]  /*36040*/  LDL.LU R11, [R1+0x34] ;  /* 0x00003400010b7983 */ /* 0x001ea80000300800 */
[----:B------:R-:W-:Y:S04]  /*36050*/  STL [R1+0x3bc0], R17 ;  /* 0x003bc01101007387 */ /* 0x000fe80000100800 */
[----:B------:R-:W3:Y:S04]  /*36060*/  LDL.LU R12, [R1+0x1ec] ;  /* 0x0001ec00010c7983 */ /* 0x000ee80000300800 */
[----:B------:R0:W-:Y:S02]  /*36070*/  STL [R1+0x3bb4], R16 ;  /* 0x003bb41001007387 */ /* 0x0001e40000100800 */
[----:B0-----:R-:W-:-:S02]  /*36080*/  IADD3 R16, P3, PT, R10, R27, RZ ;  /* 0x0000001b0a107210 */ /* 0x001fc40007f7e0ff */
[----:B------:R-:W3:Y:S01]  /*36090*/  LDL.LU R10, [R1+0x30] ;  /* 0x00003000010a7983 */ /* 0x000ee20000300800 */
[----:B------:R-:W-:-:S03]  /*360a0*/  IMAD.X R17, R9, 0x1, R2, P2 ;  /* 0x0000000109117824 */ /* 0x000fc600010e0602 */
[----:B------:R-:W-:Y:S04]  /*360b0*/  STL [R1+0x3bac], R16 ;  /* 0x003bac1001007387 */ /* 0x000fe80000100800 */
[----:B------:R0:W-:Y:S02]  /*360c0*/  STL [R1+0x3ba8], R17 ;  /* 0x003ba81101007387 */ /* 0x0001e40000100800 */
[----:B0-----:R-:W-:Y:S02]  /*360d0*/  IMAD.X R17, R9, 0x1, R3, P1 ;  /* 0x0000000109117824 */ /* 0x001fe400008e0603 */
[----:B------:R-:W3:Y:S01]  /*360e0*/  LDL.LU R9, [R1+0x200] ;  /* 0x0002000001097983 */ /* 0x000ee20000300800 */
[----:B------:R-:W-:-:S05]  /*360f0*/  IADD3 R16, P2, PT, R7, R26, RZ ;  /* 0x0000001a07107210 */ /* 0x000fca0007f5e0ff */
[----:B------:R0:W-:Y:S04]  /*36100*/  STL [R1+0x3bb0], R16 ;  /* 0x003bb01001007387 */ /* 0x0001e80000100800 */
[----:B------:R5:W-:Y:S01]  /*36110*/  STL [R1+0x3ba4], R17 ;  /* 0x003ba41101007387 */ /* 0x000be20000100800 */
[----:B0-----:R-:W-:Y:S01]  /*36120*/  IADD3 R16, P1, PT, R7, R27, RZ ;  /* 0x0000001b07107210 */ /* 0x001fe20007f3e0ff */
[----:B------:R-:W-:-:S04]  /*36130*/  IMAD.X R7, R8, 0x1, R2, P0 ;  /* 0x0000000108077824 */ /* 0x000fc800000e0602 */
[----:B------:R-:W-:Y:S04]  /*36140*/  STL [R1+0x3b9c], R16 ;  /* 0x003b9c1001007387 */ /* 0x000fe80000100800 */
[----:B------:R0:W-:Y:S01]  /*36150*/  STL [R1+0x3b98], R7 ;  /* 0x003b980701007387 */ /* 0x0001e20000100800 */
[----:B-----5:R-:W-:-:S03]  /*36160*/  IADD3 R17, P0, PT, R15, R26, RZ ;  /* 0x0000001a0f117210 */ /* 0x020fc60007f1e0ff */
[----:B0-----:R-:W5:Y:S01]  /*36170*/  LDL.LU R7, [R1+0x2c] ;  /* 0x00002c0001077983 */ /* 0x001f620000300800 */
[----:B------:R-:W-:-:S03]  /*36180*/  IMAD.X R16, R8, 0x1, R3, P5 ;  /* 0x0000000108107824 */ /* 0x000fc600028e0603 */
[----:B------:R0:W-:Y:S04]  /*36190*/  STL [R1+0x3ba0], R17 ;  /* 0x003ba01101007387 */ /* 0x0001e80000100800 */
[----:B------:R-:W5:Y:S04]  /*361a0*/  LDL.LU R8, [R1+0x208] ;  /* 0x0002080001087983 */ /* 0x000f680000300800 */
[----:B------:R1:W-:Y:S01]  /*361b0*/  STL [R1+0x3b94], R16 ;  /* 0x003b941001007387 */ /* 0x0003e20000100800 */
[----:B0-----:R-:W-:-:S05]  /*361c0*/  IADD3 R17, P5, PT, R15, R27, RZ ;  /* 0x0000001b0f117210 */ /* 0x001fca0007fbe0ff */
[----:B------:R-:W-:Y:S01]  /*361d0*/  STL [R1+0x3b8c], R17 ;  /* 0x003b8c1101007387 */ /* 0x000fe20000100800 */
[C---:B-1----:R-:W-:Y:S02]  /*361e0*/  IMAD.X R16, R6.reuse, 0x1, R2, P4 ;  /* 0x0000000106107824 */ /* 0x042fe400020e0602 */
[----:B------:R-:W-:-:S03]  /*361f0*/  IMAD.X R6, R6, 0x1, R3, P3 ;  /* 0x0000000106067824 */ /* 0x000fc600018e0603 */
[----:B------:R-:W-:Y:S01]  /*36200*/  STL [R1+0x3b88], R16 ;  /* 0x003b881001007387 */ /* 0x000fe20000100800 */
[----:B------:R-:W-:-:S05]  /*36210*/  IADD3 R15, P4, PT, R5, R26, RZ ;  /* 0x0000001a050f7210 */ /* 0x000fca0007f9e0ff */
[----:B------:R-:W-:Y:S04]  /*36220*/  STL [R1+0x3b90], R15 ;  /* 0x003b900f01007387 */ /* 0x000fe80000100800 */
[----:B------:R0:W-:Y:S01]  /*36230*/  STL [R1+0x3b84], R6 ;  /* 0x003b840601007387 */ /* 0x0001e20000100800 */
[----:B------:R-:W-:-:S03]  /*36240*/  IADD3 R5, P3, PT, R5, R27, RZ ;  /* 0x0000001b05057210 */ /* 0x000fc60007f7e0ff */
[----:B0-----:R-:W5:Y:S04]  /*36250*/  LDL.LU R6, [R1+0x28] ;  /* 0x0000280001067983 */ /* 0x001f680000300800 */
[----:B------:R0:W-:Y:S01]  /*36260*/  STL [R1+0x3b7c], R5 ;  /* 0x003b7c0501007387 */ /* 0x0001e20000100800 */
[----:B----4-:R-:W-:-:S03]  /*36270*/  IMAD.X R15, R14, 0x1, R2, P2 ;  /* 0x000000010e0f7824 */ /* 0x010fc600010e0602 */
[----:B0-----:R-:W4:Y:S04]  /*36280*/  LDL.LU R5, [R1+0x21c] ;  /* 0x00021c0001057983 */ /* 0x001f280000300800 */
[----:B------:R0:W-:Y:S01]  /*36290*/  STL [R1+0x3b78], R15 ;  /* 0x003b780f01007387 */ /* 0x0001e20000100800 */
[----:B------:R-:W-:-:S05]  /*362a0*/  IADD3 R16, P2, PT, R4, R26, RZ ;  /* 0x0000001a04107210 */ /* 0x000fca0007f5e0ff */
[----:B------:R-:W-:Y:S01]  /*362b0*/  STL [R1+0x3b80], R16 ;  /* 0x003b801001007387 */ /* 0x000fe20000100800 */
[----:B0-----:R-:W-:Y:S01]  /*362c0*/  IMAD.X R15, R14, 0x1, R3, P1 ;  /* 0x000000010e0f7824 */ /* 0x001fe200008e0603 */
[----:B------:R-:W-:Y:S01]  /*362d0*/  IADD3 R14, P1, PT, R4, R27, RZ ;  /* 0x0000001b040e7210 */ /* 0x000fe20007f3e0ff */
[----:B------:R-:W-:-:S03]  /*362e0*/  IMAD.X R4, R29, 0x1, R2, P0 ;  /* 0x000000011d047824 */ /* 0x000fc600000e0602 */
[----:B------:R0:W-:Y:S04]  /*362f0*/  STL [R1+0x3b74], R15 ;  /* 0x003b740f01007387 */ /* 0x0001e80000100800 */
[----:B------:R-:W-:Y:S04]  /*36300*/  STL [R1+0x3b6c], R14 ;  /* 0x003b6c0e01007387 */ /* 0x000fe80000100800 */
[----:B------:R1:W-:Y:S01]  /*36310*/  STL [R1+0x3b68], R4 ;  /* 0x003b680401007387 */ /* 0x0003e20000100800 */
[----:B0-----:R-:W-:-:S03]  /*36320*/  IADD3 R15, P0, PT, R13, R26, RZ ;  /* 0x0000001a0d0f7210 */ /* 0x001fc60007f1e0ff */
[----:B-1----:R-:W4:Y:S01]  /*36330*/  LDL.LU R4, [R1+0x24] ;  /* 0x0000240001047983 */ /* 0x002f220000300800 */
[----:B------:R-:W-:-:S03]  /*36340*/  IMAD.X R14, R29, 0x1, R3, P5 ;  /* 0x000000011d0e7824 */ /* 0x000fc600028e0603 */
[----:B------:R2:W-:Y:S04]  /*36350*/  STL [R1+0x3b70], R15 ;  /* 0x003b700f01007387 */ /* 0x0005e80000100800 */
[----:B------:R-:W4:Y:S01]  /*36360*/  LDL.LU R29, [R1+0x240] ;  /* 0x00024000011d7983 */ /* 0x000f220000300800 */
[----:B------:R-:W-:-:S03]  /*36370*/  IADD3 R13, P5, PT, R13, R27, RZ ;  /* 0x0000001b0d0d7210 */ /* 0x000fc60007fbe0ff */
[----:B------:R-:W-:Y:S04]  /*36380*/  STL [R1+0x3b64], R14 ;  /* 0x003b640e01007387 */ /* 0x000fe80000100800 */
[----:B------:R0:W-:Y:S01]  /*36390*/  STL [R1+0x3b5c], R13 ;  /* 0x003b5c0d01007387 */ /* 0x0001e20000100800 */
[C---:B--2---:R-:W-:Y:S02]  /*363a0*/  IMAD.X R15, R11.reuse, 0x1, R2, P4 ;  /* 0x000000010b0f7824 */ /* 0x044fe400020e0602 */
[----:B0-----:R-:W-:Y:S01]  /*363b0*/  IMAD.X R13, R11, 0x1, R3, P3 ;  /* 0x000000010b0d7824 */ /* 0x001fe200018e0603 */
[C---:B---3--:R-:W-:Y:S02]  /*363c0*/  IADD3 R14, P4, PT, R12.reuse, R26, RZ ;  /* 0x0000001a0c0e7210 */ /* 0x048fe40007f9e0ff */
[----:B------:R-:W-:Y:S04]  /*363d0*/  STL [R1+0x3b58], R15 ;  /* 0x003b580f01007387 */ /* 0x000fe80000100800 */
[----:B------:R-:W-:Y:S04]  /*363e0*/  STL [R1+0x3b60], R14 ;  /* 0x003b600e01007387 */ /* 0x000fe80000100800 */
[----:B------:R-:W-:Y:S01]  /*363f0*/  STL [R1+0x3b48], R13 ;  /* 0x003b480d01007387 */ /* 0x000fe20000100800 */
[----:B------:R-:W-:-:S03]  /*36400*/  IADD3 R12, P3, PT, R12, R27, RZ ;  /* 0x0000001b0c0c7210 */ /* 0x000fc60007f7e0ff */
[----:B------:R-:W2:Y:S04]  /*36410*/  LDL.LU R19, [R1+0x20] ;  /* 0x0000200001137983 */ /* 0x000ea80000300800 */
[----:B------:R-:W-:Y:S04]  /*36420*/  STL [R1+0x3b50], R12 ;  /* 0x003b500c01007387 */ /* 0x000fe80000100800 */
[----:B------:R-:W3:Y:S01]  /*36430*/  LDL.LU R18, [R1+0x380] ;  /* 0x0003800001127983 */ /* 0x000ee20000300800 */
[----:B------:R-:W-:-:S05]  /*36440*/  IMAD.X R11, R10, 0x1, R2, P2 ;  /* 0x000000010a0b7824 */ /* 0x000fca00010e0602 */
[----:B------:R0:W-:Y:S01]  /*36450*/  STL [R1+0x3b4c], R11 ;  /* 0x003b4c0b01007387 */ /* 0x0001e20000100800 */
[----:B------:R-:W-:Y:S01]  /*36460*/  IMAD.X R10, R10, 0x1, R3, P1 ;  /* 0x000000010a0a7824 */ /* 0x000fe200008e0603 */
[----:B0-----:R-:W-:-:S05]  /*36470*/  IADD3 R11, P2, PT, R9, R26, RZ ;  /* 0x0000001a090b7210 */ /* 0x001fca0007f5e0ff */
[----:B------:R-:W-:Y:S04]  /*36480*/  STL [R1+0x3b54], R11 ;  /* 0x003b540b01007387 */ /* 0x000fe80000100800 */
[----:B------:R-:W3:Y:S04]  /*36490*/  LDL.LU R17, [R1+0x1c] ;  /* 0x00001c0001117983 */ /* 0x000ee80000300800 */
[----:B------:R5:W-:Y:S04]  /*364a0*/  STL [R1+0x3b38], R10 ;  /* 0x003b380a01007387 */ /* 0x000be80000100800 */
[----:B------:R-:W3:Y:S01]  /*364b0*/  LDL.LU R16, [R1+0x388] ;  /* 0x0003880001107983 */ /* 0x000ee20000300800 */
[----:B------:R-:W-:-:S05]  /*364c0*/  IADD3 R9, P1, PT, R9, R27, RZ ;  /* 0x0000001b09097210 */ /* 0x000fca0007f3e0ff */
[----:B------:R0:W-:Y:S04]  /*364d0*/  STL [R1+0x3b40], R9 ;  /* 0x003b400901007387 */ /* 0x0001e80000100800 */
[----:B------:R-:W3:Y:S01]  /*364e0*/  LDL.LU R15, [R1+0x18] ;  /* 0x00001800010f7983 */ /* 0x000ee20000300800 */
[----:B-----5:R-:W-:-:S05]  /*364f0*/  IMAD.X R10, R7, 0x1, R2, P0 ;  /* 0x00000001070a7824 */ /* 0x020fca00000e0602 */
[----:B------:R-:W-:Y:S04]  /*36500*/  STL [R1+0x3b3c], R10 ;  /* 0x003b3c0a01007387 */ /* 0x000fe80000100800 */
[----:B------:R-:W5:Y:S01]  /*36510*/  LDL.LU R14, [R1+0x488] ;  /* 0x00048800010e7983 */ /* 0x000f620000300800 */
[----:B0-----:R-:W-:-:S05]  /*36520*/  IADD3 R9, P0, PT, R8, R26, RZ ;  /* 0x0000001a08097210 */ /* 0x001fca0007f1e0ff */
[----:B------:R0:W-:Y:S04]  /*36530*/  STL [R1+0x3b44], R9 ;  /* 0x003b440901007387 */ /* 0x0001e80000100800 */
[----:B------:R-:W5:Y:S01]  /*36540*/  LDL.LU R13, [R1+0x14] ;  /* 0x00001400010d7983 */ /* 0x000f620000300800 */
[----:B0-----:R-:W-:-:S05]  /*36550*/  IMAD.X R9, R7, 0x1, R3, P5 ;  /* 0x0000000107097824 */ /* 0x001fca00028e0603 */
[----:B------:R-:W-:Y:S04]  /*36560*/  STL [R1+0x3b28], R9 ;  /* 0x003b280901007387 */ /* 0x000fe80000100800 */
[----:B------:R-:W5:Y:S01]  /*36570*/  LDL.LU R12, [R1+0x490] ;  /* 0x00049000010c7983 */ /* 0x000f620000300800 */
[----:B------:R-:W-:-:S05]  /*36580*/  IADD3 R7, P5, PT, R8, R27, RZ ;  /* 0x0000001b08077210 */ /* 0x000fca0007fbe0ff */
[----:B------:R4:W-:Y:S04]  /*36590*/  STL [R1+0x3b30], R7 ;  /* 0x003b300701007387 */ /* 0x0009e80000100800 */
[----:B------:R-:W5:Y:S01]  /*365a0*/  LDL.LU R11, [R1+0x10] ;  /* 0x00001000010b7983 */ /* 0x000f620000300800 */
[----:B------:R-:W-:-:S05]  /*365b0*/  IMAD.X R8, R6, 0x1, R2, P4 ;  /* 0x0000000106087824 */ /* 0x000fca00020e0602 */
[----:B------:R0:W-:Y:S04]  /*365c0*/  STL [R1+0x3b2c], R8 ;  /* 0x003b2c0801007387 */ /* 0x0001e80000100800 */
[----:B------:R-:W5:Y:S01]  /*365d0*/  LDL.LU R10, [R1+0x4a4] ;  /* 0x0004a400010a7983 */ /* 0x000f620000300800 */
[----:B----4-:R-:W-:Y:S01]  /*365e0*/  IADD3 R7, P4, PT, R5, R26, RZ ;  /* 0x0000001a05077210 */ /* 0x010fe20007f9e0ff */
[----:B------:R-:W-:-:S04]  /*365f0*/  IMAD.X R6, R6, 0x1, R3, P3 ;  /* 0x0000000106067824 */ /* 0x000fc800018e0603 */
[----:B------:R1:W-:Y:S04]  /*36600*/  STL [R1+0x3b34], R7 ;  /* 0x003b340701007387 */ /* 0x0003e80000100800 */
[----:B------:R-:W4:Y:S04]  /*36610*/  LDL.LU R9, [R1+0xc] ;  /* 0x00000c0001097983 */ /* 0x000f280000300800 */
[----:B------:R1:W-:Y:S04]  /*36620*/  STL [R1+0x3b18], R6 ;  /* 0x003b180601007387 */ /* 0x0003e80000100800 */
[----:B0-----:R-:W4:Y:S01]  /*36630*/  LDL.LU R8, [R1+0x508] ;  /* 0x0005080001087983 */ /* 0x001f220000300800 */
[----:B------:R-:W-:-:S05]  /*36640*/  IADD3 R5, P3, PT, R5, R27, RZ ;  /* 0x0000001b05057210 */ /* 0x000fca0007f7e0ff */
[----:B------:R0:W-:Y:S04]  /*36650*/  STL [R1+0x3b20], R5 ;  /* 0x003b200501007387 */ /* 0x0001e80000100800 */
[----:B-1----:R-:W4:Y:S01]  /*36660*/  LDL.LU R7, [R1+0x8] ;  /* 0x0000080001077983 */ /* 0x002f220000300800 */
[----:B------:R-:W-:-:S05]  /*36670*/  IMAD.X R6, R4, 0x1, R2, P2 ;  /* 0x0000000104067824 */ /* 0x000fca00010e0602 */
[----:B------:R1:W-:Y:S01]  /*36680*/  STL [R1+0x3b1c], R6 ;  /* 0x003b1c0601007387 */ /* 0x0003e20000100800 */
[----:B0-----:R-:W-:-:S03]  /*36690*/  IADD3 R5, P2, PT, R29, R26, RZ ;  /* 0x0000001a1d057210 */ /* 0x001fc60007f5e0ff */
[----:B-1----:R-:W4:Y:S04]  /*366a0*/  LDL.LU R6, [R1+0x50c] ;  /* 0x00050c0001067983 */ /* 0x002f280000300800 */
[----:B------:R0:W-:Y:S02]  /*366b0*/  STL [R1+0x3b24], R5 ;  /* 0x003b240501007387 */ /* 0x0001e40000100800 */
[----:B0-----:R-:W-:Y:S02]  /*366c0*/  IMAD.X R5, R4, 0x1, R3, P1 ;  /* 0x0000000104057824 */ /* 0x001fe400008e0603 */
[----:B------:R-:W4:Y:S04]  /*366d0*/  LDL.LU R4, [R1+0x4] ;  /* 0x0000040001047983 */ /* 0x000f280000300800 */
[----:B------:R0:W-:Y:S04]  /*366e0*/  STL [R1+0x3b08], R5 ;  /* 0x003b080501007387 */ /* 0x0001e80000100800 */
[----:B0-----:R-:W4:Y:S01]  /*366f0*/  LDL.LU R5, [R1+0x528] ;  /* 0x0005280001057983 */ /* 0x001f220000300800 */
[----:B------:R-:W-:-:S05]  /*36700*/  IADD3 R29, P1, PT, R29, R27, RZ ;  /* 0x0000001b1d1d7210 */ /* 0x000fca0007f3e0ff */
[----:B------:R2:W-:Y:S02]  /*36710*/  STL [R1+0x3b10], R29 ;  /* 0x003b101d01007387 */ /* 0x0005e40000100800 */
[C---:B--2---:R-:W-:Y:S02]  /*36720*/  IMAD.X R29, R19.reuse, 0x1, R2, P0 ;  /* 0x00000001131d7824 */ /* 0x044fe400000e0602 */
[----:B------:R-:W-:-:S03]  /*36730*/  IMAD.X R19, R19, 0x1, R3, P5 ;  /* 0x0000000113137824 */ /* 0x000fc600028e0603 */
[----:B------:R3:W-:Y:S02]  /*36740*/  STL [R1+0x3b0c], R29 ;  /* 0x003b0c1d01007387 */ /* 0x0007e40000100800 */
[C---:B---3--:R-:W-:Y:S02]  /*36750*/  IADD3 R29, P0, PT, R18.reuse, R26, RZ ;  /* 0x0000001a121d7210 */ /* 0x048fe40007f1e0ff */
[----:B------:R-:W-:-:S03]  /*36760*/  IADD3 R18, P5, PT, R18, R27, RZ ;  /* 0x0000001b12127210 */ /* 0x000fc60007fbe0ff */
[----:B------:R0:W-:Y:S04]  /*36770*/  STL [R1+0x3b14], R29 ;  /* 0x003b141d01007387 */ /* 0x0001e80000100800 */
[----:B0-----:R-:W2:Y:S04]  /*36780*/  LDL.LU R29, [R1] ;  /* 0x00000000011d7983 */ /* 0x001ea80000300800 */
[----:B------:R0:W-:Y:S04]  /*36790*/  STL [R1+0x3af8], R19 ;  /* 0x003af81301007387 */ /* 0x0001e80000100800 */
[----:B0-----:R-:W3:Y:S04]  /*367a0*/  LDL.LU R19, [R1+0x4034] ;  /* 0x0040340001137983 */ /* 0x001ee80000300800 */
[----:B------:R0:W-:Y:S02]  /*367b0*/  STL [R1+0x3b00], R18 ;  /* 0x003b001201007387 */ /* 0x0001e40000100800 */
[----:B0-----:R-:W-:-:S02]  /*367c0*/  IMAD.X R18, R17, 0x1, R2, P4 ;  /* 0x0000000111127824 */ /* 0x001fc400020e0602 */
[----:B------:R-:W-:-:S03]  /*367d0*/  IMAD.X R17, R17, 0x1, R3, P3 ;  /* 0x0000000111117824 */ /* 0x000fc600018e0603 */
[----:B------:R0:W-:Y:S02]  /*367e0*/  STL [R1+0x3afc], R18 ;  /* 0x003afc1201007387 */ /* 0x0001e40000100800 */
[C---:B0-----:R-:W-:Y:S02]  /*367f0*/  IADD3 R18, P4, PT, R16.reuse, R26, RZ ;  /* 0x0000001a10127210 */ /* 0x041fe40007f9e0ff */
[----:B------:R-:W-:-:S03]  /*36800*/  IADD3 R16, P3, PT, R16, R27, RZ ;  /* 0x0000001b10107210 */ /* 0x000fc60007f7e0ff */
[----:B------:R0:W-:Y:S04]  /*36810*/  STL [R1+0x3b04], R18 ;  /* 0x003b041201007387 */ /* 0x0001e80000100800 */
[----:B0-----:R-:W2:Y:S04]  /*36820*/  LDL.LU R18, [R1+0x4030] ;  /* 0x0040300001127983 */ /* 0x001ea80000300800 */
[----:B------:R0:W-:Y:S04]  /*36830*/  STL [R1+0x3ae8], R17 ;  /* 0x003ae81101007387 */ /* 0x0001e80000100800 */
[----:B0-----:R-:W2:Y:S04]  /*36840*/  LDL.LU R17, [R1+0x402c] ;  /* 0x00402c0001117983 */ /* 0x001ea80000300800 */
[----:B------:R0:W-:Y:S02]  /*36850*/  STL [R1+0x3af0], R16 ;  /* 0x003af01001007387 */ /* 0x0001e40000100800 */
[----:B0-----:R-:W-:-:S02]  /*36860*/  IMAD.X R16, R15, 0x1, R2, P2 ;  /* 0x000000010f107824 */ /* 0x001fc400010e0602 */
[----:B------:R-:W-:-:S03]  /*36870*/  IMAD.X R15, R15, 0x1, R3, P1 ;  /* 0x000000010f0f7824 */ /* 0x000fc600008e0603 */
[----:B------:R5:W-:Y:S02]  /*36880*/  STL [R1+0x3aec], R16 ;  /* 0x003aec1001007387 */ /* 0x000be40000100800 */
[C---:B-----5:R-:W-:Y:S02]  /*36890*/  IADD3 R16, P2, PT, R14.reuse, R26, RZ ;  /* 0x0000001a0e107210 */ /* 0x060fe40007f5e0ff */
[----:B------:R-:W-:-:S03]  /*368a0*/  IADD3 R14, P1, PT, R14, R27, RZ ;  /* 0x0000001b0e0e7210 */ /* 0x000fc60007f3e0ff */
[----:B------:R0:W-:Y:S04]  /*368b0*/  STL [R1+0x3af4], R16 ;  /* 0x003af41001007387 */ /* 0x0001e80000100800 */
[----:B0-----:R-:W5:Y:S04]  /*368c0*/  LDL.LU R16, [R1+0x4028] ;  /* 0x0040280001107983 */ /* 0x001f680000300800 */
[----:B------:R0:W-:Y:S04]  /*368d0*/  STL [R1+0x3ad8], R15 ;  /* 0x003ad80f01007387 */ /* 0x0001e80000100800 */
[----:B0-----:R-:W2:Y:S04]  /*368e0*/  LDL.LU R15, [R1+0x4024] ;  /* 0x00402400010f7983 */ /* 0x001ea80000300800 */
[----:B------:R0:W-:Y:S02]  /*368f0*/  STL [R1+0x3ae0], R14 ;  /* 0x003ae00e01007387 */ /* 0x0001e40000100800 */
[----:B0-----:R-:W-:-:S02]  /*36900*/  IMAD.X R14, R13, 0x1, R2, P0 ;  /* 0x000000010d0e7824 */ /* 0x001fc400000e0602 */
[----:B------:R-:W-:-:S03]  /*36910*/  IMAD.X R13, R13, 0x1, R3, P5 ;  /* 0x000000010d0d7824 */ /* 0x000fc600028e0603 */
[----:B------:R0:W-:Y:S02]  /*36920*/  STL [R1+0x3adc], R14 ;  /* 0x003adc0e01007387 */ /* 0x0001e40000100800 */
[C---:B0-----:R-:W-:Y:S02]  /*36930*/  IADD3 R14, P0, PT, R12.reuse, R26, RZ ;  /* 0x0000001a0c0e7210 */ /* 0x041fe40007f1e0ff */
[----:B------:R-:W-:-:S03]  /*36940*/  IADD3 R12, P5, PT, R12, R27, RZ ;  /* 0x0000001b0c0c7210 */ /* 0x000fc60007fbe0ff */
[----:B------:R0:W-:Y:S04]  /*36950*/  STL [R1+0x3ae4], R14 ;  /* 0x003ae40e01007387 */ /* 0x0001e80000100800 */
[----:B0-----:R-:W3:Y:S04]  /*36960*/  LDL.LU R14, [R1+0x4020] ;  /* 0x00402000010e7983 */ /* 0x001ee80000300800 */
        /* <DEDUP_REMOVED lines=13> */
[----:B----4-:R-:W-:-:S02]  /*36a40*/  IMAD.X R10, R9, 0x1, R2, P2 ;  /* 0x00000001090a7824 */ /* 0x010fc400010e0602 */
[----:B------:R-:W-:-:S03]  /*36a50*/  IMAD.X R9, R9, 0x1, R3, P1 ;  /* 0x0000000109097824 */ /* 0x000fc600008e0603 */
[----:B------:R0:W-:Y:S02]  /*36a60*/  STL [R1+0x3abc], R10 ;  /* 0x003abc0a01007387 */ /* 0x0001e40000100800 */
[C---:B0-----:R-:W-:Y:S02]  /*36a70*/  IADD3 R10, P2, PT, R8.reuse, R26, RZ ;  /* 0x0000001a080a7210 */ /* 0x041fe40007f5e0ff */
[----:B------:R-:W-:-:S03]  /*36a80*/  IADD3 R8, P1, PT, R8, R27, RZ ;  /* 0x0000001b08087210 */ /* 0x000fc60007f3e0ff */
[----:B------:R0:W-:Y:S04]  /*36a90*/  STL [R1+0x3ac4], R10 ;  /* 0x003ac40a01007387 */ /* 0x0001e80000100800 */
[----:B0-----:R-:W4:Y:S04]  /*36aa0*/  LDL.LU R10, [R1+0x4010] ;  /* 0x00401000010a7983 */ /* 0x001f280000300800 */
        /* <DEDUP_REMOVED lines=16> */
[----:B0-----:R-:W-:-:S05]  /*36bb0*/  IADD3 R6, P4, PT, R5, R26, RZ ;  /* 0x0000001a05067210 */ /* 0x001fca0007f9e0ff */
[----:B------:R0:W-:Y:S04]  /*36bc0*/  STL [R1+0x3aa4], R6 ;  /* 0x003aa40601007387 */ /* 0x0001e80000100800 */
[----:B0-----:R-:W3:Y:S04]  /*36bd0*/  LDL.LU R6, [R1+0x4000] ;  /* 0x0040000001067983 */ /* 0x001ee80000300800 */
[----:B------:R0:W-:Y:S04]  /*36be0*/  STL [R1+0x3a88], R4 ;  /* 0x003a880401007387 */ /* 0x0001e80000100800 */
[----:B0-----:R-:W3:Y:S01]  /*36bf0*/  LDL.LU R4, [R1+0x3ffc] ;  /* 0x003ffc0001047983 */ /* 0x001ee20000300800 */
[----:B------:R-:W-:-:S05]  /*36c00*/  IADD3 R5, P3, PT, R5, R27, RZ ;  /* 0x0000001b05057210 */ /* 0x000fca0007f7e0ff */
[----:B------:R2:W-:Y:S02]  /*36c10*/  STL [R1+0x3a90], R5 ;  /* 0x003a900501007387 */ /* 0x0005e40000100800 */
[C---:B--2---:R-:W-:Y:S02]  /*36c20*/  IMAD.X R5, R29.reuse, 0x1, R2, P2 ;  /* 0x000000011d057824 */ /* 0x044fe400010e0602 */
[----:B------:R-:W-:-:S03]  /*36c30*/  IMAD.X R29, R29, 0x1, R3, P1 ;  /* 0x000000011d1d7824 */ /* 0x000fc600008e0603 */
[----:B------:R3:W-:Y:S02]  /*36c40*/  STL [R1+0x3a8c], R5 ;  /* 0x003a8c0501007387 */ /* 0x0007e40000100800 */
[----:B---3--:R-:W-:-:S05]  /*36c50*/  IADD3 R5, P2, PT, R4, R26, RZ ;  /* 0x0000001a04057210 */ /* 0x008fca0007f5e0ff */
[----:B------:R0:W-:Y:S04]  /*36c60*/  STL [R1+0x3a94], R5 ;  /* 0x003a940501007387 */ /* 0x0001e80000100800 */
[----:B0-----:R-:W2:Y:S04]  /*36c70*/  LDL.LU R5, [R1+0x3ff8] ;  /* 0x003ff80001057983 */ /* 0x001ea80000300800 */
[----:B------:R0:W-:Y:S04]  /*36c80*/  STL [R1+0x3a78], R29 ;  /* 0x003a781d01007387 */ /* 0x0001e80000100800 */
[----:B0-----:R-:W3:Y:S01]  /*36c90*/  LDL.LU R29, [R1+0x3ff4] ;  /* 0x003ff400011d7983 */ /* 0x001ee20000300800 */
[----:B------:R-:W-:-:S05]  /*36ca0*/  IADD3 R4, P1, PT, R4, R27, RZ ;  /* 0x0000001b04047210 */ /* 0x000fca0007f3e0ff */
[----:B------:R3:W-:Y:S02]  /*36cb0*/  STL [R1+0x3a80], R4 ;  /* 0x003a800401007387 */ /* 0x0007e40000100800 */
[----:B---3--:R-:W-:-:S05]  /*36cc0*/  IMAD.X R4, R29, 0x1, R2, P0 ;  /* 0x000000011d047824 */ /* 0x008fca00000e0602 */
[----:B------:R2:W-:Y:S02]  /*36cd0*/  STL [R1+0x3a7c], R4 ;  /* 0x003a7c0401007387 */ /* 0x0005e40000100800 */
[----:B--2---:R-:W-:-:S05]  /*36ce0*/  IADD3 R4, P0, PT, R5, R26, RZ ;  /* 0x0000001a05047210 */ /* 0x004fca0007f1e0ff */
[----:B------:R0:W-:Y:S04]  /*36cf0*/  STL [R1+0x3a84], R4 ;  /* 0x003a840401007387 */ /* 0x0001e80000100800 */
[----:B0-----:R-:W2:Y:S01]  /*36d00*/  LDL.LU R4, [R1+0x3ff0] ;  /* 0x003ff00001047983 */ /* 0x001ea20000300800 */
[----:B------:R-:W-:Y:S01]  /*36d10*/  IMAD.X R29, R29, 0x1, R3, P5 ;  /* 0x000000011d1d7824 */ /* 0x000fe200028e0603 */
[----:B------:R-:W-:-:S04]  /*36d20*/  IADD3 R5, P5, PT, R5, R27, RZ ;  /* 0x0000001b05057210 */ /* 0x000fc80007fbe0ff */
[----:B------:R0:W-:Y:S04]  /*36d30*/  STL [R1+0x3a68], R29 ;  /* 0x003a681d01007387 */ /* 0x0001e80000100800 */
[----:B0-----:R-:W3:Y:S04]  /*36d40*/  LDL.LU R29, [R1+0x580] ;  /* 0x00058000011d7983 */ /* 0x001ee80000300800 */
[----:B------:R2:W-:Y:S02]  /*36d50*/  STL [R1+0x3a70], R5 ;  /* 0x003a700501007387 */ /* 0x0005e40000100800 */
[----:B--2---:R-:W-:-:S05]  /*36d60*/  IMAD.X R5, R4, 0x1, R2, P4 ;  /* 0x0000000104057824 */ /* 0x004fca00020e0602 */
[----:B------:R0:W-:Y:S02]  /*36d70*/  STL [R1+0x3a6c], R5 ;  /* 0x003a6c0501007387 */ /* 0x0001e40000100800 */
[----:B0-----:R-:W-:-:S05]  /*36d80*/  IADD3 R5, P4, PT, R6, R26, RZ ;  /* 0x0000001a06057210 */ /* 0x001fca0007f9e0ff */
        /* <DEDUP_REMOVED lines=8> */
[----:B------:R0:W-:Y:S01]  /*36e10*/  STL [R1+0x3a5c], R6 ;  /* 0x003a5c0601007387 */ /* 0x0001e20000100800 */
[----:B------:R-:W-:Y:S01]  /*36e20*/  IMAD.X R5, R5, 0x1, R3, P1 ;  /* 0x0000000105057824 */ /* 0x000fe200008e0603 */
[----:B0-----:R-:W-:-:S05]  /*36e30*/  IADD3 R6, P2, PT, R7, R26, RZ ;  /* 0x0000001a07067210 */ /* 0x001fca0007f5e0ff */
[----:B------:R0:W-:Y:S04]  /*36e40*/  STL [R1+0x3a64], R6 ;  /* 0x003a640601007387 */ /* 0x0001e80000100800 */
[----:B0-----:R-:W2:Y:S04]  /*36e50*/  LDL.LU R6, [R1+0x3fe8] ;  /* 0x003fe80001067983 */ /* 0x001ea80000300800 */
[----:B------:R0:W-:Y:S04]  /*36e60*/  STL [R1+0x3a48], R5 ;  /* 0x003a480501007387 */ /* 0x0001e80000100800 */
[----:B0-----:R-:W3:Y:S01]  /*36e70*/  LDL.LU R5, [R1+0x574] ;  /* 0x0005740001057983 */ /* 0x001ee20000300800 */
[----:B------:R-:W-:-:S05]  /*36e80*/  IADD3 R7, P1, PT, R7, R27, RZ ;  /* 0x0000001b07077210 */ /* 0x000fca0007f3e0ff */
[----:B------:R2:W-:Y:S02]  /*36e90*/  STL [R1+0x3a50], R7 ;  /* 0x003a500701007387 */ /* 0x0005e40000100800 */
[----:B--2---:R-:W-:-:S05]  /*36ea0*/  IMAD.X R7, R6, 0x1, R2, P0 ;  /* 0x0000000106077824 */ /* 0x004fca00000e0602 */
[----:B------:R3:W-:Y:S02]  /*36eb0*/  STL [R1+0x3a4c], R7 ;  /* 0x003a4c0701007387 */ /* 0x0007e40000100800 */
[----:B---3--:R-:W-:-:S05]  /*36ec0*/  IADD3 R7, P0, PT, R5, R26, RZ ;  /* 0x0000001a05077210 */ /* 0x008fca0007f1e0ff */
[----:B------:R0:W-:Y:S04]  /*36ed0*/  STL [R1+0x3a54], R7 ;  /* 0x003a540701007387 */ /* 0x0001e80000100800 */
[----:B0-----:R-:W2:Y:S01]  /*36ee0*/  LDL.LU R7, [R1+0x3fe4] ;  /* 0x003fe40001077983 */ /* 0x001ea20000300800 */
[----:B------:R-:W-:-:S05]  /*36ef0*/  IMAD.X R6, R6, 0x1, R3, P5 ;  /* 0x0000000106067824 */ /* 0x000fca00028e0603 */
[----:B------:R0:W-:Y:S02]  /*36f00*/  STL [R1+0x3a38], R6 ;  /* 0x003a380601007387 */ /* 0x0001e40000100800 */
[----:B0-----:R-:W-:-:S05]  /*36f10*/  IADD3 R6, P5, PT, R5, R27, RZ ;  /* 0x0000001b05067210 */ /* 0x001fca0007fbe0ff */
[----:B------:R0:W-:Y:S04]  /*36f20*/  STL [R1+0x3a40], R6 ;  /* 0x003a400601007387 */ /* 0x0001e80000100800 */
[----:B0-----:R-:W3:Y:S01]  /*36f30*/  LDL.LU R6, [R1+0x59c] ;  /* 0x00059c0001067983 */ /* 0x001ee20000300800 */
[----:B--2---:R-:W-:-:S05]  /*36f40*/  IMAD.X R5, R7, 0x1, R2, P4 ;  /* 0x0000000107057824 */ /* 0x004fca00020e0602 */
[----:B------:R0:W-:Y:S02]  /*36f50*/  STL [R1+0x3a3c], R5 ;  /* 0x003a3c0501007387 */ /* 0x0001e40000100800 */
[----:B0-----:R-:W-:-:S05]  /*36f60*/  IADD3 R5, P4, PT, R4, R26, RZ ;  /* 0x0000001a04057210 */ /* 0x001fca0007f9e0ff */
[----:B------:R0:W-:Y:S02]  /*36f70*/  STL [R1+0x3a44], R5 ;  /* 0x003a440501007387 */ /* 0x0001e40000100800 */
[----:B0-----:R-:W-:Y:S02]  /*36f80*/  IMAD.X R5, R7, 0x1, R3, P3 ;  /* 0x0000000107057824 */ /* 0x001fe400018e0603 */
[----:B------:R-:W2:Y:S04]  /*36f90*/  LDL.LU R7, [R1+0x598] ;  /* 0x0005980001077983 */ /* 0x000ea80000300800 */
[----:B------:R0:W-:Y:S02]  /*36fa0*/  STL [R1+0x3a28], R5 ;  /* 0x003a280501007387 */ /* 0x0001e40000100800 */
[----:B0-----:R-:W-:Y:S01]  /*36fb0*/  IADD3 R5, P3, PT, R4, R27, RZ ;  /* 0x0000001b04057210 */ /* 0x001fe20007f7e0ff */
[----:B------:R-:W-:-:S04]  /*36fc0*/  IMAD.X R4, R8, 0x1, R2, P2 ;  /* 0x0000000108047824 */ /* 0x000fc800010e0602 */
[----:B------:R0:W-:Y:S04]  /*36fd0*/  STL [R1+0x3a30], R5 ;  /* 0x003a300501007387 */ /* 0x0001e80000100800 */
[----:B0-----:R-:W2:Y:S04]  /*36fe0*/  LDL.LU R5, [R1+0x5a0] ;  /* 0x0005a00001057983 */ /* 0x001ea80000300800 */
        /* <DEDUP_REMOVED lines=9> */
[----:B0-----:R-:W3:Y:S04]  /*37080*/  LDL.LU R4, [R1+0x5a4] ;  /* 0x0005a40001047983 */ /* 0x001ee80000300800 */
[----:B------:R0:W-:Y:S02]  /*37090*/  STL [R1+0x3a1c], R29 ;  /* 0x003a1c1d01007387 */ /* 0x0001e40000100800 */
[----:B0-----:R-:W-:-:S05]  /*370a0*/  IADD3 R29, P0, PT, R11, R26, RZ ;  /* 0x0000001a0b1d7210 */ /* 0x001fca0007f1e0ff */
[----:B------:R0:W-:Y:S02]  /*370b0*/  STL [R1+0x3a24], R29 ;  /* 0x003a241d01007387 */ /* 0x0001e40000100800 */
[----:B0-----:R-:W-:Y:S02]  /*370c0*/  IMAD.X R29, R9, 0x1, R3, P5 ;  /* 0x00000001091d7824 */ /* 0x001fe400028e0603 */
[----:B------:R-:W3:Y:S04]  /*370d0*/  LDL.LU R9, [R1+0x590] ;  /* 0x0005900001097983 */ /* 0x000ee80000300800 */
[----:B------:R0:W-:Y:S02]  /*370e0*/  STL [R1+0x3a08], R29 ;  /* 0x003a081d01007387 */ /* 0x0001e40000100800 */
[----:B0-----:R-:W-:Y:S01]  /*370f0*/  IADD3 R29, P5, PT, R11, R27, RZ ;  /* 0x0000001b0b1d7210 */ /* 0x001fe20007fbe0ff */
[----:B----4-:R-:W-:-:S04]  /*37100*/  IMAD.X R11, R10, 0x1, R2, P4 ;  /* 0x000000010a0b7824 */ /* 0x010fc800020e0602 */
[----:B------:R0:W-:Y:S04]  /*37110*/  STL [R1+0x3a10], R29 ;  /* 0x003a101d01007387 */ /* 0x0001e80000100800 */
[----:B0-----:R-:W4:Y:S04]  /*37120*/  LDL.LU R29, [R1+0x5ac] ;  /* 0x0005ac00011d7983 */ /* 0x001f280000300800 */
[----:B------:R2:W-:Y:S02]  /*37130*/  STL [R1+0x3a0c], R11 ;  /* 0x003a0c0b01007387 */ /* 0x0005e40000100800 */
[----:B--2---:R-:W-:-:S05]  /*37140*/  IADD3 R11, P4, PT, R8, R26, RZ ;  /* 0x0000001a080b7210 */ /* 0x004fca0007f9e0ff */
[----:B------:R0:W-:Y:S04]  /*37150*/  STL [R1+0x3a14], R11 ;  /* 0x003a140b01007387 */ /* 0x0001e80000100800 */
[----:B0-----:R-:W2:Y:S01]  /*37160*/  LDL.LU R11, [R1+0x3fe0] ;  /* 0x003fe000010b7983 */ /* 0x001ea20000300800 */
[----:B------:R-:W-:-:S05]  /*37170*/  IMAD.X R10, R10, 0x1, R3, P3 ;  /* 0x000000010a0a7824 */ /* 0x000fca00018e0603 */
[----:B------:R0:W-:Y:S02]  /*37180*/  STL [R1+0x39f8], R10 ;  /* 0x0039f80a01007387 */ /* 0x0001e40000100800 */
[----:B0-----:R-:W-:Y:S02]  /*37190*/  IADD3 R10, P3, PT, R8, R27, RZ ;  /* 0x0000001b080a7210 */ /* 0x001fe40007f7e0ff */
[----:B------:R-:W4:Y:S04]  /*371a0*/  LDL.LU R8, [R1+0x5b0] ;  /* 0x0005b00001087983 */ /* 0x000f280000300800 */
[----:B------:R2:W-:Y:S02]  /*371b0*/  STL [R1+0x3a00], R10 ;  /* 0x003a000a01007387 */ /* 0x0005e40000100800 */
[----:B--2---:R-:W-:-:S05]  /*371c0*/  IMAD.X R10, R11, 0x1, R2, P2 ;  /* 0x000000010b0a7824 */ /* 0x004fca00010e0602 */
[----:B------:R3:W-:Y:S02]  /*371d0*/  STL [R1+0x39fc], R10 ;  /* 0x0039fc0a01007387 */ /* 0x0007e40000100800 */
[----:B---3--:R-:W-:-:S05]  /*371e0*/  IADD3 R10, P2, PT, R9, R26, RZ ;  /* 0x0000001a090a7210 */ /* 0x008fca0007f5e0ff */
[----:B------:R0:W-:Y:S02]  /*371f0*/  STL [R1+0x3a04], R10 ;  /* 0x003a040a01007387 */ /* 0x0001e40000100800 */
[----:B0-----:R-:W-:Y:S01]  /*37200*/  IMAD.X R10, R11, 0x1, R3, P1 ;  /* 0x000000010b0a7824 */ /* 0x001fe200008e0603 */
[----:B------:R-:W-:Y:S02]  /*37210*/  IADD3 R11, P1, PT, R9, R27, RZ ;  /* 0x0000001b090b7210 */ /* 0x000fe40007f3e0ff */
[----:B------:R-:W2:Y:S04]  /*37220*/  LDL.LU R9, [R1+0x5bc] ;  /* 0x0005bc0001097983 */ /* 0x000ea80000300800 */
[----:B------:R0:W-:Y:S04]  /*37230*/  STL [R1+0x39e8], R10 ;  /* 0x0039e80a01007387 */ /* 0x0001e80000100800 */
[----:B------:R1:W-:Y:S01]  /*37240*/  STL [R1+0x39f0], R11 ;  /* 0x0039f00b01007387 */ /* 0x0003e20000100800 */
[----:B0-----:R-:W-:Y:S01]  /*37250*/  IMAD.X R10, R12, 0x1, R2, P0 ;  /* 0x000000010c0a7824 */ /* 0x001fe200000e0602 */
[----:B-1----:R-:W-:-:S04]  /*37260*/  IADD3 R11, P0, PT, R7, R26, RZ ;  /* 0x0000001a070b7210 */ /* 0x002fc80007f1e0ff */
[----:B------:R0:W-:Y:S04]  /*37270*/  STL [R1+0x39ec], R10 ;  /* 0x0039ec0a01007387 */ /* 0x0001e80000100800 */
[----:B------:R1:W-:Y:S01]  /*37280*/  STL [R1+0x39f4], R11 ;  /* 0x0039f40b01007387 */ /* 0x0003e20000100800 */
[--C-:B0-----:R-:W-:Y:S01]  /*37290*/  IMAD.X R10, R12, 0x1, R3.reuse, P5 ;  /* 0x000000010c0a7824 */ /* 0x101fe200028e0603 */
[----:B-1----:R-:W-:Y:S02]  /*372a0*/  IADD3 R11, P5, PT, R7, R27, RZ ;  /* 0x0000001b070b7210 */ /* 0x002fe40007fbe0ff */
[----:B------:R-:W3:Y:S04]  /*372b0*/  LDL.LU R7, [R1+0x5c0] ;  /* 0x0005c00001077983 */ /* 0x000ee80000300800 */
[----:B------:R0:W-:Y:S04]  /*372c0*/  STL [R1+0x39d8], R10 ;  /* 0x0039d80a01007387 */ /* 0x0001e80000100800 */
[----:B------:R1:W-:Y:S01]  /*372d0*/  STL [R1+0x39e0], R11 ;  /* 0x0039e00b01007387 */ /* 0x0003e20000100800 */
[C---:B0-----:R-:W-:Y:S01]  /*372e0*/  IMAD.X R10, R13.reuse, 0x1, R2, P4 ;  /* 0x000000010d0a7824 */ /* 0x041fe200020e0602 */
[----:B------:R-:W-:Y:S01]  /*372f0*/  IADD3 R12, P4, PT, R6, R26, RZ ;  /* 0x0000001a060c7210 */ /* 0x000fe20007f9e0ff */
[----:B-1----:R-:W-:-:S03]  /*37300*/  IMAD.X R11, R13, 0x1, R3, P3 ;  /* 0x000000010d0b7824 */ /* 0x002fc600018e0603 */
[----:B------:R0:W-:Y:S04]  /*37310*/  STL [R1+0x39dc], R10 ;  /* 0x0039dc0a01007387 */ /* 0x0001e80000100800 */
[----:B------:R-:W-:Y:S01]  /*37320*/  STL [R1+0x39e4], R12 ;  /* 0x0039e40c01007387 */ /* 0x000fe20000100800 */
[----:B0-----:R-:W-:-:S03]  /*37330*/  IADD3 R10, P3, PT, R6, R27, RZ ;  /* 0x0000001b060a7210 */ /* 0x001fc60007f7e0ff */
[----:B------:R-:W3:Y:S04]  /*37340*/  LDL.LU R6, [R1+0x5c4] ;  /* 0x0005c40001067983 */ /* 0x000ee80000300800 */
[----:B------:R0:W-:Y:S04]  /*37350*/  STL [R1+0x39c8], R11 ;  /* 0x0039c80b01007387 */ /* 0x0001e80000100800 */
[----:B------:R1:W-:Y:S01]  /*37360*/  STL [R1+0x39d0], R10 ;  /* 0x0039d00a01007387 */ /* 0x0003e20000100800 */
[C---:B0-----:R-:W-:Y:S01]  /*37370*/  IMAD.X R11, R14.reuse, 0x1, R2, P2 ;  /* 0x000000010e0b7824 */ /* 0x041fe200010e0602 */
[----:B------:R-:W-:Y:S01]  /*37380*/  IADD3 R12, P2, PT, R5, R26, RZ ;  /* 0x0000001a050c7210 */ /* 0x000fe20007f5e0ff */
[----:B-1----:R-:W-:-:S03]  /*37390*/  IMAD.X R10, R14, 0x1, R3, P1 ;  /* 0x000000010e0a7824 */ /* 0x002fc600008e0603 */
[----:B------:R0:W-:Y:S04]  /*373a0*/  STL [R1+0x39cc], R11 ;  /* 0x0039cc0b01007387 */ /* 0x0001e80000100800 */
[----:B------:R1:W-:Y:S01]  /*373b0*/  STL [R1+0x39d4], R12 ;  /* 0x0039d40c01007387 */ /* 0x0003e20000100800 */
[----:B0-----:R-:W-:-:S03]  /*373c0*/  IADD3 R11, P1, PT, R5, R27, RZ ;  /* 0x0000001b050b7210 */ /* 0x001fc60007f3e0ff */
[----:B------:R-:W3:Y:S04]  /*373d0*/  LDL.LU R5, [R1+0x5cc] ;  /* 0x0005cc0001057983 */ /* 0x000ee80000300800 */
[----:B------:R0:W-:Y:S04]  /*373e0*/  STL [R1+0x39b8], R10 ;  /* 0x0039b80a01007387 */ /* 0x0001e80000100800 */
[----:B------:R4:W-:Y:S01]  /*373f0*/  STL [R1+0x39c0], R11 ;  /* 0x0039c00b01007387 */ /* 0x0009e20000100800 */
[C---:B-1----:R-:W-:Y:S02]  /*37400*/  IMAD.X R12, R15.reuse, 0x1, R3, P5 ;  /* 0x000000010f0c7824 */ /* 0x042fe400028e0603 */
[----:B0-----:R-:W-:Y:S01]  /*37410*/  IMAD.X R10, R15, 0x1, R2, P0 ;  /* 0x000000010f0a7824 */ /* 0x001fe200000e0602 */
[----:B----4-:R-:W-:-:S04]  /*37420*/  IADD3 R11, P0, PT, R4, R26, RZ ;  /* 0x0000001a040b7210 */ /* 0x010fc80007f1e0ff */
[----:B------:R0:W-:Y:S04]  /*37430*/  STL [R1+0x39bc], R10 ;  /* 0x0039bc0a01007387 */ /* 0x0001e80000100800 */
[----:B------:R5:W-:Y:S04]  /*37440*/  STL [R1+0x39c4], R11 ;  /* 0x0039c40b01007387 */ /* 0x000be80000100800 */
[----:B------:R-:W-:Y:S01]  /*37450*/  STL [R1+0x39a8], R12 ;  /* 0x0039a80c01007387 */ /* 0x000fe20000100800 */
[----:B0-----:R-:W-:Y:S01]  /*37460*/  IADD3 R10, P5, PT, R4, R27, RZ ;  /* 0x0000001b040a7210 */ /* 0x001fe20007fbe0ff */
[----:B-----5:R-:W-:-:S02]  /*37470*/  IMAD.X R11, R16, 0x1, R2, P4 ;  /* 0x00000001100b7824 */ /* 0x020fc400020e0602 */
[----:B------:R-:W4:Y:S04]  /*37480*/  LDL.LU R4, [R1+0x5d0] ;  /* 0x0005d00001047983 */ /* 0x000f280000300800 */
[----:B------:R0:W-:Y:S04]  /*37490*/  STL [R1+0x39b0], R10 ;  /* 0x0039b00a01007387 */ /* 0x0001e80000100800 */
[----:B------:R1:W-:Y:S01]  /*374a0*/  STL [R1+0x39ac], R11 ;  /* 0x0039ac0b01007387 */ /* 0x0003e20000100800 */
[C---:B0-----:R-:W-:Y:S01]  /*374b0*/  IADD3 R10, P4, PT, R29.reuse, R26, RZ ;  /* 0x0000001a1d0a7210 */ /* 0x041fe20007f9e0ff */
[----:B-1----:R-:W-:Y:S01]  /*374c0*/  IMAD.X R11, R16, 0x1, R3, P3 ;  /* 0x00000001100b7824 */ /* 0x002fe200018e0603 */
[----:B------:R-:W-:-:S03]  /*374d0*/  IADD3 R12, P3, PT, R29, R27, RZ ;  /* 0x0000001b1d0c7210 */ /* 0x000fc60007f7e0ff */
[----:B------:R0:W-:Y:S04]  /*374e0*/  STL [R1+0x39b4], R10 ;  /* 0x0039b40a01007387 */ /* 0x0001e80000100800 */
[----:B------:R1:W-:Y:S04]  /*374f0*/  STL [R1+0x3998], R11 ;  /* 0x0039980b01007387 */ /* 0x0003e80000100800 */
[----:B------:R-:W-:Y:S04]  /*37500*/  STL [R1+0x39a0], R12 ;  /* 0x0039a00c01007387 */ /* 0x000fe80000100800 */
[----:B------:R-:W5:Y:S01]  /*37510*/  LDL.LU R29, [R1+0x5d8] ;  /* 0x0005d800011d7983 */ /* 0x000f620000300800 */
[----:B0-----:R-:W-:Y:S01]  /*37520*/  IMAD.X R10, R17, 0x1, R2, P2 ;  /* 0x00000001110a7824 */ /* 0x001fe200010e0602 */
[----:B-1----:R-:W-:-:S04]  /*37530*/  IADD3 R11, P2, PT, R8, R26, RZ ;  /* 0x0000001a080b7210 */ /* 0x002fc80007f5e0ff */
[----:B------:R0:W-:Y:S04]  /*37540*/  STL [R1+0x399c], R10 ;  /* 0x00399c0a01007387 */ /* 0x0001e80000100800 */
[----:B------:R1:W-:Y:S01]  /*37550*/  STL [R1+0x39a4], R11 ;  /* 0x0039a40b01007387 */ /* 0x0003e20000100800 */
[----:B0-----:R-:W-:Y:S01]  /*37560*/  IMAD.X R10, R17, 0x1, R3, P1 ;  /* 0x00000001110a7824 */ /* 0x001fe200008e0603 */
[----:B-1----:R-:W-:Y:S01]  /*37570*/  IADD3 R11, P1, PT, R8, R27, RZ ;  /* 0x0000001b080b7210 */ /* 0x002fe20007f3e0ff */
[----:B------:R-:W-:-:S03]  /*37580*/  IMAD.X R8, R18, 0x1, R2, P0 ;  /* 0x0000000112087824 */ /* 0x000fc600000e0602 */
[----:B------:R-:W-:Y:S04]  /*37590*/  STL [R1+0x3988], R10 ;  /* 0x0039880a01007387 */ /* 0x000fe80000100800 */
[----:B------:R0:W-:Y:S04]  /*375a0*/  STL [R1+0x3990], R11 ;  /* 0x0039900b01007387 */ /* 0x0001e80000100800 */
[----:B------:R1:W-:Y:S01]  /*375b0*/  STL [R1+0x398c], R8 ;  /* 0x00398c0801007387 */ /* 0x0003e20000100800 */
[----:B0-----:R-:W-:-:S03]  /*375c0*/  IMAD.X R11, R18, 0x1, R3, P5 ;  /* 0x00000001120b7824 */ /* 0x001fc600028e0603 */
[----:B-1----:R-:W5:Y:S01]  /*375d0*/  LDL.LU R8, [R1+0x5dc] ;  /* 0x0005dc0001087983 */ /* 0x002f620000300800 */
[----:B------:R-:W-:Y:S02]  /*375e0*/  SHF.R.S32.HI R21, RZ, 0x1f, R21 ;  /* 0x0000001fff157819 */ /* 0x000fe40000011415 */
[----:B------:R-:W-:Y:S02]  /*375f0*/  SHF.R.S32.HI R22, RZ, 0x1f, R22 ;  /* 0x0000001fff167819 */ /* 0x000fe40000011416 */
[----:B------:R-:W-:Y:S02]  /*37600*/  SHF.R.S32.HI R23, RZ, 0x1f, R23 ;  /* 0x0000001fff177819 */ /* 0x000fe40000011417 */
[----:B--2---:R-:W-:-:S05]  /*37610*/  IADD3 R10, P0, PT, R9, R26, RZ ;  /* 0x0000001a090a7210 */ /* 0x004fca0007f1e0ff */
[----:B------:R0:W-:Y:S04]  /*37620*/  STL [R1+0x3994], R10 ;  /* 0x0039940a01007387 */ /* 0x0001e80000100800 */
[----:B------:R3:W-:Y:S01]  /*37630*/  STL [R1+0x3978], R11 ;  /* 0x0039780b01007387 */ /* 0x0007e20000100800 */
[----:B0-----:R-:W-:Y:S01]  /*37640*/  IADD3 R10, P5, PT, R9, R27, RZ ;  /* 0x0000001b090a7210 */ /* 0x001fe20007fbe0ff */
[----:B------:R-:W-:-:S04]  /*37650*/  IMAD.X R9, R19, 0x1, R2, P4 ;  /* 0x0000000113097824 */ /* 0x000fc800020e0602 */
[----:B------:R0:W-:Y:S04]  /*37660*/  STL [R1+0x3980], R10 ;  /* 0x0039800a01007387 */ /* 0x0001e80000100800 */
[----:B------:R1:W-:Y:S01]  /*37670*/  STL [R1+0x397c], R9 ;  /* 0x00397c0901007387 */ /* 0x0003e20000100800 */
[----:B---3--:R-:W-:Y:S01]  /*37680*/  IADD3 R11, P4, PT, R7, R26, RZ ;  /* 0x0000001a070b7210 */ /* 0x008fe20007f9e0ff */
[----:B0-----:R-:W-:Y:S01]  /*37690*/  IMAD.X R10, R19, 0x1, R3, P3 ;  /* 0x00000001130a7824 */ /* 0x001fe200018e0603 */
[----:B-1----:R-:W-:-:S03]  /*376a0*/  IADD3 R9, P3, PT, R7, R27, RZ ;  /* 0x0000001b07097210 */ /* 0x002fc60007f7e0ff */
[----:B------:R-:W-:Y:S04]  /*376b0*/  STL [R1+0x3984], R11 ;  /* 0x0039840b01007387 */ /* 0x000fe80000100800 */
[----:B------:R-:W2:Y:S04]  /*376c0*/  LDL.LU R7, [R1+0x5e0] ;  /* 0x0005e00001077983 */ /* 0x000ea80000300800 */
[----:B------:R0:W-:Y:S04]  /*376d0*/  STL [R1+0x3968], R10 ;  /* 0x0039680a01007387 */ /* 0x0001e80000100800 */
[----:B------:R1:W-:Y:S01]  /*376e0*/  STL [R1+0x3970], R9 ;  /* 0x0039700901007387 */ /* 0x0003e20000100800 */
[----:B0-----:R-:W-:-:S02]  /*376f0*/  IMAD.X R10, R20, 0x1, R2, P2 ;  /* 0x00000001140a7824 */ /* 0x001fc400010e0602 */
[----:B------:R-:W-:-:S03]  /*37700*/  IMAD.X R11, R20, 0x1, R3, P1 ;  /* 0x00000001140b7824 */ /* 0x000fc600008e0603 */
[----:B------:R0:W-:Y:S01]  /*37710*/  STL [R1+0x396c], R10 ;  /* 0x00396c0a01007387 */ /* 0x0001e20000100800 */
[C---:B-1----:R-:W-:Y:S02]  /*37720*/  IADD3 R9, P2, PT, R6.reuse, R26, RZ ;  /* 0x0000001a06097210 */ /* 0x042fe40007f5e0ff */
[----:B0-----:R-:W-:-:S03]  /*37730*/  IADD3 R10, P1, PT, R6, R27, RZ ;  /* 0x0000001b060a7210 */ /* 0x001fc60007f3e0ff */
[----:B------:R0:W-:Y:S04]  /*37740*/  STL [R1+0x3974], R9 ;  /* 0x0039740901007387 */ /* 0x0001e80000100800 */
[----:B------:R-:W-:Y:S04]  /*37750*/  STL [R1+0x3958], R11 ;  /* 0x0039580b01007387 */ /* 0x000fe80000100800 */
[----:B------:R-:W3:Y:S04]  /*37760*/  LDL.LU R6, [R1+0x5ec] ;  /* 0x0005ec0001067983 */ /* 0x000ee80000300800 */
[----:B------:R1:W-:Y:S01]  /*37770*/  STL [R1+0x3960], R10 ;  /* 0x0039600a01007387 */ /* 0x0003e20000100800 */
[----:B0-----:R-:W-:-:S05]  /*37780*/  IMAD.X R9, R21, 0x1, R2, P0 ;  /* 0x0000000115097824 */ /* 0x001fca00000e0602 */
[----:B------:R0:W-:Y:S01]  /*37790*/  STL [R1+0x395c], R9 ;  /* 0x00395c0901007387 */ /* 0x0001e20000100800 */
[----:B-1----:R-:W-:Y:S01]  /*377a0*/  IADD3 R10, P0, PT, R5, R26, RZ ;  /* 0x0000001a050a7210 */ /* 0x002fe20007f1e0ff */
[----:B0-----:R-:W-:Y:S01]  /*377b0*/  IMAD.X R9, R21, 0x1, R3, P5 ;  /* 0x0000000115097824 */ /* 0x001fe200028e0603 */
[----:B------:R-:W-:-:S03]  /*377c0*/  IADD3 R5, P5, PT, R5, R27, RZ ;  /* 0x0000001b05057210 */ /* 0x000fc60007fbe0ff */
[----:B------:R-:W-:Y:S04]  /*377d0*/  STL [R1+0x3964], R10 ;  /* 0x0039640a01007387 */ /* 0x000fe80000100800 */
[----:B------:R-:W3:Y:S04]  /*377e0*/  LDL.LU R13, [R1+0x198] ;  /* 0x00019800010d7983 */ /* 0x000ee80000300800 */
[----:B------:R0:W-:Y:S04]  /*377f0*/  STL [R1+0x3948], R9 ;  /* 0x0039480901007387 */ /* 0x0001e80000100800 */
[----:B------:R1:W-:Y:S01]  /*37800*/  STL [R1+0x3950], R5 ;  /* 0x0039500501007387 */ /* 0x0003e20000100800 */
[----:B0-----:R-:W-:-:S03]  /*37810*/  IMAD.X R9, R22, 0x1, R2, P4 ;  /* 0x0000000116097824 */ /* 0x001fc600020e0602 */
[----:B-1----:R-:W3:Y:S04]  /*37820*/  LDL.LU R5, [R1+0x5f0] ;  /* 0x0005f00001057983 */ /* 0x002ee80000300800 */
[----:B------:R0:W-:Y:S01]  /*37830*/  STL [R1+0x394c], R9 ;  /* 0x00394c0901007387 */ /* 0x0001e20000100800 */
[----:B----4-:R-:W-:Y:S01]  /*37840*/  IADD3 R10, P4, PT, R4, R26, RZ ;  /* 0x0000001a040a7210 */ /* 0x010fe20007f9e0ff */
[----:B0-----:R-:W-:Y:S01]  /*37850*/  IMAD.X R9, R22, 0x1, R3, P3 ;  /* 0x0000000116097824 */ /* 0x001fe200018e0603 */
[----:B------:R-:W-:-:S03]  /*37860*/  IADD3 R4, P3, PT, R4, R27, RZ ;  /* 0x0000001b04047210 */ /* 0x000fc60007f7e0ff */
[----:B------:R-:W-:Y:S04]  /*37870*/  STL [R1+0x3954], R10 ;  /* 0x0039540a01007387 */ /* 0x000fe80000100800 */
[----:B------:R-:W4:Y:S04]  /*37880*/  LDL.LU R12, [R1+0x19c] ;  /* 0x00019c00010c7983 */ /* 0x000f280000300800 */
[----:B------:R0:W-:Y:S04]  /*37890*/  STL [R1+0x3938], R9 ;  /* 0x0039380901007387 */ /* 0x0001e80000100800 */
[----:B------:R1:W-:Y:S01]  /*378a0*/  STL [R1+0x3940], R4 ;  /* 0x0039400401007387 */ /* 0x0003e20000100800 */
[----:B0-----:R-:W-:-:S03]  /*378b0*/  IMAD.X R9, R23, 0x1, R2, P2 ;  /* 0x0000000117097824 */ /* 0x001fc600010e0602 */
[----:B-1----:R-:W4:Y:S01]  /*378c0*/  LDL.LU R4, [R1+0x5f8] ;  /* 0x0005f80001047983 */ /* 0x002f220000300800 */
[----:B-----5:R-:W-:-:S03]  /*378d0*/  IADD3 R11, P2, PT, R29, R26, RZ ;  /* 0x0000001a1d0b7210 */ /* 0x020fc60007f5e0ff */
[----:B------:R0:W-:Y:S04]  /*378e0*/  STL [R1+0x393c], R9 ;  /* 0x00393c0901007387 */ /* 0x0001e80000100800 */
[----:B------:R1:W-:Y:S01]  /*378f0*/  STL [R1+0x3944], R11 ;  /* 0x0039440b01007387 */ /* 0x0003e20000100800 */
[----:B0-----:R-:W-:Y:S01]  /*37900*/  IMAD.X R9, R23, 0x1, R3, P1 ;  /* 0x0000000117097824 */ /* 0x001fe200008e0603 */
[----:B------:R-:W-:Y:S02]  /*37910*/  IADD3 R10, P1, PT, R29, R27, RZ ;  /* 0x0000001b1d0a7210 */ /* 0x000fe40007f3e0ff */
[----:B-1----:R-:W5:Y:S04]  /*37920*/  LDL.LU R11, [R1+0x1a0] ;  /* 0x0001a000010b7983 */ /* 0x002f680000300800 */
[----:B------:R0:W-:Y:S04]  /*37930*/  STL [R1+0x3928], R9 ;  /* 0x0039280901007387 */ /* 0x0001e80000100800 */
[----:B------:R1:W-:Y:S04]  /*37940*/  STL [R1+0x3930], R10 ;  /* 0x0039300a01007387 */ /* 0x0003e80000100800 */
[----:B------:R-:W5:Y:S01]  /*37950*/  LDL.LU R29, [R1+0x5fc] ;  /* 0x0005fc00011d7983 */ /* 0x000f620000300800 */
[----:B------:R-:W-:-:S02]  /*37960*/  SHF.R.S32.HI R24, RZ, 0x1f, R24 ;  /* 0x0000001fff187819 */ /* 0x000fc40000011418 */
[----:B------:R-:W-:-:S03]  /*37970*/  SHF.R.S32.HI R25, RZ, 0x1f, R25 ;  /* 0x0000001fff197819 */ /* 0x000fc60000011419 */
[C---:B0-----:R-:W-:Y:S02]  /*37980*/  IMAD.X R9, R24.reuse, 0x1, R2, P0 ;  /* 0x0000000118097824 */ /* 0x041fe400000e0602 */
[----:B------:R-:W-:-:S03]  /*37990*/  IMAD.X R14, R24, 0x1, R3, P5 ;  /* 0x00000001180e7824 */ /* 0x000fc600028e0603 */
[----:B------:R0:W-:Y:S01]  /*379a0*/  STL [R1+0x392c], R9 ;  /* 0x00392c0901007387 */ /* 0x0001e20000100800 */
[C---:B-1----:R-:W-:Y:S02]  /*379b0*/  IADD3 R10, P0, PT, R8.reuse, R26, RZ ;  /* 0x0000001a080a7210 */ /* 0x042fe40007f1e0ff */
[----:B0-----:R-:W-:-:S03]  /*379c0*/  IADD3 R9, P5, PT, R8, R27, RZ ;  /* 0x0000001b08097210 */ /* 0x001fc60007fbe0ff */
[----:B------:R0:W-:Y:S01]  /*379d0*/  STL [R1+0x3934], R10 ;  /* 0x0039340a01007387 */ /* 0x0001e20000100800 */
[----:B------:R-:W-:-:S03]  /*379e0*/  IMAD.X R8, R25, 0x1, R2, P4 ;  /* 0x0000000119087824 */ /* 0x000fc600020e0602 */
[----:B0-----:R-:W5:Y:S04]  /*379f0*/  LDL.LU R10, [R1+0x1a4] ;  /* 0x0001a400010a7983 */ /* 0x001f680000300800 */
[----:B------:R-:W-:Y:S04]  /*37a00*/  STL [R1+0x3918], R14 ;  /* 0x0039180e01007387 */ /* 0x000fe80000100800 */
[----:B------:R0:W-:Y:S01]  /*37a10*/  STL [R1+0x3920], R9 ;  /* 0x0039200901007387 */ /* 0x0001e20000100800 */
[----:B------:R-:W-:-:S03]  /*37a20*/  SHF.R.S32.HI R28, RZ, 0x1f, R28 ;  /* 0x0000001fff1c7819 */ /* 0x000fc6000001141c */
[----:B0-----:R-:W5:Y:S04]  /*37a30*/  LDL.LU R9, [R1+0x600] ;  /* 0x0006000001097983 */ /* 0x001f680000300800 */
[----:B------:R0:W-:Y:S01]  /*37a40*/  STL [R1+0x391c], R8 ;  /* 0x00391c0801007387 */ /* 0x0001e20000100800 */
[----:B------:R-:W-:Y:S02]  /*37a50*/  IMAD.X R15, R28, 0x1, R2, P2 ;  /* 0x000000011c0f7824 */ /* 0x000fe400010e0602 */
[----:B0-----:R-:W-:Y:S01]  /*37a60*/  IMAD.X R8, R25, 0x1, R3, P3 ;  /* 0x0000000119087824 */ /* 0x001fe200018e0603 */
[C---:B--2---:R-:W-:Y:S02]  /*37a70*/  IADD3 R14, P4, PT, R7.reuse, R26, RZ ;  /* 0x0000001a070e7210 */ /* 0x044fe40007f9e0ff */
[----:B------:R-:W-:-:S03]  /*37a80*/  IADD3 R7, P3, PT, R7, R27, RZ ;  /* 0x0000001b07077210 */ /* 0x000fc60007f7e0ff */
[----:B------:R0:W-:Y:S04]  /*37a90*/  STL [R1+0x3924], R14 ;  /* 0x0039240e01007387 */ /* 0x0001e80000100800 */
[----:B0-----:R-:W2:Y:S04]  /*37aa0*/  LDL.LU R14, [R1+0x1a8] ;  /* 0x0001a800010e7983 */ /* 0x001ea80000300800 */
[----:B------:R0:W-:Y:S04]  /*37ab0*/  STL [R1+0x3908], R8 ;  /* 0x0039080801007387 */ /* 0x0001e80000100800 */
[----:B------:R3:W-:Y:S04]  /*37ac0*/  STL [R1+0x3910], R7 ;  /* 0x0039100701007387 */ /* 0x0007e80000100800 */
[----:B0-----:R-:W2:Y:S04]  /*37ad0*/  LDL.LU R8, [R1+0x604] ;  /* 0x0006040001087983 */ /* 0x001ea80000300800 */
[----:B------:R0:W-:Y:S01]  /*37ae0*/  STL [R1+0x390c], R15 ;  /* 0x00390c0f01007387 */ /* 0x0001e20000100800 */
[----:B---3--:R-:W-:-:S05]  /*37af0*/  IADD3 R7, P2, PT, R6, R26, RZ ;  /* 0x0000001a06077210 */ /* 0x008fca0007f5e0ff */
[----:B------:R1:W-:Y:S01]  /*37b00*/  STL [R1+0x3914], R7 ;  /* 0x0039140701007387 */ /* 0x0003e20000100800 */
[----:B0-----:R-:W-:Y:S01]  /*37b10*/  IMAD.X R15, R28, 0x1, R3, P1 ;  /* 0x000000011c0f7824 */ /* 0x001fe200008e0603 */
[----:B------:R-:W-:Y:S02]  /*37b20*/  IADD3 R6, P1, PT, R6, R27, RZ ;  /* 0x0000001b06067210 */ /* 0x000fe40007f3e0ff */
[----:B-1----:R-:W3:Y:S04]  /*37b30*/  LDL.LU R7, [R1+0x1ac] ;  /* 0x0001ac0001077983 */ /* 0x002ee80000300800 */
[----:B------:R0:W-:Y:S04]  /*37b40*/  STL [R1+0x1e40], R15 ;  /* 0x001e400f01007387 */ /* 0x0001e80000100800 */
[----:B------:R1:W-:Y:S01]  /*37b50*/  STL [R1+0x1e5c], R6 ;  /* 0x001e5c0601007387 */ /* 0x0003e20000100800 */
[----:B0-----:R-:W-:-:S03]  /*37b60*/  IMAD.X R15, R13, 0x1, R2, P0 ;  /* 0x000000010d0f7824 */ /* 0x001fc600000e0602 */
[----:B-1----:R-:W3:Y:S04]  /*37b70*/  LDL.LU R6, [R1+0x608] ;  /* 0x0006080001067983 */ /* 0x002ee80000300800 */
[----:B------:R0:W-:Y:S01]  /*37b80*/  STL [R1+0x1e44], R15 ;  /* 0x001e440f01007387 */ /* 0x0001e20000100800 */
[----:B------:R-:W-:Y:S01]  /*37b90*/  IADD3 R16, P0, PT, R5, R26, RZ ;  /* 0x0000001a05107210 */ /* 0x000fe20007f1e0ff */
[----:B0-----:R-:W-:Y:S01]  /*37ba0*/  IMAD.X R15, R13, 0x1, R3, P5 ;  /* 0x000000010d0f7824 */ /* 0x001fe200028e0603 */
[----:B------:R-:W-:-:S03]  /*37bb0*/  IADD3 R5, P5, PT, R5, R27, RZ ;  /* 0x0000001b05057210 */ /* 0x000fc60007fbe0ff */
[----:B------:R-:W-:Y:S04]  /*37bc0*/  STL [R1+0x1e64], R16 ;  /* 0x001e641001007387 */ /* 0x000fe80000100800 */
[----:B------:R-:W3:Y:S04]  /*37bd0*/  LDL.LU R13, [R1+0x1b0] ;  /* 0x0001b000010d7983 */ /* 0x000ee80000300800 */
[----:B------:R4:W-:Y:S04]  /*37be0*/  STL [R1+0x1e48], R15 ;  /* 0x001e480f01007387 */ /* 0x0009e80000100800 */
[----:B------:R0:W-:Y:S01]  /*37bf0*/  STL [R1+0x1e6c], R5 ;  /* 0x001e6c0501007387 */ /* 0x0001e20000100800 */
[----:B----4-:R-:W-:-:S03]  /*37c00*/  IMAD.X R15, R12, 0x1, R2, P4 ;  /* 0x000000010c0f7824 */ /* 0x010fc600020e0602 */
[----:B0-----:R-:W4:Y:S04]  /*37c10*/  LDL.LU R5, [R1+0x610] ;  /* 0x0006100001057983 */ /* 0x001f280000300800 */
[----:B------:R0:W-:Y:S01]  /*37c20*/  STL [R1+0x1e4c], R15 ;  /* 0x001e4c0f01007387 */ /* 0x0001e20000100800 */
[----:B------:R-:W-:Y:S01]  /*37c30*/  IADD3 R16, P4, PT, R4, R26, RZ ;  /* 0x0000001a04107210 */ /* 0x000fe20007f9e0ff */
[----:B0-----:R-:W-:Y:S01]  /*37c40*/  IMAD.X R15, R12, 0x1, R3, P3 ;  /* 0x000000010c0f7824 */ /* 0x001fe200018e0603 */
[----:B------:R-:W-:-:S03]  /*37c50*/  IADD3 R4, P3, PT, R4, R27, RZ ;  /* 0x0000001b04047210 */ /* 0x000fc60007f7e0ff */
[----:B------:R-:W-:Y:S04]  /*37c60*/  STL [R1+0x1e74], R16 ;  /* 0x001e741001007387 */ /* 0x000fe80000100800 */
[----:B------:R-:W4:Y:S04]  /*37c70*/  LDL.LU R12, [R1+0x1b4] ;  /* 0x0001b400010c7983 */ /* 0x000f280000300800 */
[----:B------:R5:W-:Y:S04]  /*37c80*/  STL [R1+0x1e50], R15 ;  /* 0x001e500f01007387 */ /* 0x000be80000100800 */
[----:B------:R0:W-:Y:S01]  /*37c90*/  STL [R1+0x1e7c], R4 ;  /* 0x001e7c0401007387 */ /* 0x0001e20000100800 */
[----:B-----5:R-:W-:-:S03]  /*37ca0*/  IMAD.X R15, R11, 0x1, R2, P2 ;  /* 0x000000010b0f7824 */ /* 0x020fc600010e0602 */
[----:B0-----:R-:W5:Y:S01]  /*37cb0*/  LDL.LU R4, [R1+0x614] ;  /* 0x0006140001047983 */ /* 0x001f620000300800 */
[----:B------:R-:W-:-:S03]  /*37cc0*/  IADD3 R17, P2, PT, R29, R26, RZ ;  /* 0x0000001a1d117210 */ /* 0x000fc60007f5e0ff */
[----:B------:R0:W-:Y:S04]  /*37cd0*/  STL [R1+0x1e54], R15 ;  /* 0x001e540f01007387 */ /* 0x0001e80000100800 */
[----:B------:R-:W-:Y:S01]  /*37ce0*/  STL [R1+0x1e84], R17 ;  /* 0x001e841101007387 */ /* 0x000fe20000100800 */
[----:B0-----:R-:W-:Y:S01]  /*37cf0*/  IMAD.X R15, R11, 0x1, R3, P1 ;  /* 0x000000010b0f7824 */ /* 0x001fe200008e0603 */
[----:B------:R-:W-:Y:S02]  /*37d00*/  IADD3 R16, P1, PT, R29, R27, RZ ;  /* 0x0000001b1d107210 */ /* 0x000fe40007f3e0ff */
[----:B------:R-:W5:Y:S04]  /*37d10*/  LDL.LU R11, [R1+0x1b8] ;  /* 0x0001b800010b7983 */ /* 0x000f680000300800 */
[----:B------:R0:W-:Y:S04]  /*37d20*/  STL [R1+0x1e58], R15 ;  /* 0x001e580f01007387 */ /* 0x0001e80000100800 */
[----:B------:R1:W-:Y:S04]  /*37d30*/  STL [R1+0x1e8c], R16 ;  /* 0x001e8c1001007387 */ /* 0x0003e80000100800 */
[----:B------:R-:W5:Y:S01]  /*37d40*/  LDL.LU R29, [R1+0x618] ;  /* 0x00061800011d7983 */ /* 0x000f620000300800 */
[----:B0-----:R-:W-:-:S05]  /*37d50*/  IMAD.X R15, R10, 0x1, R2, P0 ;  /* 0x000000010a0f7824 */ /* 0x001fca00000e0602 */
[----:B------:R0:W-:Y:S01]  /*37d60*/  STL [R1+0x1e60], R15 ;  /* 0x001e600f01007387 */ /* 0x0001e20000100800 */
[C---:B-1----:R-:W-:Y:S01]  /*37d70*/  IADD3 R16, P0, PT, R9.reuse, R26, RZ ;  /* 0x0000001a09107210 */ /* 0x042fe20007f1e0ff */
[----:B0-----:R-:W-:Y:S01]  /*37d80*/  IMAD.X R15, R10, 0x1, R3, P5 ;  /* 0x000000010a0f7824 */ /* 0x001fe200028e0603 */
[----:B------:R-:W-:-:S03]  /*37d90*/  IADD3 R9, P5, PT, R9, R27, RZ ;  /* 0x0000001b09097210 */ /* 0x000fc60007fbe0ff */
[----:B------:R-:W-:Y:S04]  /*37da0*/  STL [R1+0x1e94], R16 ;  /* 0x001e941001007387 */ /* 0x000fe80000100800 */
[----:B------:R-:W5:Y:S04]  /*37db0*/  LDL.LU R10, [R1+0x1bc] ;  /* 0x0001bc00010a7983 */ /* 0x000f680000300800 */
[----:B------:R-:W-:Y:S04]  /*37dc0*/  STL [R1+0x1e68], R15 ;  /* 0x001e680f01007387 */ /* 0x000fe80000100800 */
[----:B------:R0:W-:Y:S04]  /*37dd0*/  STL [R1+0x1e9c], R9 ;  /* 0x001e9c0901007387 */ /* 0x0001e80000100800 */
[----:B0-----:R-:W5:Y:S01]  /*37de0*/  LDL.LU R9, [R1+0x61c] ;  /* 0x00061c0001097983 */ /* 0x001f620000300800 */
[----:B--2---:R-:W-:-:S05]  /*37df0*/  IMAD.X R15, R14, 0x1, R2, P4 ;  /* 0x000000010e0f7824 */ /* 0x004fca00020e0602 */
[----:B------:R0:W-:Y:S01]  /*37e00*/  STL [R1+0x1e70], R15 ;  /* 0x001e700f01007387 */ /* 0x0001e20000100800 */
[----:B------:R-:W-:Y:S01]  /*37e10*/  IADD3 R16, P4, PT, R8, R26, RZ ;  /* 0x0000001a08107210 */ /* 0x000fe20007f9e0ff */
[----:B0-----:R-:W-:Y:S01]  /*37e20*/  IMAD.X R15, R14, 0x1, R3, P3 ;  /* 0x000000010e0f7824 */ /* 0x001fe200018e0603 */
[----:B------:R-:W-:-:S03]  /*37e30*/  IADD3 R8, P3, PT, R8, R27, RZ ;  /* 0x0000001b08087210 */ /* 0x000fc60007f7e0ff */
[----:B------:R-:W-:Y:S04]  /*37e40*/  STL [R1+0x1ea4], R16 ;  /* 0x001ea41001007387 */ /* 0x000fe80000100800 */
[----:B------:R-:W2:Y:S04]  /*37e50*/  LDL.LU R14, [R1+0x1c0] ;  /* 0x0001c000010e7983 */ /* 0x000ea80000300800 */
[----:B------:R3:W-:Y:S04]  /*37e60*/  STL [R1+0x1e78], R15 ;  /* 0x001e780f01007387 */ /* 0x0007e80000100800 */
[----:B------:R0:W-:Y:S01]  /*37e70*/  STL [R1+0x1eac], R8 ;  /* 0x001eac0801007387 */ /* 0x0001e20000100800 */
[----:B---3--:R-:W-:-:S03]  /*37e80*/  IMAD.X R15, R7, 0x1, R2, P2 ;  /* 0x00000001070f7824 */ /* 0x008fc600010e0602 */
[----:B0-----:R-:W3:Y:S04]  /*37e90*/  LDL.LU R8, [R1+0x624] ;  /* 0x0006240001087983 */ /* 0x001ee80000300800 */
[----:B------:R0:W-:Y:S01]  /*37ea0*/  STL [R1+0x1e80], R15 ;  /* 0x001e800f01007387 */ /* 0x0001e20000100800 */
[C---:B------:R-:W-:Y:S01]  /*37eb0*/  IADD3 R16, P2, PT, R6.reuse, R26, RZ ;  /* 0x0000001a06107210 */ /* 0x040fe20007f5e0ff */
        /* <DEDUP_REMOVED lines=17> */
[----:B-1----:R-:W4:Y:S04]  /*37fd0*/  LDL.LU R5, [R1+0x650] ;  /* 0x0006500001057983 */ /* 0x002f280000300800 */
[----:B------:R0:W-:Y:S01]  /*37fe0*/  STL [R1+0x1ea0], R15 ;  /* 0x001ea00f01007387 */ /* 0x0001e20000100800 */
[----:B-----5:R-:W-:Y:S01]  /*37ff0*/  IADD3 R16, P4, PT, R4, R26, RZ ;  /* 0x0000001a04107210 */ /* 0x020fe20007f9e0ff */
[----:B0-----:R-:W-:Y:S01]  /*38000*/  IMAD.X R15, R12, 0x1, R3, P3 ;  /* 0x000000010c0f7824 */ /* 0x001fe200018e0603 */
[----:B------:R-:W-:-:S03]  /*38010*/  IADD3 R4, P3, PT, R4, R27, RZ ;  /* 0x0000001b04047210 */ /* 0x000fc60007f7e0ff */
[----:B------:R-:W-:Y:S04]  /*38020*/  STL [R1+0x1ed4], R16 ;  /* 0x001ed41001007387 */ /* 0x000fe80000100800 */
[----:B------:R-:W5:Y:S04]  /*38030*/  LDL.LU R12, [R1+0x1cc] ;  /* 0x0001cc00010c7983 */ /* 0x000f680000300800 */
[----:B------:R0:W-:Y:S04]  /*38040*/  STL [R1+0x1ea8], R15 ;  /* 0x001ea80f01007387 */ /* 0x0001e80000100800 */
[----:B------:R1:W-:Y:S01]  /*38050*/  STL [R1+0x1edc], R4 ;  /* 0x001edc0401007387 */ /* 0x0003e20000100800 */
[----:B0-----:R-:W-:-:S03]  /*38060*/  IMAD.X R15, R11, 0x1, R2, P2 ;  /* 0x000000010b0f7824 */ /* 0x001fc600010e0602 */
[----:B-1----:R-:W5:Y:S04]  /*38070*/  LDL.LU R4, [R1+0x67c] ;  /* 0x00067c0001047983 */ /* 0x002f680000300800 */
[----:B------:R0:W-:Y:S01]  /*38080*/  STL [R1+0x1eb0], R15 ;  /* 0x001eb00f01007387 */ /* 0x0001e20000100800 */
[----:B------:R-:W-:-:S05]  /*38090*/  IADD3 R17, P2, PT, R29, R26, RZ ;  /* 0x0000001a1d117210 */ /* 0x000fca0007f5e0ff */
        /* <DEDUP_REMOVED lines=19> */
[----:B---3--:R-:W-:Y:S01]  /*381d0*/  IADD3 R16, P4, PT, R8, R26, RZ ;  /* 0x0000001a08107210 */ /* 0x008fe20007f9e0ff */
[----:B0-----:R-:W-:Y:S01]  /*381e0*/  IMAD.X R15, R14, 0x1, R3, P3 ;  /* 0x000000010e0f7824 */ /* 0x001fe200018e0603 */
[----:B------:R-:W-:-:S03]  /*381f0*/  IADD3 R8, P3, PT, R8, R27, RZ ;  /* 0x0000001b08087210 */ /* 0x000fc60007f7e0ff */
[----:B------:R-:W-:Y:S04]  /*38200*/  STL [R1+0x1f04], R16 ;  /* 0x001f041001007387 */ /* 0x000fe80000100800 */
[----:B------:R-:W2:Y:S04]  /*38210*/  LDL.LU R14, [R1+0x1d8] ;  /* 0x0001d800010e7983 */ /* 0x000ea80000300800 */
[----:B------:R0:W-:Y:S04]  /*38220*/  STL [R1+0x1ed8], R15 ;  /* 0x001ed80f01007387 */ /* 0x0001e80000100800 */
[----:B------:R1:W-:Y:S01]  /*38230*/  STL [R1+0x1f0c], R8 ;  /* 0x001f0c0801007387 */ /* 0x0003e20000100800 */
[----:B0-----:R-:W-:-:S03]  /*38240*/  IMAD.X R15, R7, 0x1, R2, P2 ;  /* 0x00000001070f7824 */ /* 0x001fc600010e0602 */
[----:B-1----:R-:W3:Y:S04]  /*38250*/  LDL.LU R8, [R1+0x6cc] ;  /* 0x0006cc0001087983 */ /* 0x002ee80000300800 */
        /* <DEDUP_REMOVED lines=19> */
[----:B0-----:R-:W5:Y:S04]  /*38390*/  LDL.LU R5, [R1+0x6dc] ;  /* 0x0006dc0001057983 */ /* 0x001f680000300800 */
[----:B------:R0:W-:Y:S01]  /*383a0*/  STL [R1+0x1f00], R15 ;  /* 0x001f000f01007387 */ /* 0x0001e20000100800 */
[----:B------:R-:W-:Y:S01]  /*383b0*/  IADD3 R16, P4, PT, R4, R26, RZ ;  /* 0x0000001a04107210 */ /* 0x000fe20007f9e0ff */
[----:B0-----:R-:W-:Y:S01]  /*383c0*/  IMAD.X R15, R12, 0x1, R3, P3 ;  /* 0x000000010c0f7824 */ /* 0x001fe200018e0603 */
[----:B------:R-:W-:-:S03]  /*383d0*/  IADD3 R4, P3, PT, R4, R27, RZ ;  /* 0x0000001b04047210 */ /* 0x000fc60007f7e0ff */
[----:B------:R-:W-:Y:S04]  /*383e0*/  STL [R1+0x1f34], R16 ;  /* 0x001f341001007387 */ /* 0x000fe80000100800 */
[----:B------:R-:W5:Y:S04]  /*383f0*/  LDL.LU R12, [R1+0x1e4] ;  /* 0x0001e400010c7983 */ /* 0x000f680000300800 */
[----:B------:R0:W-:Y:S04]  /*38400*/  STL [R1+0x1f08], R15 ;  /* 0x001f080f01007387 */ /* 0x0001e80000100800 */
[----:B------:R1:W-:Y:S01]  /*38410*/  STL [R1+0x1f3c], R4 ;  /* 0x001f3c0401007387 */ /* 0x0003e20000100800 */
[----:B0-----:R-:W-:-:S03]  /*38420*/  IMAD.X R15, R11, 0x1, R2, P2 ;  /* 0x000000010b0f7824 */ /* 0x001fc600010e0602 */
[----:B-1----:R-:W5:Y:S01]  /*38430*/  LDL.LU R4, [R1+0x714] ;  /* 0x0007140001047983 */ /* 0x002f620000300800 */
        /* <DEDUP_REMOVED lines=31> */
[C---:B----4-:R-:W-:Y:S01]  /*38630*/  IADD3 R16, P2, PT, R6.reuse, R26, RZ ;  /* 0x0000001a06107210 */ /* 0x050fe20007f5e0ff */
        /* <DEDUP_REMOVED lines=56> */
[----:B----4-:R-:W-:-:S03]  /*389c0*/  IMAD.X R15, R7, 0x1, R2, P2 ;  /* 0x00000001070f7824 */ /* 0x010fc600010e0602 */
[----:B0-----:R-:W3:Y:S04]  /*389d0*/  LDL.LU R8, [R1+0x7f8] ;  /* 0x0007f80001087983 */ /* 0x001ee80000300800 */
        /* <DEDUP_REMOVED lines=61> */
[C---:B-----5:R-:W-:Y:S01]  /*38db0*/  IADD3 R16, P2, PT, R6.reuse, R26, RZ ;  /* 0x0000001a06107210 */ /* 0x060fe20007f5e0ff */
[----:B0-----:R-:W-:Y:S01]  /*38dc0*/  IMAD.X R15, R7, 0x1, R3, P1 ;  /* 0x00000001070f7824 */ /* 0x001fe200008e0603 */
[----:B------:R-:W-:-:S03]  /*38dd0*/  IADD3 R6, P1, PT, R6, R27, RZ ;  /* 0x0000001b06067210 */ /* 0x000fc60007f3e0ff */
[----:B------:R-:W-:Y:S04]  /*38de0*/  STL [R1+0x2034], R16 ;  /* 0x0020341001007387 */ /* 0x000fe80000100800 */
[----:B------:R-:W4:Y:S04]  /*38df0*/  LDL.LU R7, [R1+0x234] ;  /* 0x0002340001077983 */ /* 0x000f280000300800 */
        /* <DEDUP_REMOVED lines=995> */
[C---:B-1----:R-:W-:Y:S02]  /*3cc30*/  IADD3 R16, P0, PT, R9.reuse, R26, RZ ;  /* 0x0000001a09107210 */ /* 0x042fe40007f1e0ff */
[----:B------:R-:W-:Y:S01]  /*3cc40*/  IADD3 R9, P6, PT, R9, R27, RZ ;  /* 0x0000001b09097210 */ /* 0x000fe20007fde0ff */
[----:B0-----:R-:W-:Y:S02]  /*3cc50*/  IMAD.X R15, R10, 0x1, R3, P5 ;  /* 0x000000010a0f7824 */ /* 0x001fe400028e0603 */
[----:B------:R-:W-:Y:S04]  /*3cc60*/  STL [R1+0x2674], R16 ;  /* 0x0026741001007387 */ /* 0x000fe80000100800 */
[----:B------:R-:W5:Y:S04]  /*3cc70*/  LDL.LU R10, [R1+0x640] ;  /* 0x00064000010a7983 */ /* 0x000f680000300800 */
[----:B------:R-:W-:Y:S04]  /*3cc80*/  STL [R1+0x2648], R15 ;  /* 0x0026480f01007387 */ /* 0x000fe80000100800 */
[----:B------:R0:W-:Y:S04]  /*3cc90*/  STL [R1+0x267c], R9 ;  /* 0x00267c0901007387 */ /* 0x0001e80000100800 */
[----:B0-----:R-:W5:Y:S01]  /*3cca0*/  LDL.LU R9, [R1+0x3d0] ;  /* 0x0003d00001097983 */ /* 0x001f620000300800 */
[----:B--2---:R-:W-:-:S05]  /*3ccb0*/  IMAD.X R15, R14, 0x1, R2, P4 ;  /* 0x000000010e0f7824 */ /* 0x004fca00020e0602 */
[----:B------:R0:W-:Y:S01]  /*3ccc0*/  STL [R1+0x2650], R15 ;  /* 0x0026500f01007387 */ /* 0x0001e20000100800 */
[C---:B---3--:R-:W-:Y:S02]  /*3ccd0*/  IADD3 R16, P5, PT, R8.reuse, R26, RZ ;  /* 0x0000001a08107210 */ /* 0x048fe40007fbe0ff */
[----:B------:R-:W-:Y:S01]  /*3cce0*/  IADD3 R8, P4, PT, R8, R27, RZ ;  /* 0x0000001b08087210 */ /* 0x000fe20007f9e0ff */
[----:B0-----:R-:W-:Y:S02]  /*3ccf0*/  IMAD.X R15, R14, 0x1, R3, P3 ;  /* 0x000000010e0f7824 */ /* 0x001fe400018e0603 */
[----:B------:R-:W-:Y:S04]  /*3cd00*/  STL [R1+0x2684], R16 ;  /* 0x0026841001007387 */ /* 0x000fe80000100800 */
[----:B------:R-:W2:Y:S04]  /*3cd10*/  LDL.LU R14, [R1+0x63c] ;  /* 0x00063c00010e7983 */ /* 0x000ea80000300800 */
[----:B------:R4:W-:Y:S04]  /*3cd20*/  STL [R1+0x2658], R15 ;  /* 0x0026580f01007387 */ /* 0x0009e80000100800 */
[----:B------:R0:W-:Y:S01]  /*3cd30*/  STL [R1+0x268c], R8 ;  /* 0x00268c0801007387 */ /* 0x0001e20000100800 */
[----:B----4-:R-:W-:-:S03]  /*3cd40*/  IMAD.X R15, R7, 0x1, R2, P2 ;  /* 0x00000001070f7824 */ /* 0x010fc600010e0602 */
[----:B0-----:R-:W3:Y:S04]  /*3cd50*/  LDL.LU R8, [R1+0x3d4] ;  /* 0x0003d40001087983 */ /* 0x001ee80000300800 */
[----:B------:R0:W-:Y:S01]  /*3cd60*/  STL [R1+0x2660], R15 ;  /* 0x0026600f01007387 */ /* 0x0001e20000100800 */
[CC--:B-----5:R-:W-:Y:S02]  /*3cd70*/  IADD3 R16, P3, PT, R6.reuse, R26.reuse, RZ ;  /* 0x0000001a06107210 */ /* 0x0e0fe40007f7e0ff */
[----:B------:R-:W-:Y:S01]  /*3cd80*/  IADD3 R6, P2, PT, R6, R27, RZ ;  /* 0x0000001b06067210 */ /* 0x000fe20007f5e0ff */
[----:B0-----:R-:W-:Y:S02]  /*3cd90*/  IMAD.X R15, R7, 0x1, R3, P1 ;  /* 0x00000001070f7824 */ /* 0x001fe400008e0603 */
[----:B------:R-:W-:Y:S04]  /*3cda0*/  STL [R1+0x2694], R16 ;  /* 0x0026941001007387 */ /* 0x000fe80000100800 */
[----:B------:R-:W4:Y:S04]  /*3cdb0*/  LDL.LU R7, [R1+0x634] ;  /* 0x0006340001077983 */ /* 0x000f280000300800 */
[----:B------:R0:W-:Y:S04]  /*3cdc0*/  STL [R1+0x2668], R15 ;  /* 0x0026680f01007387 */ /* 0x0001e80000100800 */
[----:B------:R1:W-:Y:S01]  /*3cdd0*/  STL [R1+0x269c], R6 ;  /* 0x00269c0601007387 */ /* 0x0003e20000100800 */
[----:B0-----:R-:W-:-:S03]  /*3cde0*/  IADD3 R15, P1, PT, R13, R26, RZ ;  /* 0x0000001a0d0f7210 */ /* 0x001fc60007f3e0ff */
[----:B-1----:R-:W5:Y:S04]  /*3cdf0*/  LDL.LU R6, [R1+0x3d8] ;  /* 0x0003d80001067983 */ /* 0x002f680000300800 */
[----:B------:R0:W-:Y:S01]  /*3ce00*/  STL [R1+0x26a4], R15 ;  /* 0x0026a40f01007387 */ /* 0x0001e20000100800 */
[C---:B------:R-:W-:Y:S02]  /*3ce10*/  IMAD.X R16, R5.reuse, 0x1, R2, P0 ;  /* 0x0000000105107824 */ /* 0x040fe400000e0602 */
[----:B------:R-:W-:Y:S01]  /*3ce20*/  IMAD.X R5, R5, 0x1, R3, P6 ;  /* 0x0000000105057824 */ /* 0x000fe200030e0603 */
[----:B0-----:R-:W-:Y:S02]  /*3ce30*/  IADD3 R15, P0, PT, R13, R27, RZ ;  /* 0x0000001b0d0f7210 */ /* 0x001fe40007f1e0ff */
[----:B------:R-:W-:Y:S04]  /*3ce40*/  STL [R1+0x2670], R16 ;  /* 0x0026701001007387 */ /* 0x000fe80000100800 */
[----:B------:R-:W5:Y:S04]  /*3ce50*/  LDL.LU R13, [R1+0x630] ;  /* 0x00063000010d7983 */ /* 0x000f680000300800 */
        /* <DEDUP_REMOVED lines=13> */
[----:B-1----:R-:W5:Y:S01]  /*3cf30*/  LDL.LU R4, [R1+0x3e0] ;  /* 0x0003e00001047983 */ /* 0x002f620000300800 */
[C---:B------:R-:W-:Y:S02]  /*3cf40*/  IMAD.X R17, R29.reuse, 0x1, R2, P3 ;  /* 0x000000011d117824 */ /* 0x040fe400018e0602 */
[----:B------:R-:W-:Y:S01]  /*3cf50*/  IMAD.X R16, R29, 0x1, R3, P2 ;  /* 0x000000011d107824 */ /* 0x000fe200010e0603 */
[----:B------:R0:W-:Y:S04]  /*3cf60*/  STL [R1+0x26c4], R15 ;  /* 0x0026c40f01007387 */ /* 0x0001e80000100800 */
[----:B------:R-:W-:Y:S01]  /*3cf70*/  STL [R1+0x2690], R17 ;  /* 0x0026901101007387 */ /* 0x000fe20000100800 */
[----:B0-----:R-:W-:-:S03]  /*3cf80*/  IADD3 R15, P3, PT, R11, R27, RZ ;  /* 0x0000001b0b0f7210 */ /* 0x001fc60007f7e0ff */
[----:B------:R-:W5:Y:S04]  /*3cf90*/  LDL.LU R11, [R1+0x628] ;  /* 0x00062800010b7983 */ /* 0x000f680000300800 */
[----:B------:R0:W-:Y:S04]  /*3cfa0*/  STL [R1+0x26cc], R15 ;  /* 0x0026cc0f01007387 */ /* 0x0001e80000100800 */
[----:B------:R1:W-:Y:S04]  /*3cfb0*/  STL [R1+0x2698], R16 ;  /* 0x0026981001007387 */ /* 0x0003e80000100800 */
[----:B------:R-:W5:Y:S01]  /*3cfc0*/  LDL.LU R29, [R1+0x3e4] ;  /* 0x0003e400011d7983 */ /* 0x000f620000300800 */
[----:B0-----:R-:W-:-:S05]  /*3cfd0*/  IADD3 R15, P2, PT, R10, R26, RZ ;  /* 0x0000001a0a0f7210 */ /* 0x001fca0007f5e0ff */
[----:B------:R0:W-:Y:S01]  /*3cfe0*/  STL [R1+0x26d4], R15 ;  /* 0x0026d40f01007387 */ /* 0x0001e20000100800 */
[C---:B-1----:R-:W-:Y:S02]  /*3cff0*/  IMAD.X R16, R9.reuse, 0x1, R2, P1 ;  /* 0x0000000109107824 */ /* 0x042fe400008e0602 */
[----:B------:R-:W-:Y:S01]  /*3d000*/  IMAD.X R9, R9, 0x1, R3, P0 ;  /* 0x0000000109097824 */ /* 0x000fe200000e0603 */
[----:B0-----:R-:W-:Y:S02]  /*3d010*/  IADD3 R15, P1, PT, R10, R27, RZ ;  /* 0x0000001b0a0f7210 */ /* 0x001fe40007f3e0ff */
[----:B------:R-:W-:Y:S04]  /*3d020*/  STL [R1+0x26a0], R16 ;  /* 0x0026a01001007387 */ /* 0x000fe80000100800 */
[----:B------:R-:W5:Y:S04]  /*3d030*/  LDL.LU R10, [R1+0x620] ;  /* 0x00062000010a7983 */ /* 0x000f680000300800 */
[----:B------:R-:W-:Y:S04]  /*3d040*/  STL [R1+0x26dc], R15 ;  /* 0x0026dc0f01007387 */ /* 0x000fe80000100800 */
[----:B------:R0:W-:Y:S04]  /*3d050*/  STL [R1+0x26a8], R9 ;  /* 0x0026a80901007387 */ /* 0x0001e80000100800 */
[----:B0-----:R-:W5:Y:S01]  /*3d060*/  LDL.LU R9, [R1+0x3e8] ;  /* 0x0003e80001097983 */ /* 0x001f620000300800 */
[----:B--2---:R-:W-:-:S05]  /*3d070*/  IADD3 R15, P0, PT, R14, R26, RZ ;  /* 0x0000001a0e0f7210 */ /* 0x004fca0007f1e0ff */
[----:B------:R0:W-:Y:S01]  /*3d080*/  STL [R1+0x26e4], R15 ;  /* 0x0026e40f01007387 */ /* 0x0001e20000100800 */
[C---:B---3--:R-:W-:Y:S02]  /*3d090*/  IMAD.X R16, R8.reuse, 0x1, R2, P6 ;  /* 0x0000000108107824 */ /* 0x048fe400030e0602 */
[----:B------:R-:W-:Y:S01]  /*3d0a0*/  IMAD.X R8, R8, 0x1, R3, P5 ;  /* 0x0000000108087824 */ /* 0x000fe200028e0603 */
[----:B0-----:R-:W-:Y:S02]  /*3d0b0*/  IADD3 R15, P6, PT, R14, R27, RZ ;  /* 0x0000001b0e0f7210 */ /* 0x001fe40007fde0ff */
[----:B------:R-:W-:Y:S04]  /*3d0c0*/  STL [R1+0x26b0], R16 ;  /* 0x0026b01001007387 */ /* 0x000fe80000100800 */
[----:B------:R-:W2:Y:S04]  /*3d0d0*/  LDL.LU R14, [R1+0x60c] ;  /* 0x00060c00010e7983 */ /* 0x000ea80000300800 */
[----:B------:R4:W-:Y:S04]  /*3d0e0*/  STL [R1+0x26ec], R15 ;  /* 0x0026ec0f01007387 */ /* 0x0009e80000100800 */
[----:B------:R0:W-:Y:S01]  /*3d0f0*/  STL [R1+0x26b8], R8 ;  /* 0x0026b80801007387 */ /* 0x0001e20000100800 */
[----:B----4-:R-:W-:-:S03]  /*3d100*/  IADD3 R15, P5, PT, R7, R26, RZ ;  /* 0x0000001a070f7210 */ /* 0x010fc60007fbe0ff */
[----:B0-----:R-:W3:Y:S04]  /*3d110*/  LDL.LU R8, [R1+0x3ec] ;  /* 0x0003ec0001087983 */ /* 0x001ee80000300800 */
[----:B------:R0:W-:Y:S01]  /*3d120*/  STL [R1+0x26f4], R15 ;  /* 0x0026f40f01007387 */ /* 0x0001e20000100800 */
[C---:B-----5:R-:W-:Y:S02]  /*3d130*/  IMAD.X R16, R6.reuse, 0x1, R2, P4 ;  /* 0x0000000106107824 */ /* 0x060fe400020e0602 */
[----:B------:R-:W-:Y:S01]  /*3d140*/  IMAD.X R6, R6, 0x1, R3, P3 ;  /* 0x0000000106067824 */ /* 0x000fe200018e0603 */
[----:B0-----:R-:W-:Y:S02]  /*3d150*/  IADD3 R15, P4, PT, R7, R27, RZ ;  /* 0x0000001b070f7210 */ /* 0x001fe40007f9e0ff */
        /* <DEDUP_REMOVED lines=2497> */
[C---:B-1----:R-:W-:Y:S01]  /*46d70*/  IMAD.X R16, R9.reuse, 0x1, R2, P1 ;  /* 0x0000000109107824 */ /* 0x042fe200008e0602 */
[----:B0-----:R-:W-:Y:S01]  /*46d80*/  IADD3 R15, P1, PT, R10, R27, RZ ;  /* 0x0000001b0a0f7210 */ /* 0x001fe20007f3e0ff */
[----:B------:R-:W-:-:S03]  /*46d90*/  IMAD.X R9, R9, 0x1, R3, P0 ;  /* 0x0000000109097824 */ /* 0x000fc600000e0603 */
[----:B------:R-:W-:Y:S04]  /*46da0*/  STL [R1+0x3650], R16 ;  /* 0x0036501001007387 */ /* 0x000fe80000100800 */
[----:B------:R-:W5:Y:S04]  /*46db0*/  LDL.LU R10, [R1+0xd18] ;  /* 0x000d1800010a7983 */ /* 0x000f680000300800 */
[----:B------:R-:W-:Y:S04]  /*46dc0*/  STL [R1+0x368c], R15 ;  /* 0x00368c0f01007387 */ /* 0x000fe80000100800 */
[----:B------:R0:W-:Y:S04]  /*46dd0*/  STL [R1+0x3658], R9 ;  /* 0x0036580901007387 */ /* 0x0001e80000100800 */
[----:B0-----:R-:W5:Y:S01]  /*46de0*/  LDL.LU R9, [R1+0xf08] ;  /* 0x000f080001097983 */ /* 0x001f620000300800 */
[----:B--2---:R-:W-:-:S05]  /*46df0*/  IADD3 R15, P0, PT, R14, R26, RZ ;  /* 0x0000001a0e0f7210 */ /* 0x004fca0007f1e0ff */
[----:B------:R0:W-:Y:S01]  /*46e00*/  STL [R1+0x3694], R15 ;  /* 0x0036940f01007387 */ /* 0x0001e20000100800 */
[----:B---3--:R-:W-:Y:S01]  /*46e10*/  IMAD.X R16, R8, 0x1, R2, P6 ;  /* 0x0000000108107824 */ /* 0x008fe200030e0602 */
[----:B0-----:R-:W-:Y:S01]  /*46e20*/  IADD3 R15, P6, PT, R14, R27, RZ ;  /* 0x0000001b0e0f7210 */ /* 0x001fe20007fde0ff */
[----:B------:R-:W-:-:S03]  /*46e30*/  IMAD.X R8, R8, 0x1, R3, P5 ;  /* 0x0000000108087824 */ /* 0x000fc600028e0603 */
[----:B------:R-:W-:Y:S04]  /*46e40*/  STL [R1+0x3660], R16 ;  /* 0x0036601001007387 */ /* 0x000fe80000100800 */
[----:B------:R-:W2:Y:S04]  /*46e50*/  LDL.LU R14, [R1+0xd1c] ;  /* 0x000d1c00010e7983 */ /* 0x000ea80000300800 */
[----:B------:R4:W-:Y:S04]  /*46e60*/  STL [R1+0x369c], R15 ;  /* 0x00369c0f01007387 */ /* 0x0009e80000100800 */
[----:B------:R0:W-:Y:S01]  /*46e70*/  STL [R1+0x3668], R8 ;  /* 0x0036680801007387 */ /* 0x0001e20000100800 */
[----:B----4-:R-:W-:-:S03]  /*46e80*/  IADD3 R15, P5, PT, R7, R26, RZ ;  /* 0x0000001a070f7210 */ /* 0x010fc60007fbe0ff */
[----:B0-----:R-:W3:Y:S04]  /*46e90*/  LDL.LU R8, [R1+0xf0c] ;  /* 0x000f0c0001087983 */ /* 0x001ee80000300800 */
[----:B------:R0:W-:Y:S01]  /*46ea0*/  STL [R1+0x36a4], R15 ;  /* 0x0036a40f01007387 */ /* 0x0001e20000100800 */
[C---:B-----5:R-:W-:Y:S01]  /*46eb0*/  IMAD.X R16, R6.reuse, 0x1, R2, P4 ;  /* 0x0000000106107824 */ /* 0x060fe200020e0602 */
[----:B0-----:R-:W-:Y:S01]  /*46ec0*/  IADD3 R15, P4, PT, R7, R27, RZ ;  /* 0x0000001b070f7210 */ /* 0x001fe20007f9e0ff */
[----:B------:R-:W-:-:S03]  /*46ed0*/  IMAD.X R6, R6, 0x1, R3, P3 ;  /* 0x0000000106067824 */ /* 0x000fc600018e0603 */
[----:B------:R-:W-:Y:S04]  /*46ee0*/  STL [R1+0x3670], R16 ;  /* 0x0036701001007387 */ /* 0x000fe80000100800 */
[----:B------:R-:W4:Y:S04]  /*46ef0*/  LDL.LU R7, [R1+0xd24] ;  /* 0x000d240001077983 */ /* 0x000f280000300800 */
[----:B------:R0:W-:Y:S04]  /*46f00*/  STL [R1+0x36ac], R15 ;  /* 0x0036ac0f01007387 */ /* 0x0001e80000100800 */
[----:B------:R1:W-:Y:S01]  /*46f10*/  STL [R1+0x3678], R6 ;  /* 0x0036780601007387 */ /* 0x0003e20000100800 */
[----:B0-----:R-:W-:-:S03]  /*46f20*/  IADD3 R15, P3, PT, R13, R26, RZ ;  /* 0x0000001a0d0f7210 */ /* 0x001fc60007f7e0ff */
[----:B-1----:R-:W5:Y:S04]  /*46f30*/  LDL.LU R6, [R1+0xf10] ;  /* 0x000f100001067983 */ /* 0x002f680000300800 */
[----:B------:R0:W-:Y:S01]  /*46f40*/  STL [R1+0x36b4], R15 ;  /* 0x0036b40f01007387 */ /* 0x0001e20000100800 */
[----:B------:R-:W-:Y:S01]  /*46f50*/  IMAD.X R16, R5, 0x1, R2, P2 ;  /* 0x0000000105107824 */ /* 0x000fe200010e0602 */
[----:B0-----:R-:W-:Y:S02]  /*46f60*/  IADD3 R15, P2, PT, R13, R27, RZ ;  /* 0x0000001b0d0f7210 */ /* 0x001fe40007f5e0ff */
[----:B------:R-:W5:Y:S04]  /*46f70*/  LDL.LU R13, [R1+0xd2c] ;  /* 0x000d2c00010d7983 */ /* 0x000f680000300800 */
[----:B------:R0:W-:Y:S04]  /*46f80*/  STL [R1+0x3680], R16 ;  /* 0x0036801001007387 */ /* 0x0001e80000100800 */
[----:B------:R1:W-:Y:S01]  /*46f90*/  STL [R1+0x36bc], R15 ;  /* 0x0036bc0f01007387 */ /* 0x0003e20000100800 */
[----:B0-----:R-:W-:Y:S01]  /*46fa0*/  IMAD.X R16, R5, 0x1, R3, P1 ;  /* 0x0000000105107824 */ /* 0x001fe200008e0603 */
[----:B-1----:R-:W-:-:S02]  /*46fb0*/  IADD3 R15, P1, PT, R12, R26, RZ ;  /* 0x0000001a0c0f7210 */ /* 0x002fc40007f3e0ff */
[----:B------:R-:W5:Y:S04]  /*46fc0*/  LDL.LU R5, [R1+0xf14] ;  /* 0x000f140001057983 */ /* 0x000f680000300800 */
[----:B------:R0:W-:Y:S04]  /*46fd0*/  STL [R1+0x3688], R16 ;  /* 0x0036881001007387 */ /* 0x0001e80000100800 */
[----:B------:R1:W-:Y:S01]  /*46fe0*/  STL [R1+0x36c4], R15 ;  /* 0x0036c40f01007387 */ /* 0x0003e20000100800 */
[C---:B0-----:R-:W-:Y:S02]  /*46ff0*/  IMAD.X R16, R4.reuse, 0x1, R2, P0 ;  /* 0x0000000104107824 */ /* 0x041fe400000e0602 */
[----:B------:R-:W-:Y:S01]  /*47000*/  IMAD.X R4, R4, 0x1, R3, P6 ;  /* 0x0000000104047824 */ /* 0x000fe200030e0603 */
[----:B-1----:R-:W-:-:S02]  /*47010*/  IADD3 R15, P0, PT, R12, R27, RZ ;  /* 0x0000001b0c0f7210 */ /* 0x002fc40007f1e0ff */
        /* <DEDUP_REMOVED lines=30> */
[----:B------:R4:W-:Y:S04]  /*47200*/  STL [R1+0x36c0], R16 ;  /* 0x0036c01001007387 */ /* 0x0009e80000100800 */
[----:B------:R-:W2:Y:S04]  /*47210*/  LDL.LU R14, [R1+0xd44] ;  /* 0x000d4400010e7983 */ /* 0x000ea80000300800 */
[----:B------:R-:W-:Y:S04]  /*47220*/  STL [R1+0x36fc], R15 ;  /* 0x0036fc0f01007387 */ /* 0x000fe80000100800 */
[----:B------:R0:W-:Y:S01]  /*47230*/  STL [R1+0x36c8], R8 ;  /* 0x0036c80801007387 */ /* 0x0001e20000100800 */
[----:B----4-:R-:W-:-:S03]  /*47240*/  IADD3 R16, P0, PT, R7, R26, RZ ;  /* 0x0000001a07107210 */ /* 0x010fc60007f1e0ff */
[----:B0-----:R-:W3:Y:S04]  /*47250*/  LDL.LU R8, [R1+0xf24] ;  /* 0x000f240001087983 */ /* 0x001ee80000300800 */
[----:B------:R-:W-:Y:S01]  /*47260*/  STL [R1+0x3704], R16 ;  /* 0x0037041001007387 */ /* 0x000fe20000100800 */
[C---:B-----5:R-:W-:Y:S01]  /*47270*/  IMAD.X R15, R6.reuse, 0x1, R2, P6 ;  /* 0x00000001060f7824 */ /* 0x060fe200030e0602 */
[----:B------:R-:W-:Y:S01]  /*47280*/  IADD3 R7, P6, PT, R7, R27, RZ ;  /* 0x0000001b07077210 */ /* 0x000fe20007fde0ff */
[----:B------:R-:W-:-:S03]  /*47290*/  IMAD.X R6, R6, 0x1, R3, P5 ;  /* 0x0000000106067824 */ /* 0x000fc600028e0603 */
[----:B------:R-:W-:Y:S04]  /*472a0*/  STL [R1+0x36d0], R15 ;  /* 0x0036d00f01007387 */ /* 0x000fe80000100800 */
[----:B------:R0:W-:Y:S04]  /*472b0*/  STL [R1+0x370c], R7 ;  /* 0x00370c0701007387 */ /* 0x0001e80000100800 */
[----:B0-----:R-:W4:Y:S01]  /*472c0*/  LDL.LU R7, [R1+0xd4c] ;  /* 0x000d4c0001077983 */ /* 0x001f220000300800 */
[----:B------:R-:W-:-:S03]  /*472d0*/  IADD3 R15, P5, PT, R13, R26, RZ ;  /* 0x0000001a0d0f7210 */ /* 0x000fc60007fbe0ff */
[----:B------:R0:W-:Y:S04]  /*472e0*/  STL [R1+0x36d8], R6 ;  /* 0x0036d80601007387 */ /* 0x0001e80000100800 */
[----:B0-----:R-:W5:Y:S01]  /*472f0*/  LDL.LU R6, [R1+0xf28] ;  /* 0x000f280001067983 */ /* 0x001f620000300800 */
[----:B------:R-:W-:-:S03]  /*47300*/  IMAD.X R16, R5, 0x1, R2, P4 ;  /* 0x0000000105107824 */ /* 0x000fc600020e0602 */
[----:B------:R0:W-:Y:S01]  /*47310*/  STL [R1+0x3714], R15 ;  /* 0x0037140f01007387 */ /* 0x0001e20000100800 */
[----:B------:R-:W-:-:S03]  /*47320*/  IMAD.X R5, R5, 0x1, R3, P3 ;  /* 0x0000000105057824 */ /* 0x000fc600018e0603 */
[----:B------:R-:W-:Y:S01]  /*47330*/  STL [R1+0x36e0], R16 ;  /* 0x0036e01001007387 */ /* 0x000fe20000100800 */
[----:B0-----:R-:W-:-:S03]  /*47340*/  IADD3 R15, P4, PT, R13, R27, RZ ;  /* 0x0000001b0d0f7210 */ /* 0x001fc60007f9e0ff */
[----:B------:R-:W5:Y:S04]  /*47350*/  LDL.LU R13, [R1+0xd50] ;  /* 0x000d5000010d7983 */ /* 0x000f680000300800 */
[----:B------:R0:W-:Y:S04]  /*47360*/  STL [R1+0x371c], R15 ;  /* 0x00371c0f01007387 */ /* 0x0001e80000100800 */
[----:B------:R1:W-:Y:S01]  /*47370*/  STL [R1+0x36e8], R5 ;  /* 0x0036e80501007387 */ /* 0x0003e20000100800 */
[----:B0-----:R-:W-:-:S03]  /*47380*/  IADD3 R15, P3, PT, R12, R26, RZ ;  /* 0x0000001a0c0f7210 */ /* 0x001fc60007f7e0ff */
[----:B-1----:R-:W5:Y:S01]  /*47390*/  LDL.LU R5, [R1+0xf2c] ;  /* 0x000f2c0001057983 */ /* 0x002f620000300800 */
        /* <DEDUP_REMOVED lines=8> */
[----:B------:R-:W-:Y:S01]  /*47420*/  IMAD.X R17, R29, 0x1, R2, P0 ;  /* 0x000000011d117824 */ /* 0x000fe200000e0602 */
[----:B0-----:R-:W-:-:S02]  /*47430*/  IADD3 R15, P1, PT, R11, R26, RZ ;  /* 0x0000001a0b0f7210 */ /* 0x001fc40007f3e0ff */
[----:B-1----:R-:W5:Y:S01]  /*47440*/  LDL.LU R4, [R1+0xf30] ;  /* 0x000f300001047983 */ /* 0x002f620000300800 */
[----:B------:R-:W-:-:S03]  /*47450*/  IADD3 R16, P0, PT, R11, R27, RZ ;  /* 0x0000001b0b107210 */ /* 0x000fc60007f1e0ff */
[----:B------:R0:W-:Y:S04]  /*47460*/  STL [R1+0x3734], R15 ;  /* 0x0037340f01007387 */ /* 0x0001e80000100800 */
[----:B------:R-:W-:Y:S04]  /*47470*/  STL [R1+0x3700], R17 ;  /* 0x0037001101007387 */ /* 0x000fe80000100800 */
[----:B------:R-:W5:Y:S04]  /*47480*/  LDL.LU R11, [R1+0xd5c] ;  /* 0x000d5c00010b7983 */ /* 0x000f680000300800 */
[----:B------:R1:W-:Y:S01]  /*47490*/  STL [R1+0x373c], R16 ;  /* 0x00373c1001007387 */ /* 0x0003e20000100800 */
[----:B0-----:R-:W-:-:S05]  /*474a0*/  IMAD.X R15, R29, 0x1, R3, P6 ;  /* 0x000000011d0f7824 */ /* 0x001fca00030e0603 */
[----:B------:R0:W-:Y:S04]  /*474b0*/  STL [R1+0x3708], R15 ;  /* 0x0037080f01007387 */ /* 0x0001e80000100800 */
[----:B------:R-:W5:Y:S01]  /*474c0*/  LDL.LU R29, [R1+0xf34] ;  /* 0x000f3400011d7983 */ /* 0x000f620000300800 */
[----:B-1----:R-:W-:-:S05]  /*474d0*/  IADD3 R16, P6, PT, R10, R26, RZ ;  /* 0x0000001a0a107210 */ /* 0x002fca0007fde0ff */
[----:B------:R1:W-:Y:S01]  /*474e0*/  STL [R1+0x3744], R16 ;  /* 0x0037441001007387 */ /* 0x0003e20000100800 */
[C---:B0-----:R-:W-:Y:S01]  /*474f0*/  IMAD.X R15, R9.reuse, 0x1, R2, P5 ;  /* 0x00000001090f7824 */ /* 0x041fe200028e0602 */
[----:B-1----:R-:W-:Y:S02]  /*47500*/  IADD3 R16, P5, PT, R10, R27, RZ ;  /* 0x0000001b0a107210 */ /* 0x002fe40007fbe0ff */
[----:B------:R-:W5:Y:S04]  /*47510*/  LDL.LU R10, [R1+0xd64] ;  /* 0x000d6400010a7983 */ /* 0x000f680000300800 */
[----:B------:R0:W-:Y:S04]  /*47520*/  STL [R1+0x3710], R15 ;  /* 0x0037100f01007387 */ /* 0x0001e80000100800 */
[----:B------:R2:W-:Y:S01]  /*47530*/  STL [R1+0x374c], R16 ;  /* 0x00374c1001007387 */ /* 0x0005e20000100800 */
[----:B0-----:R-:W-:-:S03]  /*47540*/  IMAD.X R15, R9, 0x1, R3, P4 ;  /* 0x00000001090f7824 */ /* 0x001fc600020e0603 */
[----:B------:R-:W5:Y:S04]  /*47550*/  LDL.LU R9, [R1+0xf38] ;  /* 0x000f380001097983 */ /* 0x000f680000300800 */
[----:B------:R3:W-:Y:S01]  /*47560*/  STL [R1+0x3718], R15 ;  /* 0x0037180f01007387 */ /* 0x0007e20000100800 */
[----:B--2---:R-:W-:-:S05]  /*47570*/  IADD3 R16, P4, PT, R14, R26, RZ ;  /* 0x0000001a0e107210 */ /* 0x004fca0007f9e0ff */
[----:B------:R0:W-:Y:S01]  /*47580*/  STL [R1+0x3754], R16 ;  /* 0x0037541001007387 */ /* 0x0001e20000100800 */
[----:B---3--:R-:W-:Y:S01]  /*47590*/  IMAD.X R15, R8, 0x1, R2, P3 ;  /* 0x00000001080f7824 */ /* 0x008fe200018e0602 */
[----:B0-----:R-:W-:Y:S02]  /*475a0*/  IADD3 R16, P3, PT, R14, R27, RZ ;  /* 0x0000001b0e107210 */ /* 0x001fe40007f7e0ff */
[----:B------:R-:W2:Y:S04]  /*475b0*/  LDL.LU R14, [R1+0xd68] ;  /* 0x000d6800010e7983 */ /* 0x000ea80000300800 */
[----:B------:R0:W-:Y:S04]  /*475c0*/  STL [R1+0x3720], R15 ;  /* 0x0037200f01007387 */ /* 0x0001e80000100800 */
[----:B------:R5:W-:Y:S01]  /*475d0*/  STL [R1+0x375c], R16 ;  /* 0x00375c1001007387 */ /* 0x000be20000100800 */
[----:B0-----:R-:W-:-:S03]  /*475e0*/  IMAD.X R15, R8, 0x1, R3, P2 ;  /* 0x00000001080f7824 */ /* 0x001fc600010e0603 */
[----:B------:R-:W3:Y:S04]  /*475f0*/  LDL.LU R8, [R1+0xf3c] ;  /* 0x000f3c0001087983 */ /* 0x000ee80000300800 */
[----:B------:R0:W-:Y:S01]  /*47600*/  STL [R1+0x3728], R15 ;  /* 0x0037280f01007387 */ /* 0x0001e20000100800 */
[----:B----4-:R-:W-:-:S05]  /*47610*/  IADD3 R17, P2, PT, R7, R26, RZ ;  /* 0x0000001a07117210 */ /* 0x010fca0007f5e0ff */
[----:B------:R-:W-:Y:S01]  /*47620*/  STL [R1+0x3764], R17 ;  /* 0x0037641101007387 */ /* 0x000fe20000100800 */
[C---:B-----5:R-:W-:Y:S01]  /*47630*/  IMAD.X R16, R6.reuse, 0x1, R2, P1 ;  /* 0x0000000106107824 */ /* 0x060fe200008e0602 */
[----:B0-----:R-:W-:Y:S02]  /*47640*/  IADD3 R15, P1, PT, R7, R27, RZ ;  /* 0x0000001b070f7210 */ /* 0x001fe40007f3e0ff */
[----:B------:R-:W4:Y:S04]  /*47650*/  LDL.LU R7, [R1+0xd70] ;  /* 0x000d700001077983 */ /* 0x000f280000300800 */
[----:B------:R0:W-:Y:S04]  /*47660*/  STL [R1+0x3730], R16 ;  /* 0x0037301001007387 */ /* 0x0001e80000100800 */
[----:B------:R1:W-:Y:S01]  /*47670*/  STL [R1+0x376c], R15 ;  /* 0x00376c0f01007387 */ /* 0x0003e20000100800 */
[----:B0-----:R-:W-:Y:S01]  /*47680*/  IMAD.X R16, R6, 0x1, R3, P0 ;  /* 0x0000000106107824 */ /* 0x001fe200000e0603 */
[----:B-1----:R-:W-:-:S02]  /*47690*/  IADD3 R15, P0, PT, R13, R26, RZ ;  /* 0x0000001a0d0f7210 */ /* 0x002fc40007f1e0ff */
        /* <DEDUP_REMOVED lines=14> */
[----:B-1----:R-:W-:Y:S01]  /*47780*/  IADD3 R15, P4, PT, R12, R27, RZ ;  /* 0x0000001b0c0f7210 */ /* 0x002fe20007f9e0ff */
[----:B------:R-:W-:-:S03]  /*47790*/  IMAD.X R12, R4, 0x1, R3, P3 ;  /* 0x00000001040c7824 */ /* 0x000fc600018e0603 */
[----:B------:R0:W-:Y:S04]  /*477a0*/  STL [R1+0x3750], R16 ;  /* 0x0037501001007387 */ /* 0x0001e80000100800 */
[----:B------:R-:W5:Y:S04]  /*477b0*/  LDL.LU R4, [R1+0xd7c] ;  /* 0x000d7c0001047983 */ /* 0x000f680000300800 */
[----:B------:R-:W-:Y:S04]  /*477c0*/  STL [R1+0x378c], R15 ;  /* 0x00378c0f01007387 */ /* 0x000fe80000100800 */
[----:B------:R1:W-:Y:S01]  /*477d0*/  STL [R1+0x3758], R12 ;  /* 0x0037580c01007387 */ /* 0x0003e20000100800 */
[----:B0-----:R-:W-:-:S03]  /*477e0*/  IADD3 R16, P3, PT, R11, R26, RZ ;  /* 0x0000001a0b107210 */ /* 0x001fc60007f7e0ff */
[----:B-1----:R-:W5:Y:S01]  /*477f0*/  LDL.LU R12, [R1+0xf48] ;  /* 0x000f4800010c7983 */ /* 0x002f620000300800 */
[----:B------:R-:W-:-:S03]  /*47800*/  IMAD.X R15, R29, 0x1, R2, P2 ;  /* 0x000000011d0f7824 */ /* 0x000fc600010e0602 */
[----:B------:R0:W-:Y:S04]  /*47810*/  STL [R1+0x3794], R16 ;  /* 0x0037941001007387 */ /* 0x0001e80000100800 */
[----:B------:R-:W-:Y:S01]  /*47820*/  STL [R1+0x3760], R15 ;  /* 0x0037600f01007387 */ /* 0x000fe20000100800 */
[----:B0-----:R-:W-:Y:S01]  /*47830*/  IADD3 R16, P2, PT, R11, R27, RZ ;  /* 0x0000001b0b107210 */ /* 0x001fe20007f5e0ff */
[----:B------:R-:W-:-:S04]  /*47840*/  IMAD.X R11, R29, 0x1, R3, P1 ;  /* 0x000000011d0b7824 */ /* 0x000fc800008e0603 */
[----:B------:R-:W-:Y:S04]  /*47850*/  STL [R1+0x379c], R16 ;  /* 0x00379c1001007387 */ /* 0x000fe80000100800 */
[----:B------:R-:W5:Y:S04]  /*47860*/  LDL.LU R29, [R1+0xd84] ;  /* 0x000d8400011d7983 */ /* 0x000f680000300800 */
[----:B------:R0:W-:Y:S04]  /*47870*/  STL [R1+0x3768], R11 ;  /* 0x0037680b01007387 */ /* 0x0001e80000100800 */
[----:B0-----:R-:W5:Y:S01]  /*47880*/  LDL.LU R11, [R1+0xf4c] ;  /* 0x000f4c00010b7983 */ /* 0x001f620000300800 */
[----:B------:R-:W-:-:S05]  /*47890*/  IADD3 R15, P1, PT, R10, R26, RZ ;  /* 0x0000001a0a0f7210 */ /* 0x000fca0007f3e0ff */
[----:B------:R0:W-:Y:S01]  /*478a0*/  STL [R1+0x37a4], R15 ;  /* 0x0037a40f01007387 */ /* 0x0001e20000100800 */
[C---:B------:R-:W-:Y:S01]  /*478b0*/  IMAD.X R16, R9.reuse, 0x1, R2, P0 ;  /* 0x0000000109107824 */ /* 0x040fe200000e0602 */
[----:B------:R-:W-:Y:S01]  /*478c0*/  IADD3 R10, P0, PT, R10, R27, RZ ;  /* 0x0000001b0a0a7210 */ /* 0x000fe20007f1e0ff */
[----:B0-----:R-:W-:-:S03]  /*478d0*/  IMAD.X R15, R9, 0x1, R3, P6 ;  /* 0x00000001090f7824 */ /* 0x001fc600030e0603 */
[----:B------:R-:W-:Y:S04]  /*478e0*/  STL [R1+0x3770], R16 ;  /* 0x0037701001007387 */ /* 0x000fe80000100800 */
[----:B------:R0:W-:Y:S04]  /*478f0*/  STL [R1+0x37ac], R10 ;  /* 0x0037ac0a01007387 */ /* 0x0001e80000100800 */
[----:B0-----:R-:W5:Y:S04]  /*47900*/  LDL.LU R10, [R1+0xd88] ;  /* 0x000d8800010a7983 */ /* 0x001f680000300800 */
[----:B------:R3:W-:Y:S01]  /*47910*/  STL [R1+0x3778], R15 ;  /* 0x0037780f01007387 */ /* 0x0007e20000100800 */
[----:B--2---:R-:W-:-:S05]  /*47920*/  IADD3 R9, P6, PT, R14, R26, RZ ;  /* 0x0000001a0e097210 */ /* 0x004fca0007fde0ff */
[----:B------:R0:W-:Y:S01]  /*47930*/  STL [R1+0x37b4], R9 ;  /* 0x0037b40901007387 */ /* 0x0001e20000100800 */
[----:B---3--:R-:W-:Y:S01]  /*47940*/  IMAD.X R15, R8, 0x1, R2, P5 ;  /* 0x00000001080f7824 */ /* 0x008fe200028e0602 */
[----:B------:R-:W-:Y:S02]  /*47950*/  IADD3 R16, P5, PT, R14, R27, RZ ;  /* 0x0000001b0e107210 */ /* 0x000fe40007fbe0ff */
[----:B0-----:R-:W2:Y:S04]  /*47960*/  LDL.LU R9, [R1+0xf50] ;  /* 0x000f500001097983 */ /* 0x001ea80000300800 */
[----:B------:R0:W-:Y:S04]  /*47970*/  STL [R1+0x3780], R15 ;  /* 0x0037800f01007387 */ /* 0x0001e80000100800 */
[----:B------:R-:W-:Y:S01]  /*47980*/  STL [R1+0x37bc], R16 ;  /* 0x0037bc1001007387 */ /* 0x000fe20000100800 */
[----:B0-----:R-:W-:-:S03]  /*47990*/  IMAD.X R15, R8, 0x1, R3, P4 ;  /* 0x00000001080f7824 */ /* 0x001fc600020e0603 */
[----:B------:R-:W3:Y:S04]  /*479a0*/  LDL.LU R8, [R1+0xd90] ;  /* 0x000d900001087983 */ /* 0x000ee80000300800 */
[----:B------:R0:W-:Y:S01]  /*479b0*/  STL [R1+0x3788], R15 ;  /* 0x0037880f01007387 */ /* 0x0001e20000100800 */
[----:B----4-:R-:W-:-:S03]  /*479c0*/  IADD3 R14, P4, PT, R7, R26, RZ ;  /* 0x0000001a070e7210 */ /* 0x010fc60007f9e0ff */
[----:B0-----:R-:W4:Y:S04]  /*479d0*/  LDL.LU R15, [R1+0xf54] ;  /* 0x000f5400010f7983 */ /* 0x001f280000300800 */
[----:B------:R5:W-:Y:S02]  /*479e0*/  STL [R1+0x37c4], R14 ;  /* 0x0037c40e01007387 */ /* 0x000be40000100800 */
[C---:B-----5:R-:W-:Y:S01]  /*479f0*/  IMAD.X R14, R6.reuse, 0x1, R2, P3 ;  /* 0x00000001060e7824 */ /* 0x060fe200018e0602 */
[----:B------:R-:W-:Y:S01]  /*47a00*/  IADD3 R7, P3, PT, R7, R27, RZ ;  /* 0x0000001b07077210 */ /* 0x000fe20007f7e0ff */
[----:B------:R-:W-:-:S03]  /*47a10*/  IMAD.X R6, R6, 0x1, R3, P2 ;  /* 0x0000000106067824 */ /* 0x000fc600010e0603 */
[----:B------:R-:W-:Y:S04]  /*47a20*/  STL [R1+0x3790], R14 ;  /* 0x0037900e01007387 */ /* 0x000fe80000100800 */
[----:B------:R0:W-:Y:S04]  /*47a30*/  STL [R1+0x37cc], R7 ;  /* 0x0037cc0701007387 */ /* 0x0001e80000100800 */
[----:B0-----:R-:W5:Y:S04]  /*47a40*/  LDL.LU R7, [R1+0xd98] ;  /* 0x000d980001077983 */ /* 0x001f680000300800 */
[----:B------:R0:W-:Y:S01]  /*47a50*/  STL [R1+0x3798], R6 ;  /* 0x0037980601007387 */ /* 0x0001e20000100800 */
[----:B------:R-:W-:-:S03]  /*47a60*/  IADD3 R14, P2, PT, R13, R26, RZ ;  /* 0x0000001a0d0e7210 */ /* 0x000fc60007f5e0ff */
[----:B0-----:R-:W5:Y:S01]  /*47a70*/  LDL.LU R6, [R1+0xf58] ;  /* 0x000f580001067983 */ /* 0x001f620000300800 */
[----:B------:R-:W-:Y:S01]  /*47a80*/  IMAD.X R17, R5, 0x1, R2, P1 ;  /* 0x0000000105117824 */ /* 0x000fe200008e0602 */
[----:B------:R-:W-:Y:S02]  /*47a90*/  IADD3 R16, P1, PT, R13, R27, RZ ;  /* 0x0000001b0d107210 */ /* 0x000fe40007f3e0ff */
[----:B------:R0:W-:Y:S01]  /*47aa0*/  STL [R1+0x37d4], R14 ;  /* 0x0037d40e01007387 */ /* 0x0001e20000100800 */
[----:B------:R-:W-:-:S03]  /*47ab0*/  IMAD.X R13, R5, 0x1, R3, P0 ;  /* 0x00000001050d7824 */ /* 0x000fc600000e0603 */
[----:B0-----:R-:W5:Y:S04]  /*47ac0*/  LDL.LU R14, [R1+0xd9c] ;  /* 0x000d9c00010e7983 */ /* 0x001f680000300800 */
[----:B------:R-:W-:Y:S04]  /*47ad0*/  STL [R1+0x37a0], R17 ;  /* 0x0037a01101007387 */ /* 0x000fe80000100800 */
[----:B------:R0:W-:Y:S04]  /*47ae0*/  STL [R1+0x37dc], R16 ;  /* 0x0037dc1001007387 */ /* 0x0001e80000100800 */
[----:B------:R-:W5:Y:S04]  /*47af0*/  LDL.LU R5, [R1+0xf5c] ;  /* 0x000f5c0001057983 */ /* 0x000f680000300800 */
[----:B------:R1:W-:Y:S01]  /*47b00*/  STL [R1+0x37a8], R13 ;  /* 0x0037a80d01007387 */ /* 0x0003e20000100800 */
[----:B0-----:R-:W-:Y:S01]  /*47b10*/  IADD3 R16, P0, PT, R4, R26, RZ ;  /* 0x0000001a04107210 */ /* 0x001fe20007f1e0ff */
[----:B-1----:R-:W-:-:S04]  /*47b20*/  IMAD.X R13, R12, 0x1, R2, P6 ;  /* 0x000000010c0d7824 */ /* 0x002fc800030e0602 */
[----:B------:R0:W-:Y:S02]  /*47b30*/  STL [R1+0x37e4], R16 ;  /* 0x0037e41001007387 */ /* 0x0001e40000100800 */
[----:B0-----:R-:W-:Y:S02]  /*47b40*/  IADD3 R16, P6, PT, R4, R27, RZ ;  /* 0x0000001b04107210 */ /* 0x001fe40007fde0ff */
[----:B------:R-:W5:Y:S04]  /*47b50*/  LDL.LU R4, [R1+0xda4] ;  /* 0x000da40001047983 */ /* 0x000f680000300800 */
[----:B------:R0:W-:Y:S04]  /*47b60*/  STL [R1+0x37b0], R13 ;  /* 0x0037b00d01007387 */ /* 0x0001e80000100800 */
[----:B0-----:R-:W5:Y:S04]  /*47b70*/  LDL.LU R13, [R1+0xf60] ;  /* 0x000f6000010d7983 */ /* 0x001f680000300800 */
[----:B------:R0:W-:Y:S01]  /*47b80*/  STL [R1+0x37ec], R16 ;  /* 0x0037ec1001007387 */ /* 0x0001e20000100800 */
[----:B------:R-:W-:-:S02]  /*47b90*/  IMAD.X R17, R11, 0x1, R2, P4 ;  /* 0x000000010b117824 */ /* 0x000fc400020e0602 */
[----:B0-----:R-:W-:Y:S01]  /*47ba0*/  IMAD.X R16, R12, 0x1, R3, P5 ;  /* 0x000000010c107824 */ /* 0x001fe200028e0603 */
[----:B------:R-:W-:-:S04]  /*47bb0*/  IADD3 R12, P5, PT, R29, R26, RZ ;  /* 0x0000001a1d0c7210 */ /* 0x000fc80007fbe0ff */
[----:B------:R0:W-:Y:S04]  /*47bc0*/  STL [R1+0x37b8], R16 ;  /* 0x0037b81001007387 */ /* 0x0001e80000100800 */
[----:B------:R1:W-:Y:S01]  /*47bd0*/  STL [R1+0x37f4], R12 ;  /* 0x0037f40c01007387 */ /* 0x0003e20000100800 */
[----:B0-----:R-:W-:-:S03]  /*47be0*/  IADD3 R16, P4, PT, R29, R27, RZ ;  /* 0x0000001b1d107210 */ /* 0x001fc60007f9e0ff */
[----:B-1----:R-:W5:Y:S04]  /*47bf0*/  LDL.LU R12, [R1+0xda8] ;  /* 0x000da800010c7983 */ /* 0x002f680000300800 */
[----:B------:R-:W-:Y:S04]  /*47c00*/  STL [R1+0x37c0], R17 ;  /* 0x0037c01101007387 */ /* 0x000fe80000100800 */
[----:B------:R-:W5:Y:S04]  /*47c10*/  LDL.LU R29, [R1+0xf64] ;  /* 0x000f6400011d7983 */ /* 0x000f680000300800 */
[----:B------:R0:W-:Y:S02]  /*47c20*/  STL [R1+0x37fc], R16 ;  /* 0x0037fc1001007387 */ /* 0x0001e40000100800 */
[----:B0-----:R-:W-:Y:S01]  /*47c30*/  IMAD.X R16, R11, 0x1, R3, P3 ;  /* 0x000000010b107824 */ /* 0x001fe200018e0603 */
[C---:B------:R-:W-:Y:S01]  /*47c40*/  IADD3 R17, P3, PT, R10.reuse, R26, RZ ;  /* 0x0000001a0a117210 */ /* 0x040fe20007f7e0ff */
[----:B------:R-:W5:Y:S04]  /*47c50*/  LDL.LU R11, [R1+0xdb0] ;  /* 0x000db000010b7983 */ /* 0x000f680000300800 */
[----:B------:R2:W-:Y:S04]  /*47c60*/  STL [R1+0x37c8], R16 ;  /* 0x0037c81001007387 */ /* 0x0005e80000100800 */
[----:B------:R0:W-:Y:S01]  /*47c70*/  STL [R1+0x3804], R17 ;  /* 0x0038041101007387 */ /* 0x0001e20000100800 */
[----:B--2---:R-:W-:Y:S01]  /*47c80*/  IMAD.X R16, R9, 0x1, R2, P2 ;  /* 0x0000000109107824 */ /* 0x004fe200010e0602 */
[----:B0-----:R-:W-:-:S02]  /*47c90*/  IADD3 R17, P2, PT, R10, R27, RZ ;  /* 0x0000001b0a117210 */ /* 0x001fc40007f5e0ff */
[----:B------:R-:W2:Y:S04]  /*47ca0*/  LDL.LU R10, [R1+0xf68] ;  /* 0x000f6800010a7983 */ /* 0x000ea80000300800 */
[----:B------:R0:W-:Y:S04]  /*47cb0*/  STL [R1+0x37d0], R16 ;  /* 0x0037d01001007387 */ /* 0x0001e80000100800 */
[----:B------:R4:W-:Y:S01]  /*47cc0*/  STL [R1+0x380c], R17 ;  /* 0x00380c1101007387 */ /* 0x0009e20000100800 */
[----:B0-----:R-:W-:Y:S01]  /*47cd0*/  IMAD.X R16, R9, 0x1, R3, P1 ;  /* 0x0000000109107824 */ /* 0x001fe200008e0603 */
[----:B---3--:R-:W-:-:S04]  /*47ce0*/  IADD3 R9, P1, PT, R8, R26, RZ ;  /* 0x0000001a08097210 */ /* 0x008fc80007f3e0ff */
[----:B------:R0:W-:Y:S04]  /*47cf0*/  STL [R1+0x37d8], R16 ;  /* 0x0037d81001007387 */ /* 0x0001e80000100800 */
[----:B------:R1:W-:Y:S01]  /*47d00*/  STL [R1+0x3814], R9 ;  /* 0x0038140901007387 */ /* 0x0003e20000100800 */
[C---:B----4-:R-:W-:Y:S01]  /*47d10*/  IMAD.X R17, R15.reuse, 0x1, R2, P0 ;  /* 0x000000010f117824 */ /* 0x050fe200000e0602 */
[----:B0-----:R-:W-:Y:S02]  /*47d20*/  IADD3 R16, P0, PT, R8, R27, RZ ;  /* 0x0000001b08107210 */ /* 0x001fe40007f1e0ff */
[----:B-1----:R-:W3:Y:S04]  /*47d30*/  LDL.LU R9, [R1+0xdb4] ;  /* 0x000db40001097983 */ /* 0x002ee80000300800 */
[----:B------:R0:W-:Y:S04]  /*47d40*/  STL [R1+0x37e0], R17 ;  /* 0x0037e01101007387 */ /* 0x0001e80000100800 */
[----:B------:R-:W4:Y:S04]  /*47d50*/  LDL.LU R8, [R1+0xf6c] ;  /* 0x000f6c0001087983 */ /* 0x000f280000300800 */
[----:B------:R5:W-:Y:S01]  /*47d60*/  STL [R1+0x381c], R16 ;  /* 0x00381c1001007387 */ /* 0x000be20000100800 */
[----:B0-----:R-:W-:-:S05]  /*47d70*/  IMAD.X R17, R15, 0x1, R3, P6 ;  /* 0x000000010f117824 */ /* 0x001fca00030e0603 */
[----:B------:R-:W-:Y:S01]  /*47d80*/  STL [R1+0x37e8], R17 ;  /* 0x0037e81101007387 */ /* 0x000fe20000100800 */
[----:B-----5:R-:W-:-:S05]  /*47d90*/  IADD3 R16, P6, PT, R7, R26, RZ ;  /* 0x0000001a07107210 */ /* 0x020fca0007fde0ff */
[----:B------:R-:W-:Y:S01]  /*47da0*/  STL [R1+0x3824], R16 ;  /* 0x0038241001007387 */ /* 0x000fe20000100800 */
[C---:B------:R-:W-:Y:S01]  /*47db0*/  IMAD.X R15, R6.reuse, 0x1, R2, P5 ;  /* 0x00000001060f7824 */ /* 0x040fe200028e0602 */
[----:B------:R-:W-:Y:S01]  /*47dc0*/  IADD3 R7, P5, PT, R7, R27, RZ ;  /* 0x0000001b07077210 */ /* 0x000fe20007fbe0ff */
[----:B------:R-:W-:-:S03]  /*47dd0*/  IMAD.X R6, R6, 0x1, R3, P4 ;  /* 0x0000000106067824 */ /* 0x000fc600020e0603 */
[----:B------:R0:W-:Y:S04]  /*47de0*/  STL [R1+0x37f0], R15 ;  /* 0x0037f00f01007387 */ /* 0x0001e80000100800 */
[----:B------:R1:W-:Y:S01]  /*47df0*/  STL [R1+0x382c], R7 ;  /* 0x00382c0701007387 */ /* 0x0003e20000100800 */
[----:B0-----:R-:W-:-:S03]  /*47e00*/  IADD3 R15, P4, PT, R14, R26, RZ ;  /* 0x0000001a0e0f7210 */ /* 0x001fc60007f9e0ff */
[----:B-1----:R-:W5:Y:S04]  /*47e10*/  LDL.LU R7, [R1+0xdbc] ;  /* 0x000dbc0001077983 */ /* 0x002f680000300800 */
[----:B------:R0:W-:Y:S01]  /*47e20*/  STL [R1+0x37f8], R6 ;  /* 0x0037f80601007387 */ /* 0x0001e20000100800 */
[----:B------:R-:W-:-:S03]  /*47e30*/  IMAD.X R16, R5, 0x1, R2, P3 ;  /* 0x0000000105107824 */ /* 0x000fc600018e0602 */
[----:B0-----:R-:W5:Y:S04]  /*47e40*/  LDL.LU R6, [R1+0xf70] ;  /* 0x000f700001067983 */ /* 0x001f680000300800 */
[----:B------:R0:W-:Y:S04]  /*47e50*/  STL [R1+0x3834], R15 ;  /* 0x0038340f01007387 */ /* 0x0001e80000100800 */
[----:B------:R-:W-:Y:S01]  /*47e60*/  STL [R1+0x3800], R16 ;  /* 0x0038001001007387 */ /* 0x000fe20000100800 */
[----:B0-----:R-:W-:Y:S01]  /*47e70*/  IADD3 R15, P3, PT, R14, R27, RZ ;  /* 0x0000001b0e0f7210 */ /* 0x001fe20007f7e0ff */
[----:B------:R-:W-:-:S04]  /*47e80*/  IMAD.X R14, R5, 0x1, R3, P2 ;  /* 0x00000001050e7824 */ /* 0x000fc800010e0603 */
[----:B------:R0:W-:Y:S01]  /*47e90*/  STL [R1+0x383c], R15 ;  /* 0x00383c0f01007387 */ /* 0x0001e20000100800 */
[----:B------:R-:W-:-:S03]  /*47ea0*/  IADD3 R5, P2, PT, R4, R26, RZ ;  /* 0x0000001a04057210 */ /* 0x000fc60007f5e0ff */
[----:B------:R1:W-:Y:S04]  /*47eb0*/  STL [R1+0x3808], R14 ;  /* 0x0038080e01007387 */ /* 0x0003e80000100800 */
[----:B------:R1:W-:Y:S01]  /*47ec0*/  STL [R1+0x3844], R5 ;  /* 0x0038440501007387 */ /* 0x0003e20000100800 */
[C---:B0-----:R-:W-:Y:S01]  /*47ed0*/  IMAD.X R15, R13.reuse, 0x1, R2, P1 ;  /* 0x000000010d0f7824 */ /* 0x041fe200008e0602 */
[----:B-1----:R-:W-:Y:S02]  /*47ee0*/  IADD3 R14, P1, PT, R4, R27, RZ ;  /* 0x0000001b040e7210 */ /* 0x002fe40007f3e0ff */
[----:B------:R-:W5:Y:S04]  /*47ef0*/  LDL.LU R5, [R1+0xdc4] ;  /* 0x000dc40001057983 */ /* 0x000f680000300800 */
[----:B------:R-:W-:Y:S04]  /*47f00*/  STL [R1+0x3810], R15 ;  /* 0x0038100f01007387 */ /* 0x000fe80000100800 */
[----:B------:R-:W5:Y:S04]  /*47f10*/  LDL.LU R4, [R1+0xf74] ;  /* 0x000f740001047983 */ /* 0x000f680000300800 */
[----:B------:R0:W-:Y:S02]  /*47f20*/  STL [R1+0x384c], R14 ;  /* 0x00384c0e01007387 */ /* 0x0001e40000100800 */
[----:B0-----:R-:W-:-:S05]  /*47f30*/  IMAD.X R14, R13, 0x1, R3, P0 ;  /* 0x000000010d0e7824 */ /* 0x001fca00000e0603 */
[----:B------:R0:W-:Y:S01]  /*47f40*/  STL [R1+0x3818], R14 ;  /* 0x0038180e01007387 */ /* 0x0001e20000100800 */
[C---:B------:R-:W-:Y:S01]  /*47f50*/  IADD3 R13, P0, PT, R12.reuse, R26, RZ ;  /* 0x0000001a0c0d7210 */ /* 0x040fe20007f1e0ff */
[----:B------:R-:W-:Y:S01]  /*47f60*/  IMAD.X R15, R29, 0x1, R2, P6 ;  /* 0x000000011d0f7824 */ /* 0x000fe200030e0602 */
[----:B0-----:R-:W-:-:S03]  /*47f70*/  IADD3 R14, P6, PT, R12, R27, RZ ;  /* 0x0000001b0c0e7210 */ /* 0x001fc60007fde0ff */
[----:B------:R0:W-:Y:S04]  /*47f80*/  STL [R1+0x3854], R13 ;  /* 0x0038540d01007387 */ /* 0x0001e80000100800 */
[----:B------:R-:W-:Y:S04]  /*47f90*/  STL [R1+0x3820], R15 ;  /* 0x0038200f01007387 */ /* 0x000fe80000100800 */
[----:B------:R-:W-:Y:S01]  /*47fa0*/  STL [R1+0x385c], R14 ;  /* 0x00385c0e01007387 */ /* 0x000fe20000100800 */
[----:B0-----:R-:W-:-:S03]  /*47fb0*/  IMAD.X R13, R29, 0x1, R3, P5 ;  /* 0x000000011d0d7824 */ /* 0x001fc600028e0603 */
[----:B------:R-:W5:Y:S04]  /*47fc0*/  LDL.LU R29, [R1+0xdc8] ;  /* 0x000dc800011d7983 */ /* 0x000f680000300800 */
[----:B------:R-:W-:Y:S04]  /*47fd0*/  STL [R1+0x3828], R13 ;  /* 0x0038280d01007387 */ /* 0x000fe80000100800 */
[----:B------:R-:W5:Y:S01]  /*47fe0*/  LDL.LU R18, [R1+0xf78] ;  /* 0x000f780001127983 */ /* 0x000f620000300800 */
[----:B------:R-:W-:-:S05]  /*47ff0*/  IADD3 R12, P5, PT, R11, R26, RZ ;  /* 0x0000001a0b0c7210 */ /* 0x000fca0007fbe0ff */
[----:B------:R2:W-:Y:S02]  /*48000*/  STL [R1+0x3864], R12 ;  /* 0x0038640c01007387 */ /* 0x0005e40000100800 */
[C---:B--2---:R-:W-:Y:S01]  /*48010*/  IMAD.X R12, R10.reuse, 0x1, R2, P4 ;  /* 0x000000010a0c7824 */ /* 0x044fe200020e0602 */
[----:B------:R-:W-:Y:S01]  /*48020*/  IADD3 R11, P4, PT, R11, R27, RZ ;  /* 0x0000001b0b0b7210 */ /* 0x000fe20007f9e0ff */
[----:B------:R-:W-:-:S03]  /*48030*/  IMAD.X R10, R10, 0x1, R3, P3 ;  /* 0x000000010a0a7824 */ /* 0x000fc600018e0603 */
[----:B------:R-:W-:Y:S04]  /*48040*/  STL [R1+0x3830], R12 ;  /* 0x0038300c01007387 */ /* 0x000fe80000100800 */
[----:B------:R-:W2:Y:S04]  /*48050*/  LDL.LU R17, [R1+0xdd0] ;  /* 0x000dd00001117983 */ /* 0x000ea80000300800 */
[----:B------:R3:W-:Y:S04]  /*48060*/  STL [R1+0x386c], R11 ;  /* 0x00386c0b01007387 */ /* 0x0007e80000100800 */
[----:B------:R-:W2:Y:S04]  /*48070*/  LDL.LU R16, [R1+0xf7c] ;  /* 0x000f7c0001107983 */ /* 0x000ea80000300800 */
[----:B------:R4:W-:Y:S04]  /*48080*/  STL [R1+0x3838], R10 ;  /* 0x0038380a01007387 */ /* 0x0009e80000100800 */
[----:B------:R-:W2:Y:S01]  /*48090*/  LDL.LU R15, [R1+0xdd4] ;  /* 0x000dd400010f7983 */ /* 0x000ea20000300800 */
[C---:B---3--:R-:W-:Y:S01]  /*480a0*/  IADD3 R11, P3, PT, R9.reuse, R26, RZ ;  /* 0x0000001a090b7210 */ /* 0x048fe20007f7e0ff */
[C---:B----4-:R-:W-:Y:S01]  /*480b0*/  IMAD.X R10, R8.reuse, 0x1, R2, P2 ;  /* 0x00000001080a7824 */ /* 0x050fe200010e0602 */
[----:B------:R-:W-:Y:S01]  /*480c0*/  IADD3 R9, P2, PT, R9, R27, RZ ;  /* 0x0000001b09097210 */ /* 0x000fe20007f5e0ff */
[----:B------:R-:W-:-:S02]  /*480d0*/  IMAD.X R8, R8, 0x1, R3, P1 ;  /* 0x0000000108087824 */ /* 0x000fc400008e0603 */
[----:B------:R0:W-:Y:S04]  /*480e0*/  STL [R1+0x3874], R11 ;  /* 0x0038740b01007387 */ /* 0x0001e80000100800 */
[----:B------:R-:W3:Y:S04]  /*480f0*/  LDL.LU R14, [R1+0xf80] ;  /* 0x000f8000010e7983 */ /* 0x000ee80000300800 */
[----:B------:R-:W-:Y:S04]  /*48100*/  STL [R1+0x3840], R10 ;  /* 0x0038400a01007387 */ /* 0x000fe80000100800 */
[----:B------:R-:W4:Y:S04]  /*48110*/  LDL.LU R13, [R1+0xddc] ;  /* 0x000ddc00010d7983 */ /* 0x000f280000300800 */
[----:B------:R5:W-:Y:S04]  /*48120*/  STL [R1+0x387c], R9 ;  /* 0x00387c0901007387 */ /* 0x000be80000100800 */
[----:B------:R-:W4:Y:S04]  /*48130*/  LDL.LU R12, [R1+0xf84] ;  /* 0x000f8400010c7983 */ /* 0x000f280000300800 */
[----:B------:R1:W-:Y:S04]  /*48140*/  STL [R1+0x3848], R8 ;  /* 0x0038480801007387 */ /* 0x0003e80000100800 */
[----:B0-----:R-:W4:Y:S01]  /*48150*/  LDL.LU R11, [R1+0xde0] ;  /* 0x000de000010b7983 */ /* 0x001f220000300800 */
[----:B-----5:R-:W-:-:S05]  /*48160*/  IADD3 R9, P1, PT, R7, R26, RZ ;  /* 0x0000001a07097210 */ /* 0x020fca0007f3e0ff */
[----:B------:R0:W-:Y:S04]  /*48170*/  STL [R1+0x3884], R9 ;  /* 0x0038840901007387 */ /* 0x0001e80000100800 */
[----:B------:R-:W5:Y:S01]  /*48180*/  LDL.LU R10, [R1+0xf88] ;  /* 0x000f8800010a7983 */ /* 0x000f620000300800 */
[C---:B-1----:R-:W-:Y:S01]  /*48190*/  IMAD.X R8, R6.reuse, 0x1, R2, P0 ;  /* 0x0000000106087824 */ /* 0x042fe200000e0602 */
[----:B------:R-:W-:Y:S01]  /*481a0*/  IADD3 R7, P0, PT, R7, R27, RZ ;  /* 0x0000001b07077210 */ /* 0x000fe20007f1e0ff */
[----:B------:R-:W-:-:S03]  /*481b0*/  IMAD.X R6, R6, 0x1, R3, P6 ;  /* 0x0000000106067824 */ /* 0x000fc600030e0603 */
[----:B------:R1:W-:Y:S04]  /*481c0*/  STL [R1+0x3850], R8 ;  /* 0x0038500801007387 */ /* 0x0003e80000100800 */
[----:B0-----:R-:W5:Y:S04]  /*481d0*/  LDL.LU R9, [R1+0xde8] ;  /* 0x000de80001097983 */ /* 0x001f680000300800 */
[----:B------:R0:W-:Y:S04]  /*481e0*/  STL [R1+0x388c], R7 ;  /* 0x00388c0701007387 */ /* 0x0001e80000100800 */
[----:B-1----:R-:W5:Y:S04]  /*481f0*/  LDL.LU R8, [R1+0xf8c] ;  /* 0x000f8c0001087983 */ /* 0x002f680000300800 */
[----:B------:R1:W-:Y:S04]  /*48200*/  STL [R1+0x3858], R6 ;  /* 0x0038580601007387 */ /* 0x0003e80000100800 */
[----:B0-----:R-:W5:Y:S01]  /*48210*/  LDL.LU R7, [R1+0xdec] ;  /* 0x000dec0001077983 */ /* 0x001f620000300800 */
[C---:B-1----:R-:W-:Y:S01]  /*48220*/  IADD3 R6, P6, PT, R5.reuse, R26, RZ ;  /* 0x0000001a05067210 */ /* 0x042fe20007fde0ff */
[----:B------:R-:W-:Y:S01]  /*48230*/  IMAD.X R19, R4, 0x1, R2, P5 ;  /* 0x0000000104137824 */ /* 0x000fe200028e0602 */
[----:B------:R-:W-:-:S03]  /*48240*/  IADD3 R5, P5, PT, R5, R27, RZ ;  /* 0x0000001b05057210 */ /* 0x000fc60007fbe0ff */
[----:B------:R0:W-:Y:S04]  /*48250*/  STL [R1+0x3894], R6 ;  /* 0x0038940601007387 */ /* 0x0001e80000100800 */
[----:B0-----:R-:W5:Y:S04]  /*48260*/  LDL.LU R6, [R1+0xf90] ;  /* 0x000f900001067983 */ /* 0x001f680000300800 */
[----:B------:R0:W-:Y:S02]  /*48270*/  STL [R1+0x3860], R19 ;  /* 0x0038601301007387 */ /* 0x0001e40000100800 */
[----:B0-----:R-:W-:-:S02]  /*48280*/  IMAD.X R19, R4, 0x1, R3, P4 ;  /* 0x0000000104137824 */ /* 0x001fc400020e0603 */
[----:B------:R-:W5:Y:S04]  /*48290*/  LDL.LU R4, [R1+0xe00] ;  /* 0x000e000001047983 */ /* 0x000f680000300800 */
[----:B------:R0:W-:Y:S04]  /*482a0*/  STL [R1+0x389c], R5 ;  /* 0x00389c0501007387 */ /* 0x0001e80000100800 */
[----:B0-----:R-:W5:Y:S01]  /*482b0*/  LDL.LU R5, [R1+0xf94] ;  /* 0x000f940001057983 */ /* 0x001f620000300800 */
[----:B------:R-:W-:-:S03]  /*482c0*/  IADD3 R21, P4, PT, R29, R26, RZ ;  /* 0x0000001a1d157210 */ /* 0x000fc60007f9e0ff */
[----:B------:R0:W-:Y:S01]  /*482d0*/  STL [R1+0x3868], R19 ;  /* 0x0038681301007387 */ /* 0x0001e20000100800 */
[----:B------:R-:W-:-:S03]  /*482e0*/  IMAD.X R20, R18, 0x1, R2, P3 ;  /* 0x0000000112147824 */ /* 0x000fc600018e0602 */
[----:B------:R-:W-:Y:S01]  /*482f0*/  STL [R1+0x38a4], R21 ;  /* 0x0038a41501007387 */ /* 0x000fe20000100800 */
[----:B0-----:R-:W-:-:S03]  /*48300*/  IADD3 R19, P3, PT, R29, R27, RZ ;  /* 0x0000001b1d137210 */ /* 0x001fc60007f7e0ff */
[----:B------:R-:W5:Y:S01]  /*48310*/  LDL.LU R29, [R1+0xf98] ;  /* 0x000f9800011d7983 */ /* 0x000f620000300800 */
[----:B------:R-:W-:-:S03]  /*48320*/  IMAD.X R18, R18, 0x1, R3, P2 ;  /* 0x0000000112127824 */ /* 0x000fc600010e0603 */
[----:B------:R2:W-:Y:S04]  /*48330*/  STL [R1+0x3870], R20 ;  /* 0x0038701401007387 */ /* 0x0005e80000100800 */
[----:B------:R0:W-:Y:S04]  /*48340*/  STL [R1+0x38ac], R19 ;  /* 0x0038ac1301007387 */ /* 0x0001e80000100800 */
[----:B------:R1:W-:Y:S01]  /*48350*/  STL [R1+0x3878], R18 ;  /* 0x0038781201007387 */ /* 0x0003e20000100800 */
[----:B------:R-:W-:Y:S02]  /*48360*/  SHF.R.S32.HI R0, RZ, 0x1f, R0 ;  /* 0x0000001fff007819 */ /* 0x000fe40000011400 */
[CC--:B--2---:R-:W-:Y:S01]  /*48370*/  IADD3 R20, P2, PT, R17.reuse, R26.reuse, RZ ;  /* 0x0000001a11147210 */ /* 0x0c4fe20007f5e0ff */
[C-C-:B0-----:R-:W-:Y:S01]  /*48380*/  IMAD.X R19, R16.reuse, 0x1, R2.reuse, P1 ;  /* 0x0000000110137824 */ /* 0x141fe200008e0602 */
[-C--:B-1----:R-:W-:Y:S01]  /*48390*/  IADD3 R18, P1, PT, R17, R27.reuse, RZ ;  /* 0x0000001b11127210 */ /* 0x082fe20007f3e0ff */
[--C-:B------:R-:W-:Y:S01]  /*483a0*/  IMAD.X R17, R16, 0x1, R3.reuse, P0 ;  /* 0x0000000110117824 */ /* 0x100fe200000e0603 */
[CC--:B------:R-:W-:Y:S01]  /*483b0*/  IADD3 R16, P0, PT, R15.reuse, R26.reuse, RZ ;  /* 0x0000001a0f107210 */ /* 0x0c0fe20007f1e0ff */
[----:B------:R-:W-:Y:S04]  /*483c0*/  STL [R1+0x38b4], R20 ;  /* 0x0038b41401007387 */ /* 0x000fe80000100800 */
[----:B------:R-:W-:Y:S04]  /*483d0*/  STL [R1+0x3880], R19 ;  /* 0x0038801301007387 */ /* 0x000fe80000100800 */
[----:B------:R3:W-:Y:S04]  /*483e0*/  STL [R1+0x38bc], R18 ;  /* 0x0038bc1201007387 */ /* 0x0007e80000100800 */
[----:B------:R0:W-:Y:S04]  /*483f0*/  STL [R1+0x3888], R17 ;  /* 0x0038881101007387 */ /* 0x0001e80000100800 */
[----:B------:R1:W-:Y:S01]  /*48400*/  STL [R1+0x38c4], R16 ;  /* 0x0038c41001007387 */ /* 0x0003e20000100800 */
[C-C-:B---3--:R-:W-:Y:S01]  /*48410*/  IMAD.X R18, R14.reuse, 0x1, R2.reuse, P6 ;  /* 0x000000010e127824 */ /* 0x148fe200030e0602 */
[-C--:B0-----:R-:W-:Y:S01]  /*48420*/  IADD3 R17, P6, PT, R15, R27.reuse, RZ ;  /* 0x0000001b0f117210 */ /* 0x081fe20007fde0ff */
[----:B-1----:R-:W-:Y:S01]  /*48430*/  IMAD.X R16, R14, 0x1, R3, P5 ;  /* 0x000000010e107824 */ /* 0x002fe200028e0603 */
[C---:B----4-:R-:W-:Y:S01]  /*48440*/  IADD3 R15, P5, PT, R13.reuse, R26, RZ ;  /* 0x0000001a0d0f7210 */ /* 0x050fe20007fbe0ff */
[----:B------:R-:W-:Y:S01]  /*48450*/  IMAD.X R14, R12, 0x1, R2, P4 ;  /* 0x000000010c0e7824 */ /* 0x000fe200020e0602 */
[----:B------:R-:W-:Y:S01]  /*48460*/  STL [R1+0x3890], R18 ;  /* 0x0038901201007387 */ /* 0x000fe20000100800 */
[----:B------:R-:W-:-:S03]  /*48470*/  IADD3 R13, P4, PT, R13, R27, RZ ;  /* 0x0000001b0d0d7210 */ /* 0x000fc60007f9e0ff */
[----:B------:R-:W-:Y:S01]  /*48480*/  STL [R1+0x38cc], R17 ;  /* 0x0038cc1101007387 */ /* 0x000fe20000100800 */
[----:B------:R-:W-:-:S03]  /*48490*/  IMAD.X R12, R12, 0x1, R3, P3 ;  /* 0x000000010c0c7824 */ /* 0x000fc600018e0603 */
[----:B------:R-:W-:Y:S04]  /*484a0*/  STL [R1+0x3898], R16 ;  /* 0x0038981001007387 */ /* 0x000fe80000100800 */
[----:B------:R-:W-:Y:S04]  /*484b0*/  STL [R1+0x38d4], R15 ;  /* 0x0038d40f01007387 */ /* 0x000fe80000100800 */
[----:B------:R0:W-:Y:S04]  /*484c0*/  STL [R1+0x38a0], R14 ;  /* 0x0038a00e01007387 */ /* 0x0001e80000100800 */
[----:B------:R5:W-:Y:S04]  /*484d0*/  STL [R1+0x38dc], R13 ;  /* 0x0038dc0d01007387 */ /* 0x000be80000100800 */
[----:B------:R1:W-:Y:S01]  /*484e0*/  STL [R1+0x38a8], R12 ;  /* 0x0038a80c01007387 */ /* 0x0003e20000100800 */
[----:B0-----:R-:W-:-:S05]  /*484f0*/  IADD3 R14, P3, PT, R11, R26, RZ ;  /* 0x0000001a0b0e7210 */ /* 0x001fca0007f7e0ff */
[----:B------:R-:W-:Y:S01]  /*48500*/  STL [R1+0x38e0], R14 ;  /* 0x0038e00e01007387 */ /* 0x000fe20000100800 */
[C---:B-----5:R-:W-:Y:S01]  /*48510*/  IMAD.X R13, R10.reuse, 0x1, R2, P2 ;  /* 0x000000010a0d7824 */ /* 0x060fe200010e0602 */
[----:B-1----:R-:W-:Y:S01]  /*48520*/  IADD3 R12, P2, PT, R11, R27, RZ ;  /* 0x0000001b0b0c7210 */ /* 0x002fe20007f5e0ff */
[----:B------:R-:W-:-:S03]  /*48530*/  IMAD.X R11, R10, 0x1, R3, P1 ;  /* 0x000000010a0b7824 */ /* 0x000fc600008e0603 */
[----:B------:R-:W-:Y:S04]  /*48540*/  STL [R1+0x38b0], R13 ;  /* 0x0038b00d01007387 */ /* 0x000fe80000100800 */
[----:B------:R0:W-:Y:S04]  /*48550*/  STL [R1+0x38e4], R12 ;  /* 0x0038e40c01007387 */ /* 0x0001e80000100800 */
[----:B------:R1:W-:Y:S01]  /*48560*/  STL [R1+0x38b8], R11 ;  /* 0x0038b80b01007387 */ /* 0x0003e20000100800 */
[----:B------:R-:W-:-:S05]  /*48570*/  IADD3 R10, P1, PT, R9, R26, RZ ;  /* 0x0000001a090a7210 */ /* 0x000fca0007f3e0ff */
[----:B------:R2:W-:Y:S01]  /*48580*/  STL [R1+0x38e8], R10 ;  /* 0x0038e80a01007387 */ /* 0x0005e20000100800 */
[C-C-:B0-----:R-:W-:Y:S01]  /*48590*/  IMAD.X R12, R8.reuse, 0x1, R2.reuse, P0 ;  /* 0x00000001080c7824 */ /* 0x141fe200000e0602 */
[-C--:B-1----:R-:W-:Y:S01]  /*485a0*/  IADD3 R11, P0, PT, R9, R27.reuse, RZ ;  /* 0x0000001b090b7210 */ /* 0x082fe20007f1e0ff */
[--C-:B--2---:R-:W-:Y:S01]  /*485b0*/  IMAD.X R10, R8, 0x1, R3.reuse, P6 ;  /* 0x00000001080a7824 */ /* 0x104fe200030e0603 */
[C---:B------:R-:W-:Y:S02]  /*485c0*/  IADD3 R9, P6, PT, R7.reuse, R26, RZ ;  /* 0x0000001a07097210 */ /* 0x040fe40007fde0ff */
[----:B------:R-:W-:Y:S04]  /*485d0*/  STL [R1+0x38c0], R12 ;  /* 0x0038c00c01007387 */ /* 0x000fe80000100800 */
[----:B------:R-:W-:Y:S04]  /*485e0*/  STL [R1+0x38ec], R11 ;  /* 0x0038ec0b01007387 */ /* 0x000fe80000100800 */
[----:B------:R-:W-:Y:S04]  /*485f0*/  STL [R1+0x38c8], R10 ;  /* 0x0038c80a01007387 */ /* 0x000fe80000100800 */
[----:B------:R-:W-:Y:S01]  /*48600*/  STL [R1+0x38f0], R9 ;  /* 0x0038f00901007387 */ /* 0x000fe20000100800 */
[C---:B------:R-:W-:Y:S01]  /*48610*/  IMAD.X R8, R6.reuse, 0x1, R2, P5 ;  /* 0x0000000106087824 */ /* 0x040fe200028e0602 */
[----:B------:R-:W-:Y:S01]  /*48620*/  IADD3 R7, P5, PT, R7, R27, RZ ;  /* 0x0000001b07077210 */ /* 0x000fe20007fbe0ff */
[----:B------:R-:W-:-:S03]  /*48630*/  IMAD.X R6, R6, 0x1, R3, P4 ;  /* 0x0000000106067824 */ /* 0x000fc600020e0603 */
[----:B------:R0:W-:Y:S04]  /*48640*/  STL [R1+0x38d0], R8 ;  /* 0x0038d00801007387 */ /* 0x0001e80000100800 */
[----:B------:R1:W-:Y:S04]  /*48650*/  STL [R1+0x38f4], R7 ;  /* 0x0038f40701007387 */ /* 0x0003e80000100800 */
[----:B------:R2:W-:Y:S01]  /*48660*/  STL [R1+0x38d8], R6 ;  /* 0x0038d80601007387 */ /* 0x0005e20000100800 */
[----:B0-----:R-:W-:-:S05]  /*48670*/  IADD3 R8, P4, PT, R4, R26, RZ ;  /* 0x0000001a04087210 */ /* 0x001fca0007f9e0ff */
[----:B------:R-:W-:Y:S01]  /*48680*/  STL [R1+0x1e38], R8 ;  /* 0x001e380801007387 */ /* 0x000fe20000100800 */
[C---:B-1----:R-:W-:Y:S01]  /*48690*/  IMAD.X R7, R5.reuse, 0x1, R2, P3 ;  /* 0x0000000105077824 */ /* 0x042fe200018e0602 */
[----:B--2---:R-:W-:Y:S01]  /*486a0*/  IADD3 R6, P3, PT, R4, R27, RZ ;  /* 0x0000001b04067210 */ /* 0x004fe20007f7e0ff */
[----:B------:R-:W-:-:S03]  /*486b0*/  IMAD.X R5, R5, 0x1, R3, P2 ;  /* 0x0000000105057824 */ /* 0x000fc600010e0603 */
[----:B------:R0:W-:Y:S04]  /*486c0*/  STL [R1+0x1e3c], R7 ;  /* 0x001e3c0701007387 */ /* 0x0001e80000100800 */
[----:B------:R1:W-:Y:S04]  /*486d0*/  STL [R1+0x1e34], R6 ;  /* 0x001e340601007387 */ /* 0x0003e80000100800 */
[----:B------:R2:W-:Y:S01]  /*486e0*/  STL [R1+0x1e20], R5 ;  /* 0x001e200501007387 */ /* 0x0005e20000100800 */
[----:B------:R-:W-:Y:S01]  /*486f0*/  SHF.R.S32.HI R4, RZ, 0x1f, R4 ;  /* 0x0000001fff047819 */ /* 0x000fe20000011404 */
[----:B0-----:R-:W-:-:S02]  /*48700*/  IMAD.X R7, R29, 0x1, R3, P0 ;  /* 0x000000011d077824 */ /* 0x001fc400000e0603 */
[--C-:B-1----:R-:W-:Y:S02]  /*48710*/  IMAD.X R6, R29, 0x1, R2.reuse, P1 ;  /* 0x000000011d067824 */ /* 0x102fe400008e0602 */
[----:B--2---:R-:W-:-:S03]  /*48720*/  IMAD.X R5, R0, 0x1, R2, P6 ;  /* 0x0000000100057824 */ /* 0x004fc600030e0602 */
[----:B------:R0:W-:Y:S04]  /*48730*/  STL [R1+0x1e24], R6 ;  /* 0x001e240601007387 */ /* 0x0001e80000100800 */
[----:B------:R-:W-:Y:S01]  /*48740*/  STL [R1+0x1e28], R7 ;  /* 0x001e280701007387 */ /* 0x000fe20000100800 */
[----:B0-----:R-:W-:-:S03]  /*48750*/  IMAD.X R6, R0, 0x1, R3, P5 ;  /* 0x0000000100067824 */ /* 0x001fc600028e0603 */
[----:B------:R-:W2:Y:S04]  /*48760*/  LDL.LU R0, [R1+0x3fdc] ;  /* 0x003fdc0001007983 */ /* 0x000ea80000300800 */
[----:B------:R0:W-:Y:S04]  /*48770*/  STL [R1+0x1e2c], R5 ;  /* 0x001e2c0501007387 */ /* 0x0001e80000100800 */
[----:B------:R-:W-:Y:S01]  /*48780*/  STL [R1+0x1e30], R6 ;  /* 0x001e300601007387 */ /* 0x000fe20000100800 */
[C---:B0-----:R-:W-:Y:S02]  /*48790*/  IMAD.X R5, R4.reuse, 0x1, R2, P4 ;  /* 0x0000000104057824 */ /* 0x041fe400020e0602 */
[----:B------:R-:W-:-:S03]  /*487a0*/  IMAD.X R2, R4, 0x1, R3, P3 ;  /* 0x0000000104027824 */ /* 0x000fc600018e0603 */
[----:B------:R-:W-:Y:S04]  /*487b0*/  STL [R1+0x1e1c], R5 ;  /* 0x001e1c0501007387 */ /* 0x000fe80000100800 */
[----:B------:R0:W-:Y:S04]  /*487c0*/  STL [R1+0x1e18], R2 ;  /* 0x001e180201007387 */ /* 0x0001e80000100800 */
[----:B------:R-:W-:Y:S04]  /*487d0*/  STL [R1+0x19bc], RZ ;  /* 0x0019bcff01007387 */ /* 0x000fe80000100800 */
        /* <DEDUP_REMOVED lines=331> */
[----:B------:R-:W-:Y:S01]  /*49c90*/  STL [R1+0x67c], RZ ;  /* 0x00067cff01007387 */ /* 0x000fe20000100800 */
[----:B------:R-:W1:Y:S03]  /*49ca0*/  S2R R29, SR_TID.X ;  /* 0x00000000001d7919 */ /* 0x000e660000002100 */
        /* <DEDUP_REMOVED lines=12> */
[----:B0-----:R-:W0:Y:S03]  /*49d70*/  LDC R2, c[0x0][0x3a8] ;  /* 0x0000ea00ff027b82 */ /* 0x001e260000000800 */
[----:B------:R-:W-:Y:S01]  /*49d80*/  STL [R1+0x6c0], RZ ;  /* 0x0006c0ff01007387 */ /* 0x000fe20000100800 */
[----:B------:R-:W-:-:S02]  /*49d90*/  USHF.R.S32.HI UR7, URZ, 0x1f, UR4 ;  /* 0x0000001fff077899 */ /* 0x000fc40008011404 */
[----:B------:R-:W-:Y:S01]  /*49da0*/  USHF.L.U32 UR6, UR6, 0x7, URZ ;  /* 0x0000000706067899 */ /* 0x000fe200080006ff */
[----:B-1----:R-:W-:-:S05]  /*49db0*/  IMAD.SHL.U32 R3, R29, 0x20, RZ ;  /* 0x000000201d037824 */ /* 0x002fca00078e00ff */
[----:B------:R-:W-:Y:S01]  /*49dc0*/  LOP3.LUT R5, R3, 0x400, RZ, 0xc0, !PT ;  /* 0x0000040003057812 */ /* 0x000fe200078ec0ff */
[----:B------:R-:W-:Y:S01]  /*49dd0*/  ULEA.HI UR7, UR7, UR4, URZ, 0x7 ;  /* 0x0000000407077291 */ /* 0x000fe2000f8f38ff */
[C---:B0-----:R-:W-:Y:S01]  /*49de0*/  IMAD R3, R2.reuse, 0x7f, RZ ;  /* 0x0000007f02037824 */ /* 0x041fe200078e02ff */
[----:B------:R-:W-:Y:S01]  /*49df0*/  USHF.R.S32.HI UR4, URZ, 0x1f, UR6 ;  /* 0x0000001fff047899 */ /* 0x000fe20008011406 */
[C---:B------:R-:W-:Y:S01]  /*49e00*/  IMAD R4, R2.reuse, 0x7e, RZ ;  /* 0x0000007e02047824 */ /* 0x040fe200078e02ff */
[----:B------:R0:W-:Y:S01]  /*49e10*/  STL [R1+0x3fd4], R5 ;  /* 0x003fd40501007387 */ /* 0x0001e20000100800 */
[C---:B------:R-:W-:Y:S01]  /*49e20*/  IMAD R6, R2.reuse, 0x7c, RZ ;  /* 0x0000007c02067824 */ /* 0x040fe200078e02ff */
[----:B------:R-:W-:Y:S01]  /*49e30*/  USHF.R.S32.HI UR7, URZ, 0x7, UR7 ;  /* 0x00000007ff077899 */ /* 0x000fe20008011407 */
[C---:B------:R-:W-:Y:S02]  /*49e40*/  IMAD R7, R2.reuse, 0x7b, RZ ;  /* 0x0000007b02077824 */ /* 0x040fe400078e02ff */
[----:B------:R-:W-:-:S02]  /*49e50*/  IMAD R8, R2, 0x7a, RZ ;  /* 0x0000007a02087824 */ /* 0x000fc400078e02ff */
[C---:B------:R-:W-:Y:S02]  /*49e60*/  IMAD R9, R2.reuse, 0x79, RZ ;  /* 0x0000007902097824 */ /* 0x040fe400078e02ff */
[C---:B------:R-:W-:Y:S02]  /*49e70*/  IMAD R10, R2.reuse, 0x78, RZ ;  /* 0x00000078020a7824 */ /* 0x040fe400078e02ff */
[C---:B0-----:R-:W-:Y:S02]  /*49e80*/  IMAD R5, R2.reuse, 0x7d, RZ ;  /* 0x0000007d02057824 */ /* 0x041fe400078e02ff */
[C---:B------:R-:W-:Y:S02]  /*49e90*/  IMAD R11, R2.reuse, 0x77, RZ ;  /* 0x00000077020b7824 */ /* 0x040fe400078e02ff */
[C---:B------:R-:W-:Y:S02]  /*49ea0*/  IMAD R12, R2.reuse, 0x76, RZ ;  /* 0x00000076020c7824 */ /* 0x040fe400078e02ff */
[----:B------:R-:W-:-:S02]  /*49eb0*/  IMAD R13, R2, 0x75, RZ ;  /* 0x00000075020d7824 */ /* 0x000fc400078e02ff */
[C---:B------:R-:W-:Y:S02]  /*49ec0*/  IMAD R14, R2.reuse, 0x74, RZ ;  /* 0x00000074020e7824 */ /* 0x040fe400078e02ff */
[C---:B------:R-:W-:Y:S02]  /*49ed0*/  IMAD R15, R2.reuse, 0x73, RZ ;  /* 0x00000073020f7824 */ /* 0x040fe400078e02ff */
[C---:B------:R-:W-:Y:S02]  /*49ee0*/  IMAD R16, R2.reuse, 0x72, RZ ;  /* 0x0000007202107824 */ /* 0x040fe400078e02ff */
        /* <DEDUP_REMOVED lines=12> */
[----:B------:R-:W-:Y:S02]  /*49fb0*/  IMAD R29, R2, 0x65, RZ ;  /* 0x00000065021d7824 */ /* 0x000fe400078e02ff */
[----:B------:R-:W0:Y:S01]  /*49fc0*/  S2R R2, SR_TID.X ;  /* 0x0000000000027919 */ /* 0x000e220000002100 */
[----:B------:R-:W3:Y:S01]  /*49fd0*/  LDL R7, [R1+0x3fd4] ;  /* 0x003fd40001077983 */ /* 0x000ee20000100800 */
[C---:B0-----:R-:W-:Y:S01]  /*49fe0*/  LOP3.LUT R10, R2.reuse, 0x7, RZ, 0xc0, !PT ;  /* 0x00000007020a7812 */ /* 0x041fe200078ec0ff */
[----:B------:R-:W-:-:S04]  /*49ff0*/  IMAD.SHL.U32 R2, R2, 0x2, RZ ;  /* 0x0000000202027824 */ /* 0x000fc800078e00ff */
[----:B------:R-:W-:-:S05]  /*4a000*/  IMAD R10, R10, 0x90, RZ ;  /* 0x000000900a0a7824 */ /* 0x000fca00078e02ff */
[----:B------:R-:W-:Y:S02]  /*4a010*/  LOP3.LUT R10, R10, 0x30, R2, 0x78, !PT ;  /* 0x000000300a0a7812 */ /* 0x000fe400078e7802 */
[----:B------:R-:W4:Y:S04]  /*4a020*/  LDL R2, [R1+0x10d0] ;  /* 0x0010d00001027983 */ /* 0x000f280000100800 */
[----:B--2---:R0:W-:Y:S04]  /*4a030*/  STL [R1+0x3fdc], R0 ;  /* 0x003fdc0001007387 */ /* 0x0041e80000100800 */
[----:B0-----:R-:W2:Y:S01]  /*4a040*/  LDL R0, [R1+0x10cc] ;  /* 0x0010cc0001007983 */ /* 0x001ea20000100800 */
[----:B---3--:R-:W-:-:S02]  /*4a050*/  LOP3.LUT R10, R10, R7, RZ, 0xfc, !PT ;  /* 0x000000070a0a7212 */ /* 0x008fc400078efcff */
[----:B------:R-:W0:Y:S03]  /*4a060*/  LDC R7, c[0x0][0x3a8] ;  /* 0x0000ea00ff077b82 */ /* 0x000e260000000800 */
[----:B------:R4:W-:Y:S01]  /*4a070*/  STL [R1+0xfe0], R10 ;  /* 0x000fe00a01007387 */ /* 0x0009e20000100800 */
[----:B0-----:R-:W-:Y:S01]  /*4a080*/  IMAD R7, R7, 0x7b, RZ ;  /* 0x0000007b07077824 */ /* 0x001fe200078e02ff */
[----:B----4-:R-:W-:-:S05]  /*4a090*/  IADD3 R10, P3, PT, R3, R2, RZ ;  /* 0x00000002030a7210 */ /* 0x010fca0007f7e0ff */
[----:B------:R0:W-:Y:S01]  /*4a0a0*/  STL [R1+0x1a24], R10 ;  /* 0x001a240a01007387 */ /* 0x0001e20000100800 */
[----:B--2---:R-:W-:Y:S02]  /*4a0b0*/  LEA.HI.X.SX32 R3, R3, R0, 0x1, P3 ;  /* 0x0000000003037211 */ /* 0x004fe400018f0eff */
[----:B0-----:R-:W-:-:S05]  /*4a0c0*/  IADD3 R10, P4, PT, R4, R2, RZ ;  /* 0x00000002040a7210 */ /* 0x001fca0007f9e0ff */
[----:B------:R0:W-:Y:S02]  /*4a0d0*/  STL [R1+0x1a2c], R10 ;  /* 0x001a2c0a01007387 */ /* 0x0001e40000100800 */
        /* <DEDUP_REMOVED lines=9> */
[----:B------:R0:W-:Y:S04]  /*4a170*/  STL [R1+0x1a54], R10 ;  /* 0x001a540a01007387 */ /* 0x0001e80000100800 */
[----:B------:R1:W-:Y:S01]  /*4a180*/  STL [R1+0x1a20], R3 ;  /* 0x001a200301007387 */ /* 0x0003e20000100800 */
[----:B0-----:R-:W0:Y:S02]  /*4a190*/  LDC R10, c[0x0][0x3a8] ;  /* 0x0000ea00ff0a7b82 */ /* 0x001e240000000800 */
[----:B0-----:R-:W-:-:S05]  /*4a1a0*/  IMAD R10, R10, 0x78, RZ ;  /* 0x000000780a0a7824 */ /* 0x001fca00078e02ff */
[----:B-1----:R-:W-:-:S05]  /*4a1b0*/  IADD3 R3, P3, PT, R10, R2, RZ ;  /* 0x000000020a037210 */ /* 0x002fca0007f7e0ff */
[----:B------:R0:W-:Y:S02]  /*4a1c0*/  STL [R1+0x1a5c], R3 ;  /* 0x001a5c0301007387 */ /* 0x0001e40000100800 */
[----:B0-----:R-:W-:Y:S02]  /*4a1d0*/  LEA.HI.X.SX32 R3, R4, R0, 0x1, P4 ;  /* 0x0000000004037211 */ /* 0x001fe400020f0eff */
[----:B------:R-:W-:-:S03]  /*4a1e0*/  IADD3 R4, P4, PT, R11, R2, RZ ;  /* 0x000000020b047210 */ /* 0x000fc60007f9e0ff */
[----:B------:R0:W-:Y:S04]  /*4a1f0*/  STL [R1+0x1a28], R3 ;  /* 0x001a280301007387 */ /* 0x0001e80000100800 */
[----:B------:R1:W-:Y:S01]  /*4a200*/  STL [R1+0x1a64], R4 ;  /* 0x001a640401007387 */ /* 0x0003e20000100800 */
[-C--:B0-----:R-:W-:Y:S02]  /*4a210*/  LEA.HI.X.SX32 R3, R5, R0.reuse, 0x1, P5 ;  /* 0x0000000005037211 */ /* 0x081fe400028f0eff */
[----:B------:R-:W-:Y:S02]  /*4a220*/  LEA.HI.X.SX32 R5, R6, R0, 0x1, P6 ;  /* 0x0000000006057211 */ /* 0x000fe400030f0eff */
[-C--:B-1----:R-:W-:Y:S01]  /*4a230*/  IADD3 R4, P5, PT, R12, R2.reuse, RZ ;  /* 0x000000020c047210 */ /* 0x082fe20007fbe0ff */
[----:B------:R0:W-:Y:S04]  /*4a240*/  STL [R1+0x1a30], R3 ;  /* 0x001a300301007387 */ /* 0x0001e80000100800 */
[----:B------:R1:W-:Y:S04]  /*4a250*/  STL [R1+0x1a6c], R4 ;  /* 0x001a6c0401007387 */ /* 0x0003e80000100800 */
[----:B------:R2:W-:Y:S01]  /*4a260*/  STL [R1+0x1a38], R5 ;  /* 0x001a380501007387 */ /* 0x0005e20000100800 */
[----:B0-----:R-:W-:-:S02]  /*4a270*/  IADD3 R3, P6, PT, R13, R2, RZ ;  /* 0x000000020d037210 */ /* 0x001fc40007fde0ff */
[----:B-1----:R-:W-:-:S03]  /*4a280*/  LEA.HI.X.SX32 R4, R7, R0, 0x1, P0 ;  /* 0x0000000007047211 */ /* 0x002fc600000f0eff */
[----:B------:R0:W-:Y:S01]  /*4a290*/  STL [R1+0x1a74], R3 ;  /* 0x001a740301007387 */ /* 0x0001e20000100800 */
[----:B--2---:R-:W-:-:S03]  /*4a2a0*/  IADD3 R5, P0, PT, R14, R2, RZ ;  /* 0x000000020e057210 */ /* 0x004fc60007f1e0ff */
[----:B------:R1:W-:Y:S04]  /*4a2b0*/  STL [R1+0x1a40], R4 ;  /* 0x001a400401007387 */ /* 0x0003e80000100800 */
[----:B------:R-:W-:Y:S01]  /*4a2c0*/  STL [R1+0x1a7c], R5 ;  /* 0x001a7c0501007387 */ /* 0x000fe20000100800 */
[----:B0-----:R-:W-:Y:S02]  /*4a2d0*/  LEA.HI.X.SX32 R3, R8, R0, 0x1, P1 ;  /* 0x0000000008037211 */ /* 0x001fe400008f0eff */
[----:B-1----:R-:W-:-:S03]  /*4a2e0*/  IADD3 R4, P1, PT, R15, R2, RZ ;  /* 0x000000020f047210 */ /* 0x002fc60007f3e0ff */
[----:B------:R0:W-:Y:S01]  /*4a2f0*/  STL [R1+0x1a48], R3 ;  /* 0x001a480301007387 */ /* 0x0001e20000100800 */
[----:B------:R-:W1:Y:S01]  /*4a300*/  LDC R2, c[0x0][0x3a8] ;  /* 0x0000ea00ff027b82 */ /* 0x000e620000000800 */
[----:B0-----:R-:W-:Y:S02]  /*4a310*/  LEA.HI.X.SX32 R3, R9, R0, 0x1, P2 ;  /* 0x0000000009037211 */ /* 0x001fe400010f0eff */
[----:B------:R-:W2:Y:S04]  /*4a320*/  LDL R9, [R1+0x10d0] ;  /* 0x0010d00001097983 */ /* 0x000ea80000100800 */
[----:B------:R-:W-:Y:S04]  /*4a330*/  STL [R1+0x1a84], R4 ;  /* 0x001a840401007387 */ /* 0x000fe80000100800 */
[----:B------:R0:W-:Y:S01]  /*4a340*/  STL [R1+0x1a50], R3 ;  /* 0x001a500301007387 */ /* 0x0001e20000100800 */
[----:B-1----:R-:W-:-:S02]  /*4a350*/  IMAD R8, R2, 0x60, RZ ;  /* 0x0000006002087824 */ /* 0x002fc400078e02ff */
[----:B------:R-:W-:Y:S01]  /*4a360*/  IMAD R7, R2, 0x5f, RZ ;  /* 0x0000005f02077824 */ /* 0x000fe200078e02ff */
[----:B0-----:R-:W-:Y:S01]  /*4a370*/  LEA.HI.X.SX32 R3, R10, R0, 0x1, P3 ;  /* 0x000000000a037211 */ /* 0x001fe200018f0eff */
[----:B------:R-:W-:Y:S01]  /*4a380*/  IMAD R10, R2, 0x61, RZ ;  /* 0x00000061020a7824 */ /* 0x000fe200078e02ff */
[-C--:B--2---:R-:W-:Y:S02]  /*4a390*/  IADD3 R5, P2, PT, R16, R9.reuse, RZ ;  /* 0x0000000910057210 */ /* 0x084fe40007f5e0ff */
[----:B------:R-:W-:-:S03]  /*4a3a0*/  IADD3 R4, P3, PT, R17, R9, RZ ;  /* 0x0000000911047210 */ /* 0x000fc60007f7e0ff */
[----:B------:R0:W-:Y:S04]  /*4a3b0*/  STL [R1+0x1a8c], R5 ;  /* 0x001a8c0501007387 */ /* 0x0001e80000100800 */
[----:B------:R1:W-:Y:S04]  /*4a3c0*/  STL [R1+0x1a58], R3 ;  /* 0x001a580301007387 */ /* 0x0003e80000100800 */
[----:B------:R2:W-:Y:S01]  /*4a3d0*/  STL [R1+0x1a94], R4 ;  /* 0x001a940401007387 */ /* 0x0005e20000100800 */
[----:B0-----:R-:W-:Y:S01]  /*4a3e0*/  LEA.HI.X.SX32 R5, R11, R0, 0x1, P4 ;  /* 0x000000000b057211 */ /* 0x001fe200020f0eff */
[----:B------:R-:W-:Y:S01]  /*4a3f0*/  IMAD R11, R2, 0x62, RZ ;  /* 0x00000062020b7824 */ /* 0x000fe200078e02ff */
[----:B-1----:R-:W-:-:S03]  /*4a400*/  IADD3 R3, P4, PT, R18, R9, RZ ;  /* 0x0000000912037210 */ /* 0x002fc60007f9e0ff */
[----:B------:R0:W-:Y:S01]  /*4a410*/  STL [R1+0x1a60], R5 ;  /* 0x001a600501007387 */ /* 0x0001e20000100800 */
[----:B--2---:R-:W-:-:S03]  /*4a420*/  LEA.HI.X.SX32 R4, R12, R0, 0x1, P5 ;  /* 0x000000000c047211 */ /* 0x004fc600028f0eff */
[----:B------:R1:W-:Y:S04]  /*4a430*/  STL [R1+0x1a9c], R3 ;  /* 0x001a9c0301007387 */ /* 0x0003e80000100800 */
[----:B------:R2:W-:Y:S01]  /*4a440*/  STL [R1+0x1a68], R4 ;  /* 0x001a680401007387 */ /* 0x0005e20000100800 */
[----:B0-----:R-:W-:Y:S02]  /*4a450*/  IADD3 R5, P5, PT, R19, R9, RZ ;  /* 0x0000000913057210 */ /* 0x001fe40007fbe0ff */
[----:B-1----:R-:W-:-:S03]  /*4a460*/  LEA.HI.X.SX32 R3, R13, R0, 0x1, P6 ;  /* 0x000000000d037211 */ /* 0x002fc600030f0eff */
[----:B------:R0:W-:Y:S01]  /*4a470*/  STL [R1+0x1aa4], R5 ;  /* 0x001aa40501007387 */ /* 0x0001e20000100800 */
[----:B--2---:R-:W-:-:S03]  /*4a480*/  IADD3 R4, P6, PT, R20, R9, RZ ;  /* 0x0000000914047210 */ /* 0x004fc60007fde0ff */
[----:B------:R1:W-:Y:S04]  /*4a490*/  STL [R1+0x1a70], R3 ;  /* 0x001a700301007387 */ /* 0x0003e80000100800 */
[----:B------:R2:W-:Y:S01]  /*4a4a0*/  STL [R1+0x1aac], R4 ;  /* 0x001aac0401007387 */ /* 0x0005e20000100800 */
[----:B0-----:R-:W-:Y:S02]  /*4a4b0*/  LEA.HI.X.SX32 R5, R14, R0, 0x1, P0 ;  /* 0x000000000e057211 */ /* 0x001fe400000f0eff */
        /* <DEDUP_REMOVED lines=32> */
[----:B------:R-:W-:Y:S01]  /*4a6c0*/  IADD3 R6, P1, PT, R29, R9, RZ ;  /* 0x000000091d067210 */ /* 0x000fe20007f3e0ff */
[C---:B--2---:R-:W-:Y:S02]  /*4a6d0*/  IMAD R4, R2.reuse, 0x64, RZ ;  /* 0x0000006402047824 */ /* 0x044fe400078e02ff */
[----:B------:R1:W-:Y:S04]  /*4a6e0*/  STL [R1+0x1ab8], R3 ;  /* 0x001ab80301007387 */ /* 0x0003e80000100800 */
[----:B------:R2:W-:Y:S01]  /*4a6f0*/  STL [R1+0x1af4], R6 ;  /* 0x001af40601007387 */ /* 0x0005e20000100800 */
[----:B0-----:R-:W-:Y:S01]  /*4a700*/  LEA.HI.X.SX32 R5, R23, R0, 0x1, P2 ;  /* 0x0000000017057211 */ /* 0x001fe200010f0eff */
[----:B-1----:R-:W-:-:S04]  /*4a710*/  IMAD R3, R2, 0x63, RZ ;  /* 0x0000006302037824 */ /* 0x002fc800078e02ff */
[----:B------:R0:W-:Y:S01]  /*4a720*/  STL [R1+0x1ac0], R5 ;  /* 0x001ac00501007387 */ /* 0x0001e20000100800 */
[----:B--2---:R-:W-:-:S05]  /*4a730*/  IADD3 R6, P2, PT, R4, R9, RZ ;  /* 0x0000000904067210 */ /* 0x004fca0007f5e0ff */
[----:B------:R1:W-:Y:S01]  /*4a740*/  STL [R1+0x1afc], R6 ;  /* 0x001afc0601007387 */ /* 0x0003e20000100800 */
[----:B0-----:R-:W-:-:S05]  /*4a750*/  LEA.HI.X.SX32 R5, R24, R0, 0x1, P3 ;  /* 0x0000000018057211 */ /* 0x001fca00018f0eff */
[----:B------:R0:W-:Y:S01]  /*4a760*/  STL [R1+0x1ac8], R5 ;  /* 0x001ac80501007387 */ /* 0x0001e20000100800 */
[----:B-1----:R-:W-:-:S05]  /*4a770*/  IADD3 R6, P3, PT, R3, R9, RZ ;  /* 0x0000000903067210 */ /* 0x002fca0007f7e0ff */
        /* <DEDUP_REMOVED lines=9> */
[----:B0-----:R-:W-:Y:S02]  /*4a810*/  LEA.HI.X.SX32 R5, R27, R0, 0x1, P6 ;  /* 0x000000001b057211 */ /* 0x001fe400030f0eff */
[----:B------:R-:W-:-:S03]  /*4a820*/  IADD3 R12, P6, PT, R8, R9, RZ ;  /* 0x00000009080c7210 */ /* 0x000fc60007fde0ff */
[----:B------:R0:W-:Y:S01]  /*4a830*/  STL [R1+0x1ae0], R5 ;  /* 0x001ae00501007387 */ /* 0x0001e20000100800 */
[----:B-1----:R-:W-:-:S03]  /*4a840*/  IMAD R6, R2, 0x5e, RZ ;  /* 0x0000005e02067824 */ /* 0x002fc600078e02ff */
[----:B------:R1:W-:Y:S01]  /*4a850*/  STL [R1+0x1b1c], R12 ;  /* 0x001b1c0c01007387 */ /* 0x0003e20000100800 */
[-C--:B0-----:R-:W-:Y:S02]  /*4a860*/  LEA.HI.X.SX32 R5, R28, R0.reuse, 0x1, P0 ;  /* 0x000000001c057211 */ /* 0x081fe400000f0eff */
[-C--:B------:R-:W-:Y:S02]  /*4a870*/  IADD3 R13, P0, PT, R7, R9.reuse, RZ ;  /* 0x00000009070d7210 */ /* 0x080fe40007f1e0ff */
[----:B-1----:R-:W-:Y:S01]  /*4a880*/  LEA.HI.X.SX32 R12, R29, R0, 0x1, P1 ;  /* 0x000000001d0c7211 */ /* 0x002fe200008f0eff */
[----:B------:R0:W-:Y:S04]  /*4a890*/  STL [R1+0x1ae8], R5 ;  /* 0x001ae80501007387 */ /* 0x0001e80000100800 */
[----:B------:R1:W-:Y:S04]  /*4a8a0*/  STL [R1+0x1b24], R13 ;  /* 0x001b240d01007387 */ /* 0x0003e80000100800 */
[----:B------:R2:W-:Y:S01]  /*4a8b0*/  STL [R1+0x1af0], R12 ;  /* 0x001af00c01007387 */ /* 0x0005e20000100800 */
[----:B0-----:R-:W-:Y:S01]  /*4a8c0*/  IMAD R5, R2, 0x5d, RZ ;  /* 0x0000005d02057824 */ /* 0x001fe200078e02ff */
[----:B-1----:R-:W-:-:S02]  /*4a8d0*/  IADD3 R13, P1, PT, R6, R9, RZ ;  /* 0x00000009060d7210 */ /* 0x002fc40007f3e0ff */
[----:B--2---:R-:W-:-:S03]  /*4a8e0*/  LEA.HI.X.SX32 R12, R4, R0, 0x1, P2 ;  /* 0x00000000040c7211 */ /* 0x004fc600010f0eff */
[----:B------:R0:W-:Y:S01]  /*4a8f0*/  STL [R1+0x1b2c], R13 ;  /* 0x001b2c0d01007387 */ /* 0x0001e20000100800 */
[----:B------:R-:W-:-:S03]  /*4a900*/  IMAD R4, R2, 0x5c, RZ ;  /* 0x0000005c02047824 */ /* 0x000fc600078e02ff */
[----:B------:R1:W-:Y:S01]  /*4a910*/  STL [R1+0x1af8], R12 ;  /* 0x001af80c01007387 */ /* 0x0003e20000100800 */
[----:B0-----:R-:W-:Y:S02]  /*4a920*/  IADD3 R13, P2, PT, R5, R9, RZ ;  /* 0x00000009050d7210 */ /* 0x001fe40007f5e0ff */
[----:B-1----:R-:W-:-:S03]  /*4a930*/  LEA.HI.X.SX32 R12, R3, R0, 0x1, P3 ;  /* 0x00000000030c7211 */ /* 0x002fc600018f0eff */
        /* <DEDUP_REMOVED lines=136> */
[----:B------:R-:W-:-:S03]  /*4b1c0*/  IMAD.SHL.U32 R8, R2, 0x40, RZ ;  /* 0x0000004002087824 */ /* 0x000fc600078e00ff */
        /* <DEDUP_REMOVED lines=239> */
[----:B------:R-:W-:Y:S01]  /*4c0c0*/  IMAD.SHL.U32 R8, R2, 0x10, RZ ;  /* 0x0000001002087824 */ /* 0x000fe200078e00ff */
[-C--:B------:R-:W-:Y:S02]  /*4c0d0*/  LEA.HI.X.SX32 R11, R11, R0.reuse, 0x1, P0 ;  /* 0x000000000b0b7211 */ /* 0x080fe400000f0eff */
[----:B------:R1:W-:Y:S01]  /*4c0e0*/  STL [R1+0x1d58], R12 ;  /* 0x001d580c01007387 */ /* 0x0003e20000100800 */
[----:B0-----:R-:W-:Y:S02]  /*4c0f0*/  IADD3 R13, P1, PT, R10, R9, RZ ;  /* 0x000000090a0d7210 */ /* 0x001fe40007f3e0ff */
[----:B-1----:R-:W-:-:S03]  /*4c100*/  LEA.HI.X.SX32 R12, R7, R0, 0x1, P2 ;  /* 0x00000000070c7211 */ /* 0x002fc600010f0eff */
[----:B------:R0:W-:Y:S01]  /*4c110*/  STL [R1+0x1d94], R13 ;  /* 0x001d940d01007387 */ /* 0x0001e20000100800 */
[----:B------:R-:W-:Y:S01]  /*4c120*/  IMAD R7, R2, 0xf, RZ ;  /* 0x0000000f02077824 */ /* 0x000fe200078e02ff */
        /* <DEDUP_REMOVED lines=24> */
[----:B------:R-:W-:Y:S02]  /*4c2b0*/  LEA.HI.X.SX32 R5, R5, R0, 0x1, P5 ;  /* 0x0000000005057211 */ /* 0x000fe400028f0eff */
[----:B------:R1:W-:Y:S01]  /*4c2c0*/  STL [R1+0x1d80], R12 ;  /* 0x001d800c01007387 */ /* 0x0003e20000100800 */
[----:B0-----:R-:W-:Y:S01]  /*4c2d0*/  IADD3 R13, P6, PT, R4, R9, RZ ;  /* 0x00000009040d7210 */ /* 0x001fe20007fde0ff */
[----:B-1----:R-:W-:-:S04]  /*4c2e0*/  IMAD R12, R2, 0xa, RZ ;  /* 0x0000000a020c7824 */ /* 0x002fc800078e02ff */
[----:B------:R0:W-:Y:S01]  /*4c2f0*/  STL [R1+0x1dbc], R13 ;  /* 0x001dbc0d01007387 */ /* 0x0001e20000100800 */
[----:B------:R-:W-:-:S03]  /*4c300*/  LEA.HI.X.SX32 R4, R4, R0, 0x1, P6 ;  /* 0x0000000004047211 */ /* 0x000fc600030f0eff */
[----:B------:R1:W-:Y:S01]  /*4c310*/  STL [R1+0x1d88], R11 ;  /* 0x001d880b01007387 */ /* 0x0003e20000100800 */
[----:B0-----:R-:W-:Y:S01]  /*4c320*/  IADD3 R13, P0, PT, R3, R9, RZ ;  /* 0x00000009030d7210 */ /* 0x001fe20007f1e0ff */
[----:B-1----:R-:W-:-:S04]  /*4c330*/  IMAD R11, R2, 0x9, RZ ;  /* 0x00000009020b7824 */ /* 0x002fc800078e02ff */
[----:B------:R0:W-:Y:S01]  /*4c340*/  STL [R1+0x1dc4], R13 ;  /* 0x001dc40d01007387 */ /* 0x0001e20000100800 */
[----:B------:R-:W-:-:S03]  /*4c350*/  LEA.HI.X.SX32 R3, R3, R0, 0x1, P0 ;  /* 0x0000000003037211 */ /* 0x000fc600000f0eff */
[----:B------:R1:W-:Y:S01]  /*4c360*/  STL [R1+0x1d90], R10 ;  /* 0x001d900a01007387 */ /* 0x0003e20000100800 */
[----:B0-----:R-:W-:Y:S01]  /*4c370*/  IADD3 R13, P1, PT, R12, R9, RZ ;  /* 0x000000090c0d7210 */ /* 0x001fe20007f3e0ff */
[----:B-1----:R-:W-:-:S04]  /*4c380*/  IMAD.SHL.U32 R10, R2, 0x8, RZ ;  /* 0x00000008020a7824 */ /* 0x002fc800078e00ff */
        /* <DEDUP_REMOVED lines=31> */
[-C--:B------:R-:W-:Y:S02]  /*4c580*/  LEA.HI.X.SX32 R5, R5, R0.reuse, 0x1, P0 ;  /* 0x0000000005057211 */ /* 0x080fe400000f0eff */
[CC--:B------:R-:W-:Y:S01]  /*4c590*/  IADD3 R11, P2, PT, R3.reuse, R9.reuse, RZ ;  /* 0x00000009030b7210 */ /* 0x0c0fe20007f5e0ff */
[----:B------:R-:W-:Y:S03]  /*4c5a0*/  STL [R1+0x1dc8], R14 ;  /* 0x001dc80e01007387 */ /* 0x000fe60000100800 */
[----:B------:R-:W-:Y:S02]  /*4c5b0*/  LEA.HI.X.SX32 R3, R3, R0, 0x1, P2 ;  /* 0x0000000003037211 */ /* 0x000fe400010f0eff */
[----:B0-----:R-:W-:Y:S02]  /*4c5c0*/  IADD3 R13, P1, PT, R4, R9, RZ ;  /* 0x00000009040d7210 */ /* 0x001fe40007f3e0ff */
[----:B------:R-:W-:-:S02]  /*4c5d0*/  IADD3 R9, P3, PT, R9, R2, RZ ;  /* 0x0000000209097210 */ /* 0x000fc40007f7e0ff */
[-C--:B------:R-:W-:Y:S01]  /*4c5e0*/  LEA.HI.X.SX32 R4, R4, R0.reuse, 0x1, P1 ;  /* 0x0000000004047211 */ /* 0x080fe200008f0eff */
[----:B------:R-:W-:Y:S01]  /*4c5f0*/  STL [R1+0x1e04], R13 ;  /* 0x001e040d01007387 */ /* 0x000fe20000100800 */
[----:B------:R-:W-:-:S03]  /*4c600*/  LEA.HI.X.SX32 R2, R2, R0, 0x1, P3 ;  /* 0x0000000002027211 */ /* 0x000fc600018f0eff */
[----:B------:R-:W-:Y:S04]  /*4c610*/  STL [R1+0x1dd0], R12 ;  /* 0x001dd00c01007387 */ /* 0x000fe80000100800 */
        /* <DEDUP_REMOVED lines=8> */
[----:B------:R-:W2:Y:S04]  /*4c6a0*/  LDL.LU R0, [R1+0x3fdc] ;  /* 0x003fdc0001007983 */ /* 0x000ea80000300800 */
[----:B------:R0:W-:Y:S04]  /*4c6b0*/  STL [R1+0x1e08], R3 ;  /* 0x001e080301007387 */ /* 0x0001e80000100800 */
[----:B------:R-:W-:Y:S04]  /*4c6c0*/  STL [R1+0x6c4], RZ ;  /* 0x0006c4ff01007387 */ /* 0x000fe80000100800 */
        /* <DEDUP_REMOVED lines=139> */
[----:B0-----:R-:W3:Y:S01]  /*4cf80*/  LDL R3, [R1+0xfe0] ;  /* 0x000fe00001037983 */ /* 0x001ee20000100800 */
[----:B--2---:R-:W-:-:S02]  /*4cf90*/  LOP3.LUT R2, R0, 0x10, RZ, 0x3c, !PT ;  /* 0x0000001000027812 */ /* 0x004fc400078e3cff */
[C---:B------:R-:W-:Y:S01]  /*4cfa0*/  LOP3.LUT R5, R0.reuse, 0x20, RZ, 0x3c, !PT ;  /* 0x0000002000057812 */ /* 0x040fe200078e3cff */
[----:B------:R1:W-:Y:S01]  /*4cfb0*/  STL [R1+0x610], RZ ;  /* 0x000610ff01007387 */ /* 0x0003e20000100800 */
[----:B------:R-:W-:-:S03]  /*4cfc0*/  LOP3.LUT R4, R0, 0x30, RZ, 0x3c, !PT ;  /* 0x0000003000047812 */ /* 0x000fc600078e3cff */
        /* <DEDUP_REMOVED lines=27> */
[----:B---3--:R-:W-:-:S05]  /*4d180*/  LOP3.LUT R2, R3, 0x40, RZ, 0x3c, !PT ;  /* 0x0000004003027812 */ /* 0x008fca00078e3cff */
[----:B------:R1:W-:Y:S02]  /*4d190*/  STL [R1+0xfe4], R2 ;  /* 0x000fe40201007387 */ /* 0x0003e40000100800 */
.L_x_2:
[----:B------:R-:W2:Y:S01]  /*4d1a0*/  LDL R5, [R1+0x10cc] ;  /* 0x0010cc0001057983 */ /* 0x000ea20000100800 */
[----:B-1----:R-:W0:Y:S03]  /*4d1b0*/  LDC R2, c[0x0][0x3a0] ;  /* 0x0000e800ff027b82 */ /* 0x002e260000000800 */
[----:B--2---:R1:W-:Y:S04]  /*4d1c0*/  STL [R1+0x51c0], R5 ;  /* 0x0051c00501007387 */ /* 0x0043e80000100800 */
[----:B------:R-:W2:Y:S04]  /*4d1d0*/  LDL R4, [R1+0x10d0] ;  /* 0x0010d00001047983 */ /* 0x000ea80000100800 */
[----:B-1----:R-:W0:Y:S04]  /*4d1e0*/  LDL R5, [R1+0x19bc] ;  /* 0x0019bc0001057983 */ /* 0x002e280000100800 */
        /* <DEDUP_REMOVED lines=66> */
[----:B------:R1:W-:Y:S04]  /*4d610*/  STL [R1+0x51bc], R7 ;  /* 0x0051bc0701007387 */ /* 0x0003e80000100800 */
        /* <DEDUP_REMOVED lines=23> */
[----:B-----5:R-:W-:Y:S04]  /*4d790*/  STL [R1+0x4064], R0 ;  /* 0x0040640001007387 */ /* 0x020fe80000100800 */
        /* <DEDUP_REMOVED lines=491> */
[----:B------:R-:W-:Y:S01]  /*4f650*/  STL [R1+0x4fb0], R0 ;  /* 0x004fb00001007387 */ /* 0x000fe20000100800 */
[----:B0-----:R-:W-:-:S03]  /*4f660*/  IMAD R2, R5, -0x80, R2 ;  /* 0xffffff8005027824 */ /* 0x001fc600078e0202 */
[----:B------:R-:W-:Y:S04]  /*4f670*/  STL [R1+0x4fb8], R0 ;  /* 0x004fb80001007387 */ /* 0x000fe80000100800 */
[----:B------:R-:W-:Y:S04]  /*4f680*/  STL [R1+0x4fc0], R0 ;  /* 0x004fc00001007387 */ /* 0x000fe80000100800 */
[----:B------:R-:W-:Y:S04]  /*4f690*/  STL [R1+0x4fc8], R0 ;  /* 0x004fc80001007387 */ /* 0x000fe80000100800 */
[----:B------:R-:W-:Y:S04]  /*4f6a0*/  STL [R1+0x4fd0], R0 ;  /* 0x004fd00001007387 */ /* 0x000fe80000100800 */
[----:B------:R-:W2:Y:S01]  /*4f6b0*/  LDL.LU R5, [R1+0x51c0] ;  /* 0x0051c00001057983 */ /* 0x000ea20000300800 */
[----:B------:R-:W-:-:S02]  /*4f6c0*/  ISETP.GT.AND P0, PT, R2, RZ, PT ;  /* 0x000000ff0200720c */ /* 0x000fc40003f04270 */
[----:B-1----:R-:W-:-:S11]  /*4f6d0*/  PRMT R7, RZ, 0x7610, R7 ;  /* 0x00007610ff077816 */ /* 0x002fd60000000007 */
[----:B--2---:R-:W2:Y:S01]  /*4f6e0*/  @P0 LDG.E.U8 R7, desc[UR40][R4.64] ;  /* 0x0000002804070981 */ /* 0x004ea2000c1e1100 */
[----:B------:R-:W-:-:S03]  /*4f6f0*/  ISETP.GT.AND P1, PT, R2, 0x1, PT ;  /* 0x000000010200780c */ /* 0x000fc60003f24270 */
[----:B--2---:R0:W-:Y:S04]  /*4f700*/  STL [R1+0x1a4], R7 ;  /* 0x0001a40701007387 */ /* 0x0041e80000100800 */
[----:B0-----:R-:W2:Y:S04]  /*4f710*/  LDL.LU R7, [R1+0x51bc] ;  /* 0x0051bc0001077983 */ /* 0x001ea80000300800 */
[----:B------:R-:W3:Y:S04]  /*4f720*/  LDL R4, [R1+0x1e10] ;  /* 0x001e100001047983 */ /* 0x000ee80000100800 */
[----:B------:R-:W3:Y:S01]  /*4f730*/  LDL R5, [R1+0x1e14] ;  /* 0x001e140001057983 */ /* 0x000ee20000100800 */
[----:B------:R-:W-:-:S02]  /*4f740*/  PRMT R9, RZ, 0x7610, R9 ;  /* 0x00007610ff097816 */ /* 0x000fc40000000009 */
[----:B---3--:R-:W-:-:S04]  /*4f750*/  @P1 LOP3.LUT R5, R5, R4, RZ, 0x3c, !PT ;  /* 0x0000000405051212 */ /* 0x008fc800078e3cff */
[----:B------:R-:W-:-:S04]  /*4f760*/  @P1 LOP3.LUT R4, R5, R4, RZ, 0x3c, !PT ;  /* 0x0000000405041212 */ /* 0x000fc800078e3cff */
[----:B------:R-:W-:-:S05]  /*4f770*/  @P1 LOP3.LUT R5, R5, R4, RZ, 0x3c, !PT ;  /* 0x0000000405051212 */ /* 0x000fca00078e3cff */
[----:B------:R-:W3:Y:S01]  /*4f780*/  @P1 LDG.E.U8 R9, desc[UR40][R4.64] ;  /* 0x0000002804091981 */ /* 0x000ee2000c1e1100 */
[----:B------:R-:W-:-:S03]  /*4f790*/  ISETP.GT.AND P2, PT, R2, 0x2, PT ;  /* 0x000000020200780c */ /* 0x000fc60003f44270 */
[----:B---3--:R0:W-:Y:S04]  /*4f7a0*/  STL [R1+0x1a0], R9 ;  /* 0x0001a00901007387 */ /* 0x0081e80000100800 */
[----:B0-----:R-:W3:Y:S04]  /*4f7b0*/  LDL.LU R9, [R1+0x51b8] ;  /* 0x0051b80001097983 */ /* 0x001ee80000300800 */
[----:B------:R-:W4:Y:S04]  /*4f7c0*/  LDL R4, [R1+0x1e08] ;  /* 0x001e080001047983 */ /* 0x000f280000100800 */
[----:B------:R-:W4:Y:S01]  /*4f7d0*/  LDL R5, [R1+0x1e0c] ;  /* 0x001e0c0001057983 */ /* 0x000f220000100800 */
[----:B--2---:R-:W-:-:S02]  /*4f7e0*/  PRMT R7, RZ, 0x7610, R7 ;  /* 0x00007610ff077816 */ /* 0x004fc40000000007 */
[----:B----4-:R-:W-:-:S04]  /*4f7f0*/  @P2 LOP3.LUT R5, R5, R4, RZ, 0x3c, !PT ;  /* 0x0000000405052212 */ /* 0x010fc800078e3cff */
[----:B------:R-:W-:-:S04]  /*4f800*/  @P2 LOP3.LUT R4, R5, R4, RZ, 0x3c, !PT ;  /* 0x0000000405042212 */ /* 0x000fc800078e3cff */
[----:B------:R-:W-:-:S05]  /*4f810*/  @P2 LOP3.LUT R5, R5, R4, RZ, 0x3c, !PT ;  /* 0x0000000405052212 */ /* 0x000fca00078e3cff */
[----:B------:R-:W2:Y:S01]  /*4f820*/  @P2 LDG.E.U8 R7, desc[UR40][R4.64] ;  /* 0x0000002804072981 */ /* 0x000ea2000c1e1100 */
[----:B------:R-:W-:-:S03]  /*4f830*/  ISETP.GT.AND P3, PT, R2, 0x3, PT ;  /* 0x000000030200780c */ /* 0x000fc60003f64270 */
[----:B--2---:R0:W-:Y:S04]  /*4f840*/  STL [R1+0x19c], R7 ;  /* 0x00019c0701007387 */ /* 0x0041e80000100800 */
[----:B0-----:R-:W2:Y:S04]  /*4f850*/  LDL.LU R7, [R1+0x51b4] ;  /* 0x0051b40001077983 */ /* 0x001ea80000300800 */
[----:B------:R-:W4:Y:S04]  /*4f860*/  LDL R4, [R1+0x1e00] ;  /* 0x001e000001047983 */ /* 0x000f280000100800 */
[----:B------:R-:W4:Y:S01]  /*4f870*/  LDL R5, [R1+0x1e04] ;  /* 0x001e040001057983 */ /* 0x000f220000100800 */
[----:B---3--:R-:W-:-:S02]  /*4f880*/  PRMT R9, RZ, 0x7610, R9 ;  /* 0x00007610ff097816 */ /* 0x008fc40000000009 */
[----:B----4-:R-:W-:-:S04]  /*4f890*/  @P3 LOP3.LUT R5, R5, R4, RZ, 0x3c, !PT ;  /* 0x0000000405053212 */ /* 0x010fc800078e3cff */
        /* <DEDUP_REMOVED lines=638> */
[----:B------:R-:W-:-:S02]  /*52080*/  PRMT R8, RZ, 0x7610, R8 ;  /* 0x00007610ff087816 */ /* 0x000fc40000000008 */
[----:B----4-:R-:W-:-:S04]  /*52090*/  @P3 LOP3.LUT R5, R5, R4, RZ, 0x3c, !PT ;  /* 0x0000000405053212 */ /* 0x010fc800078e3cff */
[----:B------:R-:W-:-:S04]  /*520a0*/  @P3 LOP3.LUT R4, R5, R4, RZ, 0x3c, !PT ;  /* 0x0000000405043212 */ /* 0x000fc800078e3cff */
[----:B------:R-:W-:-:S05]  /*520b0*/  @P3 LOP3.LUT R5, R5, R4, RZ, 0x3c, !PT ;  /* 0x0000000405053212 */ /* 0x000fca00078e3cff */
[----:B------:R-:W4:Y:S01]  /*520c0*/  @P3 LDG.E.U8 R8, desc[UR40][R4.64] ;  /* 0x0000002804083981 */ /* 0x000f22000c1e1100 */
[----:B------:R-:W-:-:S03]  /*520d0*/  ISETP.GT.AND P0, PT, R2, 0x44, PT ;  /* 0x000000440200780c */ /* 0x000fc60003f04270 */
[----:B----4-:R0:W-:Y:S04]  /*520e0*/  STL [R1+0x8c], R8 ;  /* 0x00008c0801007387 */ /* 0x0101e80000100800 */
[----:B0-----:R-:W4:Y:S04]  /*520f0*/  LDL.LU R8, [R1+0x50b0] ;  /* 0x0050b00001087983 */ /* 0x001f280000300800 */
[----:B------:R-:W2:Y:S04]  /*52100*/  LDL R4, [R1+0x1bf8] ;  /* 0x001bf80001047983 */ /* 0x000ea80000100800 */
[----:B------:R-:W2:Y:S01]  /*52110*/  LDL R5, [R1+0x1bfc] ;  /* 0x001bfc0001057983 */ /* 0x000ea20000100800 */
[----:B------:R-:W-:-:S02]  /*52120*/  PRMT R6, RZ, 0x7610, R6 ;  /* 0x00007610ff067816 */ /* 0x000fc40000000006 */
[----:B--2---:R-:W-:-:S04]  /*52130*/  @P0 LOP3.LUT R5, R5, R4, RZ, 0x3c, !PT ;  /* 0x0000000405050212 */ /* 0x004fc800078e3cff */
[----:B------:R-:W-:-:S04]  /*52140*/  @P0 LOP3.LUT R4, R5, R4, RZ, 0x3c, !PT ;  /* 0x0000000405040212 */ /* 0x000fc800078e3cff */
[----:B------:R-:W-:-:S05]  /*52150*/  @P0 LOP3.LUT R5, R5, R4, RZ, 0x3c, !PT ;  /* 0x0000000405050212 */ /* 0x000fca00078e3cff */
[----:B------:R-:W2:Y:S01]  /*52160*/  @P0 LDG.E.U8 R6, desc[UR40][R4.64] ;  /* 0x0000002804060981 */ /* 0x000ea2000c1e1100 */
[----:B------:R-:W-:-:S03]  /*52170*/  ISETP.GT.AND P1, PT, R2, 0x45, PT ;  /* 0x000000450200780c */ /* 0x000fc60003f24270 */
[----:B--2---:R0:W-:Y:S04]  /*52180*/  STL [R1+0x88], R6 ;  /* 0x0000880601007387 */ /* 0x0041e80000100800 */
[----:B0-----:R-:W2:Y:S04]  /*52190*/  LDL.LU R6, [R1+0x50ac] ;  /* 0x0050ac0001067983 */ /* 0x001ea80000300800 */
        /* <DEDUP_REMOVED lines=106> */
[----:B------:R0:W2:Y:S04]  /*52840*/  @P3 LDG.E.U8 R0, desc[UR40][R4.64] ;  /* 0x0000002804003981 */ /* 0x0000a8000c1e1100 */
[----:B------:R-:W0:Y:S04]  /*52850*/  LDL R4, [R1+0x1b98] ;  /* 0x001b980001047983 */ /* 0x000e280000100800 */
[----:B------:R-:W0:Y:S01]  /*52860*/  LDL R5, [R1+0x1b9c] ;  /* 0x001b9c0001057983 */ /* 0x000e220000100800 */
[----:B------:R-:W-:Y:S02]  /*52870*/  ISETP.GT.AND P0, PT, R2, 0x50, PT ;  /* 0x000000500200780c */ /* 0x000fe40003f04270 */
[----:B------:R-:W-:-:S11]  /*52880*/  PRMT R11, RZ, 0x7610, R11 ;  /* 0x00007610ff0b7816 */ /* 0x000fd6000000000b */
[----:B0-----:R-:W-:-:S04]  /*52890*/  @P0 LOP3.LUT R5, R5, R4, RZ, 0x3c, !PT ;  /* 0x0000000405050212 */ /* 0x001fc800078e3cff */
[----:B------:R-:W-:-:S04]  /*528a0*/  @P0 LOP3.LUT R4, R5, R4, RZ, 0x3c, !PT ;  /* 0x0000000405040212 */ /* 0x000fc800078e3cff */
[----:B------:R-:W-:-:S05]  /*528b0*/  @P0 LOP3.LUT R5, R5, R4, RZ, 0x3c, !PT ;  /* 0x0000000405050212 */ /* 0x000fca00078e3cff */
[----:B------:R-:W3:Y:S04]  /*528c0*/  @P0 LDG.E.U8 R11, desc[UR40][R4.64] ;  /* 0x00000028040b0981 */ /* 0x000ee8000c1e1100 */
[----:B--2---:R-:W-:Y:S01]  /*528d0*/  STL [R1+0x4fd4], R0 ;  /* 0x004fd40001007387 */ /* 0x004fe20000100800 */
[----:B------:R-:W-:-:S03]  /*528e0*/  ISETP.GT.AND P1, PT, R2, 0x51, PT ;  /* 0x000000510200780c */ /* 0x000fc60003f24270 */
[----:B---3--:R0:W-:Y:S04]  /*528f0*/  STL [R1+0x58], R11 ;  /* 0x0000580b01007387 */ /* 0x0081e80000100800 */
        /* <DEDUP_REMOVED lines=77> */
[----:B------:R-:W2:Y:S04]  /*52dd0*/  @P0 LDG.E.U8 R9, desc[UR40][R4.64] ;  /* 0x0000002804090981 */ /* 0x000ea8000c1e1100 */
[----:B------:R-:W3:Y:S04]  /*52de0*/  LDL R4, [R1+0x1b50] ;  /* 0x001b500001047983 */ /* 0x000ee80000100800 */
[----:B------:R-:W3:Y:S01]  /*52df0*/  LDL R5, [R1+0x1b54] ;  /* 0x001b540001057983 */ /* 0x000ee20000100800 */
[C---:B------:R-:W-:Y:S02]  /*52e00*/  ISETP.GT.AND P1, PT, R2.reuse, 0x59, PT ;  /* 0x000000590200780c */ /* 0x040fe40003f24270 */
[----:B------:R-:W-:Y:S01]  /*52e10*/  PRMT R7, RZ, 0x7610, R7 ;  /* 0x00007610ff077816 */ /* 0x000fe20000000007 */
[----:B--2---:R0:W-:Y:S01]  /*52e20*/  STL [R1+0x38], R9 ;  /* 0x0000380901007387 */ /* 0x0041e20000100800 */
[----:B------:R-:W-:-:S02]  /*52e30*/  ISETP.GT.AND P2, PT, R2, 0x5a, PT ;  /* 0x0000005a0200780c */ /* 0x000fc40003f44270 */
[----:B------:R-:W-:Y:S01]  /*52e40*/  PRMT R20, RZ, 0x7610, R20 ;  /* 0x00007610ff147816 */ /* 0x000fe20000000014 */
[----:B0-----:R-:W2:Y:S06]  /*52e50*/  LDL R9, [R1+0x1b3c] ;  /* 0x001b3c0001097983 */ /* 0x001eac0000100800 */
[----:B---3--:R-:W-:-:S04]  /*52e60*/  @P1 LOP3.LUT R5, R5, R4, RZ, 0x3c, !PT ;  /* 0x0000000405051212 */ /* 0x008fc800078e3cff */
[----:B------:R-:W-:-:S04]  /*52e70*/  @P1 LOP3.LUT R4, R5, R4, RZ, 0x3c, !PT ;  /* 0x0000000405041212 */ /* 0x000fc800078e3cff */
[----:B------:R-:W-:-:S05]  /*52e80*/  @P1 LOP3.LUT R5, R5, R4, RZ, 0x3c, !PT ;  /* 0x0000000405051212 */ /* 0x000fca00078e3cff */
[----:B------:R0:W3:Y:S04]  /*52e90*/  @P1 LDG.E.U8 R7, desc[UR40][R4.64] ;  /* 0x0000002804071981 */ /* 0x0000e8000c1e1100 */
[----:B------:R-:W0:Y:S04]  /*52ea0*/  LDL R4, [R1+0x1b48] ;  /* 0x001b480001047983 */ /* 0x000e280000100800 */
[----:B------:R-:W0:Y:S02]  /*52eb0*/  LDL R5, [R1+0x1b4c] ;  /* 0x001b4c0001057983 */ /* 0x000e240000100800 */
[----:B0-----:R-:W-:-:S04]  /*52ec0*/  @P2 LOP3.LUT R5, R5, R4, RZ, 0x3c, !PT ;  /* 0x0000000405052212 */ /* 0x001fc800078e3cff */
[----:B------:R-:W-:-:S04]  /*52ed0*/  @P2 LOP3.LUT R4, R5, R4, RZ, 0x3c, !PT ;  /* 0x0000000405042212 */ /* 0x000fc800078e3cff */
[----:B------:R-:W-:-:S05]  /*52ee0*/  @P2 LOP3.LUT R5, R5, R4, RZ, 0x3c, !PT ;  /* 0x0000000405052212 */ /* 0x000fca00078e3cff */
[----:B------:R-:W2:Y:S04]  /*52ef0*/  @P2 LDG.E.U8 R20, desc[UR40][R4.64] ;  /* 0x0000002804142981 */ /* 0x000ea8000c1e1100 */
[----:B---3--:R0:W-:Y:S04]  /*52f00*/  STL [R1+0x34], R7 ;  /* 0x0000340701007387 */ /* 0x0081e80000100800 */
[----:B0-----:R-:W3:Y:S04]  /*52f10*/  LDL R7, [R1+0x1b34] ;  /* 0x001b340001077983 */ /* 0x001ee80000100800 */
[----:B--2---:R0:W-:Y:S04]  /*52f20*/  STL [R1+0x30], R20 ;  /* 0x0000301401007387 */ /* 0x0041e80000100800 */
[----:B0-----:R-:W2:Y:S04]  /*52f30*/  LDL.LU R20, [R1+0x5060] ;  /* 0x0050600001147983 */ /* 0x001ea80000300800 */
[----:B------:R-:W2:Y:S04]  /*52f40*/  LDL R4, [R1+0x1b40] ;  /* 0x001b400001047983 */ /* 0x000ea80000100800 */
[----:B------:R-:W2:Y:S01]  /*52f50*/  LDL R5, [R1+0x1b44] ;  /* 0x001b440001057983 */ /* 0x000ea20000100800 */
[----:B------:R-:W-:-:S02]  /*52f60*/  ISETP.GT.AND P3, PT, R2, 0x5b, PT ;  /* 0x0000005b0200780c */ /* 0x000fc40003f64270 */
[----:B------:R-:W-:-:S11]  /*52f70*/  PRMT R0, RZ, 0x7610, R0 ;  /* 0x00007610ff007816 */ /* 0x000fd60000000000 */
[----:B--2---:R-:W-:-:S04]  /*52f80*/  @P3 LOP3.LUT R5, R5, R4, RZ, 0x3c, !PT ;  /* 0x0000000405053212 */ /* 0x004fc800078e3cff */
[----:B------:R-:W-:-:S04]  /*52f90*/  @P3 LOP3.LUT R4, R5, R4, RZ, 0x3c, !PT ;  /* 0x0000000405043212 */ /* 0x000fc800078e3cff */
[----:B------:R-:W-:-:S05]  /*52fa0*/  @P3 LOP3.LUT R5, R5, R4, RZ, 0x3c, !PT ;  /* 0x0000000405053212 */ /* 0x000fca00078e3cff */
[----:B------:R0:W2:Y:S04]  /*52fb0*/  @P3 LDG.E.U8 R0, desc[UR40][R4.64] ;  /* 0x0000002804003981 */ /* 0x0000a8000c1e1100 */
[----:B------:R-:W3:Y:S01]  /*52fc0*/  LDL R5, [R1+0x1b38] ;  /* 0x001b380001057983 */ /* 0x000ee20000100800 */
[----:B------:R-:W-:Y:S02]  /*52fd0*/  ISETP.GT.AND P0, PT, R2, 0x5c, PT ;  /* 0x0000005c0200780c */ /* 0x000fe40003f04270 */
[----:B----4-:R-:W-:-:S11]  /*52fe0*/  PRMT R8, RZ, 0x7610, R8 ;  /* 0x00007610ff087816 */ /* 0x010fd60000000008 */
[----:B0-----:R-:W-:Y:S01]  /*52ff0*/  @P0 IMAD.MOV.U32 R4, RZ, RZ, R9 ;  /* 0x000000ffff040224 */ /* 0x001fe200078e0009 */
[----:B--2---:R-:W-:Y:S01]  /*53000*/  STL [R1+0x5028], R0 ;  /* 0x0050280001007387 */ /* 0x004fe20000100800 */
[C---:B------:R-:W-:Y:S02]  /*53010*/  ISETP.GT.AND P1, PT, R2.reuse, 0x5d, PT ;  /* 0x0000005d0200780c */ /* 0x040fe40003f24270 */
[----:B------:R-:W-:Y:S01]  /*53020*/  PRMT R6, RZ, 0x7610, R6 ;  /* 0x00007610ff067816 */ /* 0x000fe20000000006 */
[----:B------:R-:W2:Y:S04]  /*53030*/  LDL R9, [R1+0x1a98] ;  /* 0x001a980001097983 */ /* 0x000ea80000100800 */
[----:B---3--:R0:W3:Y:S04]  /*53040*/  @P0 LDG.E.U8 R8, desc[UR40][R4.64] ;  /* 0x0000002804080981 */ /* 0x0080e8000c1e1100 */
[----:B------:R-:W4:Y:S02]  /*53050*/  LDL R5, [R1+0x1b30] ;  /* 0x001b300001057983 */ /* 0x000f240000100800 */
[----:B0-----:R-:W-:Y:S01]  /*53060*/  @P1 IMAD.MOV.U32 R4, RZ, RZ, R7 ;  /* 0x000000ffff041224 */ /* 0x001fe200078e0007 */
[----:B------:R-:W-:Y:S01]  /*53070*/  ISETP.GT.AND P2, PT, R2, 0x60, PT ;  /* 0x000000600200780c */ /* 0x000fe20003f44270 */
[----:B---3--:R0:W-:Y:S01]  /*53080*/  STL [R1+0x28], R8 ;  /* 0x0000280801007387 */ /* 0x0081e20000100800 */
[----:B------:R-:W-:-:S03]  /*53090*/  PRMT R21, RZ, 0x7610, R21 ;  /* 0x00007610ff157816 */ /* 0x000fc60000000015 */
[----:B------:R-:W3:Y:S04]  /*530a0*/  LDL R7, [R1+0x1a90] ;  /* 0x001a900001077983 */ /* 0x000ee80000100800 */
[----:B----4-:R1:W4:Y:S04]  /*530b0*/  @P1 LDG.E.U8 R6, desc[UR40][R4.64] ;  /* 0x0000002804061981 */ /* 0x010328000c1e1100 */
[----:B0-----:R-:W2:Y:S04]  /*530c0*/  LDL R8, [R1+0x1a9c] ;  /* 0x001a9c0001087983 */ /* 0x001ea80000100800 */
[----:B------:R-:W1:Y:S04]  /*530d0*/  LDL R4, [R1+0x1b18] ;  /* 0x001b180001047983 */ /* 0x000e680000100800 */
[----:B------:R-:W1:Y:S02]  /*530e0*/  LDL R5, [R1+0x1b1c] ;  /* 0x001b1c0001057983 */ /* 0x000e640000100800 */
[----:B-1----:R-:W-:-:S04]  /*530f0*/  @P2 LOP3.LUT R5, R5, R4, RZ, 0x3c, !PT ;  /* 0x0000000405052212 */ /* 0x002fc800078e3cff */
[----:B------:R-:W-:-:S04]  /*53100*/  @P2 LOP3.LUT R4, R5, R4, RZ, 0x3c, !PT ;  /* 0x0000000405042212 */ /* 0x000fc800078e3cff */
[----:B------:R-:W-:-:S05]  /*53110*/  @P2 LOP3.LUT R5, R5, R4, RZ, 0x3c, !PT ;  /* 0x0000000405052212 */ /* 0x000fca00078e3cff */
[----:B------:R-:W2:Y:S04]  /*53120*/  @P2 LDG.E.U8 R21, desc[UR40][R4.64] ;  /* 0x0000002804152981 */ /* 0x000ea8000c1e1100 */
[----:B----4-:R0:W-:Y:S04]  /*53130*/  STL [R1+0x24], R6 ;  /* 0x0000240601007387 */ /* 0x0101e80000100800 */
[----:B0-----:R-:W4:Y:S04]  /*53140*/  LDL R6, [R1+0x1a94] ;  /* 0x001a940001067983 */ /* 0x001f280000100800 */
[----:B--2---:R0:W-:Y:S04]  /*53150*/  STL [R1+0x20], R21 ;  /* 0x0000201501007387 */ /* 0x0041e80000100800 */
[----:B0-----:R-:W2:Y:S04]  /*53160*/  LDL.LU R21, [R1+0x505c] ;  /* 0x00505c0001157983 */ /* 0x001ea80000300800 */
[----:B------:R-:W2:Y:S04]  /*53170*/  LDL R4, [R1+0x1b10] ;  /* 0x001b100001047983 */ /* 0x000ea80000100800 */
[----:B------:R-:W2:Y:S01]  /*53180*/  LDL R5, [R1+0x1b14] ;  /* 0x001b140001057983 */ /* 0x000ea20000100800 */
[----:B------:R-:W-:-:S02]  /*53190*/  ISETP.GT.AND P3, PT, R2, 0x61, PT ;  /* 0x000000610200780c */ /* 0x000fc40003f64270 */
[----:B------:R-:W-:Y:S02]  /*531a0*/  ISETP.GT.AND P4, PT, R2, 0x70, PT ;  /* 0x000000700200780c */ /* 0x000fe40003f84270 */
[----:B------:R-:W-:Y:S02]  /*531b0*/  PRMT R22, RZ, 0x7610, R22 ;  /* 0x00007610ff167816 */ /* 0x000fe40000000016 */
[----:B------:R-:W-:-:S07]  /*531c0*/  PRMT R28, RZ, 0x7610, R28 ;  /* 0x00007610ff1c7816 */ /* 0x000fce000000001c */
[----:B--2---:R-:W-:-:S04]  /*531d0*/  @P3 LOP3.LUT R5, R5, R4, RZ, 0x3c, !PT ;  /* 0x0000000405053212 */ /* 0x004fc800078e3cff */
[----:B------:R-:W-:-:S04]  /*531e0*/  @P3 LOP3.LUT R4, R5, R4, RZ, 0x3c, !PT ;  /* 0x0000000405043212 */ /* 0x000fc800078e3cff */
[----:B------:R-:W-:-:S05]  /*531f0*/  @P3 LOP3.LUT R5, R5, R4, RZ, 0x3c, !PT ;  /* 0x0000000405053212 */ /* 0x000fca00078e3cff */
[----:B------:R0:W2:Y:S02]  /*53200*/  @P3 LDG.E.U8 R22, desc[UR40][R4.64] ;  /* 0x0000002804163981 */ /* 0x0000a4000c1e1100 */
[----:B0-----:R-:W-:Y:S02]  /*53210*/  @P4 IMAD.MOV.U32 R4, RZ, RZ, R8 ;  /* 0x000000ffff044224 */ /* 0x001fe400078e0008 */
[----:B------:R-:W-:-:S05]  /*53220*/  @P4 IMAD.MOV.U32 R5, RZ, RZ, R9 ;  /* 0x000000ffff054224 */ /* 0x000fca00078e0009 */
[----:B------:R4:W2:Y:S01]  /*53230*/  @P4 LDG.E.U8 R28, desc[UR40][R4.64] ;  /* 0x00000028041c4981 */ /* 0x0008a2000c1e1100 */
[----:B------:R-:W-:Y:S02]  /*53240*/  ISETP.GT.AND P5, PT, R2, 0x71, PT ;  /* 0x000000710200780c */ /* 0x000fe40003fa4270 */
[----:B------:R-:W-:-:S11]  /*53250*/  PRMT R27, RZ, 0x7610, R27 ;  /* 0x00007610ff1b7816 */ /* 0x000fd6000000001b */
[----:B----4-:R-:W-:Y:S02]  /*53260*/  @P5 IMAD.MOV.U32 R4, RZ, RZ, R6 ;  /* 0x000000ffff045224 */ /* 0x010fe400078e0006 */
[----:B---3--:R-:W-:-:S05]  /*53270*/  @P5 IMAD.MOV.U32 R5, RZ, RZ, R7 ;  /* 0x000000ffff055224 */ /* 0x008fca00078e0007 */
[----:B------:R0:W3:Y:S04]  /*53280*/  @P5 LDG.E.U8 R27, desc[UR40][R4.64] ;  /* 0x00000028041b5981 */ /* 0x0000e8000c1e1100 */
[----:B--2---:R1:W-:Y:S04]  /*53290*/  STL [R1+0x1c], R22 ;  /* 0x00001c1601007387 */ /* 0x0043e80000100800 */
[----:B-1----:R-:W2:Y:S04]  /*532a0*/  LDL.LU R22, [R1+0x5058] ;  /* 0x0050580001167983 */ /* 0x002ea80000300800 */
[----:B------:R-:W4:Y:S04]  /*532b0*/  LDL R9, [R1+0x1b00] ;  /* 0x001b000001097983 */ /* 0x000f280000100800 */
[----:B------:R-:W2:Y:S04]  /*532c0*/  LDL R8, [R1+0x1b04] ;  /* 0x001b040001087983 */ /* 0x000ea80000100800 */
[----:B------:R1:W-:Y:S04]  /*532d0*/  STL [R1+0x504c], R28 ;  /* 0x00504c1c01007387 */ /* 0x0003e80000100800 */
[----:B------:R-:W2:Y:S01]  /*532e0*/  LDL R5, [R1+0x1b08] ;  /* 0x001b080001057983 */ /* 0x000ea20000100800 */
[----:B------:R-:W-:-:S02]  /*532f0*/  ISETP.GT.AND P0, PT, R2, 0x62, PT ;  /* 0x000000620200780c */ /* 0x000fc40003f04270 */
[C---:B------:R-:W-:Y:S01]  /*53300*/  ISETP.GT.AND P1, PT, R2.reuse, 0x63, PT ;  /* 0x000000630200780c */ /* 0x040fe20003f24270 */
[----:B------:R-:W2:Y:S04]  /*53310*/  LDL R7, [R1+0x1a88] ;  /* 0x001a880001077983 */ /* 0x000ea80000100800 */
[----:B-1----:R-:W0:Y:S01]  /*53320*/  LDL R28, [R1+0x1b0c] ;  /* 0x001b0c00011c7983 */ /* 0x002e220000100800 */
[----:B------:R-:W-:Y:S02]  /*53330*/  PRMT R13, RZ, 0x7610, R13 ;  /* 0x00007610ff0d7816 */ /* 0x000fe4000000000d */
[----:B------:R-:W-:Y:S01]  /*53340*/  PRMT R12, RZ, 0x7610, R12 ;  /* 0x00007610ff0c7816 */ /* 0x000fe2000000000c */
[----:B------:R-:W2:Y:S01]  /*53350*/  LDL R6, [R1+0x1a8c] ;  /* 0x001a8c0001067983 */ /* 0x000ea20000100800 */
[----:B------:R-:W-:Y:S01]  /*53360*/  ISETP.GT.AND P2, PT, R2, 0x72, PT ;  /* 0x000000720200780c */ /* 0x000fe20003f44270 */
[----:B0-----:R-:W-:-:S05]  /*53370*/  @P0 IMAD.MOV.U32 R4, RZ, RZ, R28 ;  /* 0x000000ffff040224 */ /* 0x001fca00078e001c */
[----:B--2---:R0:W2:Y:S02]  /*53380*/  @P0 LDG.E.U8 R13, desc[UR40][R4.64] ;  /* 0x00000028040d0981 */ /* 0x0040a4000c1e1100 */
[----:B0-----:R-:W-:Y:S02]  /*53390*/  @P1 IMAD.MOV.U32 R4, RZ, RZ, R8 ;  /* 0x000000ffff041224 */ /* 0x001fe400078e0008 */
[----:B----4-:R-:W-:-:S05]  /*533a0*/  @P1 IMAD.MOV.U32 R5, RZ, RZ, R9 ;  /* 0x000000ffff051224 */ /* 0x010fca00078e0009 */
[----:B------:R0:W4:Y:S04]  /*533b0*/  @P1 LDG.E.U8 R12, desc[UR40][R4.64] ;  /* 0x00000028040c1981 */ /* 0x000128000c1e1100 */
[----:B---3--:R1:W-:Y:S04]  /*533c0*/  STL [R1+0x5050], R27 ;  /* 0x0050501b01007387 */ /* 0x0083e80000100800 */
[----:B------:R-:W3:Y:S01]  /*533d0*/  LDL R28, [R1+0x1a80] ;  /* 0x001a8000011c7983 */ /* 0x000ee20000100800 */
[----:B------:R-:W-:Y:S01]  /*533e0*/  PRMT R24, RZ, 0x7610, R24 ;  /* 0x00007610ff187816 */ /* 0x000fe20000000018 */
[----:B0-----:R-:W-:-:S02]  /*533f0*/  @P2 IMAD.MOV.U32 R4, RZ, RZ, R6 ;  /* 0x000000ffff042224 */ /* 0x001fc400078e0006 */
[----:B------:R-:W3:Y:S04]  /*53400*/  LDL R9, [R1+0x1af8] ;  /* 0x001af80001097983 */ /* 0x000ee80000100800 */
[----:B-1----:R-:W3:Y:S01]  /*53410*/  LDL R27, [R1+0x1a84] ;  /* 0x001a8400011b7983 */ /* 0x002ee20000100800 */
[----:B------:R-:W-:-:S03]  /*53420*/  @P2 IMAD.MOV.U32 R5, RZ, RZ, R7 ;  /* 0x000000ffff052224 */ /* 0x000fc600078e0007 */
[----:B------:R-:W3:Y:S04]  /*53430*/  LDL R8, [R1+0x1afc] ;  /* 0x001afc0001087983 */ /* 0x000ee80000100800 */
[----:B------:R3:W3:Y:S04]  /*53440*/  @P2 LDG.E.U8 R24, desc[UR40][R4.64] ;  /* 0x0000002804182981 */ /* 0x0006e8000c1e1100 */
[----:B--2---:R0:W-:Y:S04]  /*53450*/  STL [R1+0x18], R13 ;  /* 0x0000180d01007387 */ /* 0x0041e80000100800 */
[----:B0-----:R-:W2:Y:S04]  /*53460*/  LDL R13, [R1+0x1af0] ;  /* 0x001af000010d7983 */ /* 0x001ea80000100800 */
[----:B----4-:R0:W-:Y:S01]  /*53470*/  STL [R1+0x14], R12 ;  /* 0x0000140c01007387 */ /* 0x0101e20000100800 */
[----:B------:R-:W-:-:S03]  /*53480*/  ISETP.GT.AND P3, PT, R2, 0x73, PT ;  /* 0x000000730200780c */ /* 0x000fc60003f64270 */
[----:B------:R-:W4:Y:S01]  /*53490*/  LDL R7, [R1+0x1a78] ;  /* 0x001a780001077983 */ /* 0x000f220000100800 */
[----:B------:R-:W-:-:S03]  /*534a0*/  ISETP.GT.AND P0, PT, R2, 0x64, PT ;  /* 0x000000640200780c */ /* 0x000fc60003f04270 */
[----:B------:R-:W4:Y:S04]  /*534b0*/  LDL R6, [R1+0x1a7c] ;  /* 0x001a7c0001067983 */ /* 0x000f280000100800 */
[----:B0-----:R-:W4:Y:S01]  /*534c0*/  LDL R12, [R1+0x1af4] ;  /* 0x001af400010c7983 */ /* 0x001f220000100800 */
[----:B------:R-:W-:Y:S01]  /*534d0*/  PRMT R23, RZ, 0x7610, R23 ;  /* 0x00007610ff177816 */ /* 0x000fe20000000017 */
[----:B---3--:R-:W-:Y:S01]  /*534e0*/  @P3 IMAD.MOV.U32 R5, RZ, RZ, R28 ;  /* 0x000000ffff053224 */ /* 0x008fe200078e001c */
[----:B------:R-:W-:Y:S01]  /*534f0*/  ISETP.GT.AND P1, PT, R2, 0x65, PT ;  /* 0x000000650200780c */ /* 0x000fe20003f24270 */
[----:B------:R-:W-:Y:S01]  /*53500*/  @P3 IMAD.MOV.U32 R4, RZ, RZ, R27 ;  /* 0x000000ffff043224 */ /* 0x000fe200078e001b */
[----:B------:R-:W-:-:S04]  /*53510*/  PRMT R14, RZ, 0x7610, R14 ;  /* 0x00007610ff0e7816 */ /* 0x000fc8000000000e */
[----:B------:R0:W3:Y:S01]  /*53520*/  @P3 LDG.E.U8 R23, desc[UR40][R4.64] ;  /* 0x0000002804173981 */ /* 0x0000e2000c1e1100 */
[----:B------:R-:W-:-:S03]  /*53530*/  PRMT R10, RZ, 0x7610, R10 ;  /* 0x00007610ff0a7816 */ /* 0x000fc6000000000a */
[----:B------:R-:W-:Y:S01]  /*53540*/  STL [R1+0x5054], R24 ;  /* 0x0050541801007387 */ /* 0x000fe20000100800 */
[----:B0-----:R-:W-:Y:S02]  /*53550*/  @P0 IMAD.MOV.U32 R4, RZ, RZ, R8 ;  /* 0x000000ffff040224 */ /* 0x001fe400078e0008 */
[----:B------:R-:W-:Y:S01]  /*53560*/  @P0 IMAD.MOV.U32 R5, RZ, RZ, R9 ;  /* 0x000000ffff050224 */ /* 0x000fe200078e0009 */
[----:B------:R-:W3:Y:S04]  /*53570*/  LDL R8, [R1+0x1a74] ;  /* 0x001a740001087983 */ /* 0x000ee80000100800 */
[----:B------:R2:W3:Y:S04]  /*53580*/  @P0 LDG.E.U8 R14, desc[UR40][R4.64] ;  /* 0x00000028040e0981 */ /* 0x0004e8000c1e1100 */
[----:B------:R-:W3:Y:S01]  /*53590*/  LDL R9, [R1+0x1a70] ;  /* 0x001a700001097983 */ /* 0x000ee20000100800 */
[----:B--2---:R-:W-:Y:S01]  /*535a0*/  @P1 IMAD.MOV.U32 R5, RZ, RZ, R13 ;  /* 0x000000ffff051224 */ /* 0x004fe200078e000d */
[----:B------:R-:W-:-:S02]  /*535b0*/  ISETP.GT.AND P2, PT, R2, 0x74, PT ;  /* 0x000000740200780c */ /* 0x000fc40003f44270 */
[----:B------:R-:W2:Y:S01]  /*535c0*/  LDL R13, [R1+0x1ae8] ;  /* 0x001ae800010d7983 */ /* 0x000ea20000100800 */
[----:B----4-:R-:W-:-:S05]  /*535d0*/  @P1 IMAD.MOV.U32 R4, RZ, RZ, R12 ;  /* 0x000000ffff041224 */ /* 0x010fca00078e000c */
[----:B------:R0:W4:Y:S01]  /*535e0*/  @P1 LDG.E.U8 R10, desc[UR40][R4.64] ;  /* 0x00000028040a1981 */ /* 0x000122000c1e1100 */
[----:B------:R-:W-:-:S06]  /*535f0*/  PRMT R3, RZ, 0x7610, R3 ;  /* 0x00007610ff037816 */ /* 0x000fcc0000000003 */
[----:B------:R3:W2:Y:S01]  /*53600*/  @P2 LDG.E.U8 R3, desc[UR40][R6.64] ;  /* 0x0000002806032981 */ /* 0x0006a2000c1e1100 */
[----:B------:R-:W-:Y:S02]  /*53610*/  ISETP.GT.AND P3, PT, R2, 0x75, PT ;  /* 0x000000750200780c */ /* 0x000fe40003f64270 */
[----:B0-----:R-:W-:-:S11]  /*53620*/  PRMT R4, RZ, 0x7610, R4 ;  /* 0x00007610ff047816 */ /* 0x001fd60000000004 */
[----:B---3--:R-:W-:Y:S02]  /*53630*/  @P3 IMAD.MOV.U32 R6, RZ, RZ, R8 ;  /* 0x000000ffff063224 */ /* 0x008fe400078e0008 */
[----:B------:R-:W-:-:S05]  /*53640*/  @P3 IMAD.MOV.U32 R7, RZ, RZ, R9 ;  /* 0x000000ffff073224 */ /* 0x000fca00078e0009 */
[----:B------:R-:W3:Y:S04]  /*53650*/  @P3 LDG.E.U8 R4, desc[UR40][R6.64] ;  /* 0x0000002806043981 */ /* 0x000ee8000c1e1100 */
[----:B----4-:R0:W-:Y:S04]  /*53660*/  STL [R1+0xc], R10 ;  /* 0x00000c0a01007387 */ /* 0x0101e80000100800 */
[----:B0-----:R-:W4:Y:S04]  /*53670*/  LDL R10, [R1+0x1aec] ;  /* 0x001aec00010a7983 */ /* 0x001f280000100800 */
[----:B------:R0:W-:Y:S04]  /*53680*/  STL [R1+0x10], R14 ;  /* 0x0000100e01007387 */ /* 0x0001e80000100800 */
[----:B------:R-:W4:Y:S04]  /*53690*/  LDL R12, [R1+0x1ae4] ;  /* 0x001ae400010c7983 */ /* 0x000f280000100800 */
[----:B0-----:R-:W4:Y:S04]  /*536a0*/  LDL R14, [R1+0x1ae0] ;  /* 0x001ae000010e7983 */ /* 0x001f280000100800 */
[----:B--2---:R0:W-:Y:S04]  /*536b0*/  STL [R1+0x5030], R3 ;  /* 0x0050300301007387 */ /* 0x0041e80000100800 */
[----:B------:R-:W2:Y:S04]  /*536c0*/  LDL R9, [R1+0x1a68] ;  /* 0x001a680001097983 */ /* 0x000ea80000100800 */
[----:B------:R-:W2:Y:S01]  /*536d0*/  LDL R8, [R1+0x1a6c] ;  /* 0x001a6c0001087983 */ /* 0x000ea20000100800 */
[----:B------:R-:W-:-:S03]  /*536e0*/  ISETP.GT.AND P0, PT, R2, 0x66, PT ;  /* 0x000000660200780c */ /* 0x000fc60003f04270 */
[----:B---3--:R1:W-:Y:S01]  /*536f0*/  STL [R1+0x5034], R4 ;  /* 0x0050340401007387 */ /* 0x0083e20000100800 */
[C---:B------:R-:W-:Y:S02]  /*53700*/  ISETP.GT.AND P1, PT, R2.reuse, 0x67, PT ;  /* 0x000000670200780c */ /* 0x040fe40003f24270 */
[----:B------:R-:W-:Y:S01]  /*53710*/  PRMT R15, RZ, 0x7610, R15 ;  /* 0x00007610ff0f7816 */ /* 0x000fe2000000000f */
[----:B0-----:R-:W3:Y:S06]  /*53720*/  LDL R3, [R1+0x1adc] ;  /* 0x001adc0001037983 */ /* 0x001eec0000100800 */
[----:B------:R-:W-:Y:S01]  /*53730*/  @P0 IMAD.MOV.U32 R7, RZ, RZ, R13 ;  /* 0x000000ffff070224 */ /* 0x000fe200078e000d */
[----:B------:R-:W-:Y:S01]  /*53740*/  ISETP.GT.AND P2, PT, R2, 0x76, PT ;  /* 0x000000760200780c */ /* 0x000fe20003f44270 */
[----:B------:R-:W3:Y:S01]  /*53750*/  LDL R13, [R1+0x1a60] ;  /* 0x001a6000010d7983 */ /* 0x000ee20000100800 */
[----:B------:R-:W-:-:S02]  /*53760*/  PRMT R11, RZ, 0x7610, R11 ;  /* 0x00007610ff0b7816 */ /* 0x000fc4000000000b */
[----:B------:R-:W-:Y:S01]  /*53770*/  PRMT R5, RZ, 0x7610, R5 ;  /* 0x00007610ff057816 */ /* 0x000fe20000000005 */
[----:B-1----:R-:W3:Y:S01]  /*53780*/  LDL R4, [R1+0x1ad8] ;  /* 0x001ad80001047983 */ /* 0x002ee20000100800 */
[----:B----4-:R-:W-:-:S03]  /*53790*/  @P0 IMAD.MOV.U32 R6, RZ, RZ, R10 ;  /* 0x000000ffff060224 */ /* 0x010fc600078e000a */
[----:B------:R-:W4:Y:S04]  /*537a0*/  LDL R10, [R1+0x1a64] ;  /* 0x001a6400010a7983 */ /* 0x000f280000100800 */
[----:B------:R0:W4:Y:S02]  /*537b0*/  @P0 LDG.E.U8 R15, desc[UR40][R6.64] ;  /* 0x00000028060f0981 */ /* 0x000124000c1e1100 */
[----:B0-----:R-:W-:Y:S02]  /*537c0*/  @P1 IMAD.MOV.U32 R6, RZ, RZ, R12 ;  /* 0x000000ffff061224 */ /* 0x001fe400078e000c */
[----:B------:R-:W-:Y:S01]  /*537d0*/  @P1 IMAD.MOV.U32 R7, RZ, RZ, R14 ;  /* 0x000000ffff071224 */ /* 0x000fe200078e000e */
[----:B------:R-:W-:Y:S01]  /*537e0*/  ISETP.GT.AND P3, PT, R2, 0x77, PT ;  /* 0x000000770200780c */ /* 0x000fe20003f64270 */
[----:B------:R-:W4:Y:S04]  /*537f0*/  LDL R12, [R1+0x1ad0] ;  /* 0x001ad000010c7983 */ /* 0x000f280000100800 */
[----:B------:R0:W4:Y:S04]  /*53800*/  @P1 LDG.E.U8 R11, desc[UR40][R6.64] ;  /* 0x00000028060b1981 */ /* 0x000128000c1e1100 */
[----:B--2---:R3:W2:Y:S01]  /*53810*/  @P2 LDG.E.U8 R5, desc[UR40][R8.64] ;  /* 0x0000002808052981 */ /* 0x0046a2000c1e1100 */
[----:B0-----:R-:W-:-:S03]  /*53820*/  PRMT R6, RZ, 0x7610, R6 ;  /* 0x00007610ff067816 */ /* 0x001fc60000000006 */
[----:B---3--:R-:W-:Y:S02]  /*53830*/  @P3 IMAD.MOV.U32 R9, RZ, RZ, R13 ;  /* 0x000000ffff093224 */ /* 0x008fe400078e000d */
[----:B----4-:R-:W-:-:S05]  /*53840*/  @P3 IMAD.MOV.U32 R8, RZ, RZ, R10 ;  /* 0x000000ffff083224 */ /* 0x010fca00078e000a */
[----:B------:R0:W3:Y:S04]  /*53850*/  @P3 LDG.E.U8 R6, desc[UR40][R8.64] ;  /* 0x0000002808063981 */ /* 0x0000e8000c1e1100 */
[----:B------:R1:W-:Y:S04]  /*53860*/  STL [R1+0x4], R11 ;  /* 0x0000040b01007387 */ /* 0x0003e80000100800 */
[----:B-1----:R-:W4:Y:S04]  /*53870*/  LDL R11, [R1+0x1ad4] ;  /* 0x001ad400010b7983 */ /* 0x002f280000100800 */
[----:B--2---:R1:W-:Y:S04]  /*53880*/  STL [R1+0x5038], R5 ;  /* 0x0050380501007387 */ /* 0x0043e80000100800 */
[----:B------:R-:W2:Y:S04]  /*53890*/  LDL R10, [R1+0x1a58] ;  /* 0x001a5800010a7983 */ /* 0x000ea80000100800 */
[----:B-1----:R-:W2:Y:S01]  /*538a0*/  LDL R5, [R1+0x1a5c] ;  /* 0x001a5c0001057983 */ /* 0x002ea20000100800 */
[----:B------:R-:W-:-:S02]  /*538b0*/  ISETP.GT.AND P0, PT, R2, 0x68, PT ;  /* 0x000000680200780c */ /* 0x000fc40003f04270 */
[----:B------:R-:W-:-:S11]  /*538c0*/  PRMT R0, RZ, 0x7610, R0 ;  /* 0x00007610ff007816 */ /* 0x000fd60000000000 */
[----:B0-----:R-:W-:Y:S02]  /*538d0*/  @P0 IMAD.MOV.U32 R8, RZ, RZ, R3 ;  /* 0x000000ffff080224 */ /* 0x001fe400078e0003 */
[----:B------:R-:W-:-:S05]  /*538e0*/  @P0 IMAD.MOV.U32 R9, RZ, RZ, R4 ;  /* 0x000000ffff090224 */ /* 0x000fca00078e0004 */
[----:B------:R0:W2:Y:S04]  /*538f0*/  @P0 LDG.E.U8 R0, desc[UR40][R8.64] ;  /* 0x0000002808000981 */ /* 0x0000a8000c1e1100 */
[----:B---3--:R1:W-:Y:S04]  /*53900*/  STL [R1+0x503c], R6 ;  /* 0x00503c0601007387 */ /* 0x0083e80000100800 */
[----:B------:R-:W3:Y:S04]  /*53910*/  LDL R4, [R1+0x1a50] ;  /* 0x001a500001047983 */ /* 0x000ee80000100800 */
[----:B------:R-:W3:Y:S01]  /*53920*/  LDL R3, [R1+0x1a54] ;  /* 0x001a540001037983 */ /* 0x000ee20000100800 */
[----:B------:R-:W-:-:S02]  /*53930*/  ISETP.GT.AND P1, PT, R2, 0x69, PT ;  /* 0x000000690200780c */ /* 0x000fc40003f24270 */
[----:B------:R-:W-:Y:S02]  /*53940*/  ISETP.GT.AND P2, PT, R2, 0x78, PT ;  /* 0x000000780200780c */ /* 0x000fe40003f44270 */
[----:B------:R-:W-:Y:S02]  /*53950*/  PRMT R29, RZ, 0x7610, R29 ;  /* 0x00007610ff1d7816 */ /* 0x000fe4000000001d */
[----:B------:R-:W-:-:S07]  /*53960*/  PRMT R7, RZ, 0x7610, R7 ;  /* 0x00007610ff077816 */ /* 0x000fce0000000007 */
[----:B0-----:R-:W-:Y:S02]  /*53970*/  @P1 IMAD.MOV.U32 R9, RZ, RZ, R12 ;  /* 0x000000ffff091224 */ /* 0x001fe400078e000c */
[----:B----4-:R-:W-:-:S05]  /*53980*/  @P1 IMAD.MOV.U32 R8, RZ, RZ, R11 ;  /* 0x000000ffff081224 */ /* 0x010fca00078e000b */
[----:B------:R0:W4:Y:S01]  /*53990*/  @P1 LDG.E.U8 R29, desc[UR40][R8.64] ;  /* 0x00000028081d1981 */ /* 0x000122000c1e1100 */
[----:B--2---:R-:W-:Y:S02]  /*539a0*/  @P2 IMAD.MOV.U32 R11, RZ, RZ, R10 ;  /* 0x000000ffff0b2224 */ /* 0x004fe400078e000a */
[----:B------:R-:W-:-:S05]  /*539b0*/  @P2 IMAD.MOV.U32 R10, RZ, RZ, R5 ;  /* 0x000000ffff0a2224 */ /* 0x000fca00078e0005 */
[----:B------:R3:W2:Y:S01]  /*539c0*/  @P2 LDG.E.U8 R7, desc[UR40][R10.64] ;  /* 0x000000280a072981 */ /* 0x0006a2000c1e1100 */
[----:B------:R-:W-:Y:S02]  /*539d0*/  ISETP.GT.AND P3, PT, R2, 0x79, PT ;  /* 0x000000790200780c */ /* 0x000fe40003f64270 */
[----:B0-----:R-:W-:Y:S01]  /*539e0*/  PRMT R8, RZ, 0x7610, R8 ;  /* 0x00007610ff087816 */ /* 0x001fe20000000008 */
[----:B------:R0:W-:Y:S04]  /*539f0*/  STL [R1+0x502c], R0 ;  /* 0x00502c0001007387 */ /* 0x0001e80000100800 */
[----:B------:R-:W-:Y:S04]  /*53a00*/  STL [R1+0x8], R15 ;  /* 0x0000080f01007387 */ /* 0x000fe80000100800 */
[----:B------:R-:W2:Y:S04]  /*53a10*/  LDL R14, [R1+0x1ac8] ;  /* 0x001ac800010e7983 */ /* 0x000ea80000100800 */
[----:B------:R-:W2:Y:S01]  /*53a20*/  LDL R13, [R1+0x1acc] ;  /* 0x001acc00010d7983 */ /* 0x000ea20000100800 */
[----:B---3--:R-:W-:-:S02]  /*53a30*/  @P3 IMAD.MOV.U32 R11, RZ, RZ, R4 ;  /* 0x000000ffff0b3224 */ /* 0x008fc400078e0004 */
[----:B------:R-:W-:-:S05]  /*53a40*/  @P3 IMAD.MOV.U32 R10, RZ, RZ, R3 ;  /* 0x000000ffff0a3224 */ /* 0x000fca00078e0003 */
[----:B------:R3:W3:Y:S04]  /*53a50*/  @P3 LDG.E.U8 R8, desc[UR40][R10.64] ;  /* 0x000000280a083981 */ /* 0x0006e8000c1e1100 */
[----:B----4-:R-:W-:Y:S04]  /*53a60*/  STL [R1+0x5040], R29 ;  /* 0x0050401d01007387 */ /* 0x010fe80000100800 */
[----:B------:R-:W4:Y:S04]  /*53a70*/  LDL R12, [R1+0x1ac0] ;  /* 0x001ac000010c7983 */ /* 0x000f280000100800 */
[----:B-1----:R-:W4:Y:S04]  /*53a80*/  LDL R6, [R1+0x1ac4] ;  /* 0x001ac40001067983 */ /* 0x002f280000100800 */
[----:B--2---:R-:W-:Y:S04]  /*53a90*/  STL [R1+0x5044], R7 ;  /* 0x0050440701007387 */ /* 0x004fe80000100800 */
[----:B------:R-:W2:Y:S04]  /*53aa0*/  LDL R3, [R1+0x1a48] ;  /* 0x001a480001037983 */ /* 0x000ea80000100800 */
[----:B0-----:R-:W2:Y:S04]  /*53ab0*/  LDL R0, [R1+0x1a4c] ;  /* 0x001a4c0001007983 */ /* 0x001ea80000100800 */
[----:B------:R-:W2:Y:S04]  /*53ac0*/  LDL R5, [R1+0x1a40] ;  /* 0x001a400001057983 */ /* 0x000ea80000100800 */
[----:B------:R-:W2:Y:S01]  /*53ad0*/  LDL R4, [R1+0x1a44] ;  /* 0x001a440001047983 */ /* 0x000ea20000100800 */
[----:B------:R-:W-:-:S13]  /*53ae0*/  ISETP.GT.AND P0, PT, R2, 0x6a, PT ;  /* 0x0000006a0200780c */ /* 0x000fda0003f04270 */
[----:B---3--:R-:W-:Y:S01]  /*53af0*/  @P0 IMAD.MOV.U32 R11, RZ, RZ, R14 ;  /* 0x000000ffff0b0224 */ /* 0x008fe200078e000e */
[----:B------:R0:W-:Y:S04]  /*53b00*/  STL [R1+0x5048], R8 ;  /* 0x0050480801007387 */ /* 0x0001e80000100800 */
[----:B------:R-:W3:Y:S01]  /*53b10*/  LDL R14, [R1+0x1ab8] ;  /* 0x001ab800010e7983 */ /* 0x000ee20000100800 */
[C---:B------:R-:W-:Y:S02]  /*53b20*/  ISETP.GT.AND P1, PT, R2.reuse, 0x6b, PT ;  /* 0x0000006b0200780c */ /* 0x040fe40003f24270 */
[C---:B------:R-:W-:Y:S01]  /*53b30*/  ISETP.GT.AND P2, PT, R2.reuse, 0x7a, PT ;  /* 0x0000007a0200780c */ /* 0x040fe20003f44270 */
[----:B------:R-:W-:Y:S01]  /*53b40*/  @P0 IMAD.MOV.U32 R10, RZ, RZ, R13 ;  /* 0x000000ffff0a0224 */ /* 0x000fe200078e000d */
[----:B------:R-:W-:Y:S01]  /*53b50*/  PRMT R26, RZ, 0x7610, R26 ;  /* 0x00007610ff1a7816 */ /* 0x000fe2000000001a */
[----:B0-----:R-:W3:Y:S01]  /*53b60*/  LDL R8, [R1+0x1abc] ;  /* 0x001abc0001087983 */ /* 0x001ee20000100800 */
[----:B------:R-:W-:-:S03]  /*53b70*/  ISETP.GT.AND P3, PT, R2, 0x7b, PT ;  /* 0x0000007b0200780c */ /* 0x000fc60003f64270 */
[----:B------:R-:W3:Y:S04]  /*53b80*/  LDL R7, [R1+0x1a38] ;  /* 0x001a380001077983 */ /* 0x000ee80000100800 */
[----:B------:R4:W3:Y:S01]  /*53b90*/  @P0 LDG.E.U8 R26, desc[UR40][R10.64] ;  /* 0x000000280a1a0981 */ /* 0x0008e2000c1e1100 */
[----:B------:R-:W-:Y:S01]  /*53ba0*/  PRMT R9, RZ, 0x7610, R9 ;  /* 0x00007610ff097816 */ /* 0x000fe20000000009 */
[----:B----4-:R-:W-:Y:S02]  /*53bb0*/  @P1 IMAD.MOV.U32 R11, RZ, RZ, R12 ;  /* 0x000000ffff0b1224 */ /* 0x010fe400078e000c */
[----:B------:R-:W-:Y:S02]  /*53bc0*/  @P1 IMAD.MOV.U32 R10, RZ, RZ, R6 ;  /* 0x000000ffff0a1224 */ /* 0x000fe400078e0006 */
[----:B------:R-:W4:Y:S01]  /*53bd0*/  LDL R6, [R1+0x1a3c] ;  /* 0x001a3c0001067983 */ /* 0x000f220000100800 */
[----:B--2---:R-:W-:-:S03]  /*53be0*/  @P2 IMAD.MOV.U32 R13, RZ, RZ, R3 ;  /* 0x000000ffff0d2224 */ /* 0x004fc600078e0003 */
[----:B------:R-:W2:Y:S01]  /*53bf0*/  LDL R3, [R1+0x1ab0] ;  /* 0x001ab00001037983 */ /* 0x000ea20000100800 */
[----:B------:R-:W-:-:S03]  /*53c00*/  @P2 IMAD.MOV.U32 R12, RZ, RZ, R0 ;  /* 0x000000ffff0c2224 */ /* 0x000fc600078e0000 */
[----:B------:R-:W2:Y:S04]  /*53c10*/  LDL R0, [R1+0x1ab4] ;  /* 0x001ab40001007983 */ /* 0x000ea80000100800 */
[----:B------:R0:W2:Y:S01]  /*53c20*/  @P2 LDG.E.U8 R9, desc[UR40][R12.64] ;  /* 0x000000280c092981 */ /* 0x0000a2000c1e1100 */
[----:B------:R-:W-:Y:S02]  /*53c30*/  PRMT R25, RZ, 0x7610, R25 ;  /* 0x00007610ff197816 */ /* 0x000fe40000000019 */
[----:B------:R-:W-:-:S04]  /*53c40*/  ISETP.GT.AND P0, PT, R2, 0x6c, PT ;  /* 0x0000006c0200780c */ /* 0x000fc80003f04270 */
[----:B------:R1:W2:Y:S01]  /*53c50*/  @P1 LDG.E.U8 R25, desc[UR40][R10.64] ;  /* 0x000000280a191981 */ /* 0x0002a2000c1e1100 */
[----:B0-----:R-:W-:Y:S02]  /*53c60*/  @P3 IMAD.MOV.U32 R12, RZ, RZ, R4 ;  /* 0x000000ffff0c3224 */ /* 0x001fe400078e0004 */
[----:B------:R-:W-:Y:S01]  /*53c70*/  @P3 IMAD.MOV.U32 R13, RZ, RZ, R5 ;  /* 0x000000ffff0d3224 */ /* 0x000fe200078e0005 */
[----:B------:R-:W2:Y:S04]  /*53c80*/  LDL R4, [R1+0x1a34] ;  /* 0x001a340001047983 */ /* 0x000ea80000100800 */
[----:B------:R-:W2:Y:S01]  /*53c90*/  LDL R5, [R1+0x1a30] ;  /* 0x001a300001057983 */ /* 0x000ea20000100800 */
[----:B-1----:R-:W-:Y:S02]  /*53ca0*/  PRMT R10, RZ, 0x7610, R10 ;  /* 0x00007610ff0a7816 */ /* 0x002fe4000000000a */
[----:B------:R-:W-:-:S04]  /*53cb0*/  PRMT R19, RZ, 0x7610, R19 ;  /* 0x00007610ff137816 */ /* 0x000fc80000000013 */
[----:B------:R3:W2:Y:S02]  /*53cc0*/  @P3 LDG.E.U8 R10, desc[UR40][R12.64] ;  /* 0x000000280c0a3981 */ /* 0x0006a4000c1e1100 */
[----:B---3--:R-:W-:Y:S02]  /*53cd0*/  @P0 IMAD.MOV.U32 R13, RZ, RZ, R14 ;  /* 0x000000ffff0d0224 */ /* 0x008fe400078e000e */
[----:B------:R-:W-:-:S05]  /*53ce0*/  @P0 IMAD.MOV.U32 R12, RZ, RZ, R8 ;  /* 0x000000ffff0c0224 */ /* 0x000fca00078e0008 */
[----:B------:R2:W3:Y:S01]  /*53cf0*/  @P0 LDG.E.U8 R19, desc[UR40][R12.64] ;  /* 0x000000280c130981 */ /* 0x0004e2000c1e1100 */
[C---:B------:R-:W-:Y:S02]  /*53d00*/  ISETP.GT.AND P1, PT, R2.reuse, 0x6d, PT ;  /* 0x0000006d0200780c */ /* 0x040fe40003f24270 */
[C---:B------:R-:W-:Y:S02]  /*53d10*/  ISETP.GT.AND P2, PT, R2.reuse, 0x7c, PT ;  /* 0x0000007c0200780c */ /* 0x040fe40003f44270 */
[----:B------:R-:W-:Y:S02]  /*53d20*/  PRMT R17, RZ, 0x7610, R17 ;  /* 0x00007610ff117816 */ /* 0x000fe40000000011 */
[----:B------:R-:W-:Y:S02]  /*53d30*/  ISETP.GT.AND P3, PT, R2, 0x7d, PT ;  /* 0x0000007d0200780c */ /* 0x000fe40003f64270 */
[----:B------:R-:W-:-:S07]  /*53d40*/  PRMT R11, RZ, 0x7610, R11 ;  /* 0x00007610ff0b7816 */ /* 0x000fce000000000b */
[----:B------:R-:W-:Y:S02]  /*53d50*/  @P2 IMAD.MOV.U32 R15, RZ, RZ, R7 ;  /* 0x000000ffff0f2224 */ /* 0x000fe400078e0007 */
[----:B----4-:R-:W-:-:S05]  /*53d60*/  @P2 IMAD.MOV.U32 R14, RZ, RZ, R6 ;  /* 0x000000ffff0e2224 */ /* 0x010fca00078e0006 */
[----:B------:R-:W4:Y:S01]  /*53d70*/  @P2 LDG.E.U8 R11, desc[UR40][R14.64] ;  /* 0x000000280e0b2981 */ /* 0x000f22000c1e1100 */
[----:B--2---:R-:W-:Y:S02]  /*53d80*/  @P1 IMAD.MOV.U32 R13, RZ, RZ, R3 ;  /* 0x000000ffff0d1224 */ /* 0x004fe400078e0003 */
[----:B------:R-:W-:-:S05]  /*53d90*/  @P1 IMAD.MOV.U32 R12, RZ, RZ, R0 ;  /* 0x000000ffff0c1224 */ /* 0x000fca00078e0000 */
[----:B------:R0:W2:Y:S02]  /*53da0*/  @P1 LDG.E.U8 R17, desc[UR40][R12.64] ;  /* 0x000000280c111981 */ /* 0x0000a4000c1e1100 */
[----:B0-----:R-:W-:Y:S01]  /*53db0*/  PRMT R12, RZ, 0x7610, R12 ;  /* 0x00007610ff0c7816 */ /* 0x001fe2000000000c */
[----:B------:R-:W-:Y:S02]  /*53dc0*/  @P3 IMAD.MOV.U32 R14, RZ, RZ, R4 ;  /* 0x000000ffff0e3224 */ /* 0x000fe400078e0004 */
[----:B------:R-:W-:-:S05]  /*53dd0*/  @P3 IMAD.MOV.U32 R15, RZ, RZ, R5 ;  /* 0x000000ffff0f3224 */ /* 0x000fca00078e0005 */
[----:B------:R-:W4:Y:S04]  /*53de0*/  @P3 LDG.E.U8 R12, desc[UR40][R14.64] ;  /* 0x000000280e0c3981 */ /* 0x000f28000c1e1100 */
[----:B---3--:R0:W-:Y:S04]  /*53df0*/  STL [R1+0x4ff4], R19 ;  /* 0x004ff41301007387 */ /* 0x0081e80000100800 */
[----:B------:R-:W3:Y:S04]  /*53e00*/  LDL R3, [R1+0x1b28] ;  /* 0x001b280001037983 */ /* 0x000ee80000100800 */
[----:B------:R-:W3:Y:S01]  /*53e10*/  LDL R0, [R1+0x1b2c] ;  /* 0x001b2c0001007983 */ /* 0x000ee20000100800 */
[----:B------:R-:W-:-:S03]  /*53e20*/  ISETP.GT.AND P0, PT, R2, 0x5e, PT ;  /* 0x0000005e0200780c */ /* 0x000fc60003f04270 */
[----:B--2---:R1:W-:Y:S04]  /*53e30*/  STL [R1+0x4ff8], R17 ;  /* 0x004ff81101007387 */ /* 0x0043e80000100800 */
[----:B----4-:R2:W-:Y:S04]  /*53e40*/  STL [R1+0x4ffc], R11 ;  /* 0x004ffc0b01007387 */ /* 0x0105e80000100800 */
[----:B0-----:R-:W4:Y:S04]  /*53e50*/  LDL R19, [R1+0x1b20] ;  /* 0x001b200001137983 */ /* 0x001f280000100800 */
[----:B-1----:R-:W4:Y:S04]  /*53e60*/  LDL R17, [R1+0x1b24] ;  /* 0x001b240001117983 */ /* 0x002f280000100800 */
[----:B--2---:R-:W2:Y:S04]  /*53e70*/  LDL R11, [R1+0x1aa8] ;  /* 0x001aa800010b7983 */ /* 0x004ea80000100800 */
[----:B------:R-:W2:Y:S04]  /*53e80*/  LDL R8, [R1+0x1aac] ;  /* 0x001aac0001087983 */ /* 0x000ea80000100800 */
[----:B------:R-:W-:Y:S04]  /*53e90*/  STL [R1+0x5000], R12 ;  /* 0x0050000c01007387 */ /* 0x000fe80000100800 */
[----:B------:R-:W2:Y:S04]  /*53ea0*/  LDL R7, [R1+0x1aa0] ;  /* 0x001aa00001077983 */ /* 0x000ea80000100800 */
[----:B------:R-:W2:Y:S04]  /*53eb0*/  LDL R6, [R1+0x1aa4] ;  /* 0x001aa40001067983 */ /* 0x000ea80000100800 */
[----:B------:R-:W2:Y:S04]  /*53ec0*/  LDL R5, [R1+0x1a28] ;  /* 0x001a280001057983 */ /* 0x000ea80000100800 */
[----:B------:R-:W2:Y:S01]  /*53ed0*/  LDL R4, [R1+0x1a2c] ;  /* 0x001a2c0001047983 */ /* 0x000ea20000100800 */
[----:B---3--:R-:W-:-:S03]  /*53ee0*/  @P0 IMAD.MOV.U32 R15, RZ, RZ, R3 ;  /* 0x000000ffff0f0224 */ /* 0x008fc600078e0003 */
[----:B------:R-:W3:Y:S01]  /*53ef0*/  LDL R3, [R1+0x1a20] ;  /* 0x001a200001037983 */ /* 0x000ee20000100800 */
[----:B------:R-:W-:-:S03]  /*53f00*/  @P0 IMAD.MOV.U32 R14, RZ, RZ, R0 ;  /* 0x000000ffff0e0224 */ /* 0x000fc600078e0000 */
[----:B------:R-:W3:Y:S01]  /*53f10*/  LDL R0, [R1+0x1a24] ;  /* 0x001a240001007983 */ /* 0x000ee20000100800 */
[C---:B------:R-:W-:Y:S02]  /*53f20*/  ISETP.GT.AND P1, PT, R2.reuse, 0x5f, PT ;  /* 0x0000005f0200780c */ /* 0x040fe40003f24270 */
[C---:B------:R-:W-:Y:S02]  /*53f30*/  ISETP.GT.AND P2, PT, R2.reuse, 0x6e, PT ;  /* 0x0000006e0200780c */ /* 0x040fe40003f44270 */
[----:B------:R-:W-:Y:S02]  /*53f40*/  PRMT R13, RZ, 0x7610, R13 ;  /* 0x00007610ff0d7816 */ /* 0x000fe4000000000d */
[----:B------:R-:W-:Y:S02]  /*53f50*/  PRMT R16, RZ, 0x7610, R16 ;  /* 0x00007610ff107816 */ /* 0x000fe40000000010 */
[C---:B------:R-:W-:Y:S02]  /*53f60*/  ISETP.GT.AND P3, PT, R2.reuse, 0x6f, PT ;  /* 0x0000006f0200780c */ /* 0x040fe40003f64270 */
[----:B------:R4:W3:Y:S01]  /*53f70*/  @P0 LDG.E.U8 R13, desc[UR40][R14.64] ;  /* 0x000000280e0d0981 */ /* 0x0008e2000c1e1100 */
[----:B------:R-:W-:-:S02]  /*53f80*/  ISETP.GT.AND P4, PT, R2, 0x7e, PT ;  /* 0x0000007e0200780c */ /* 0x000fc40003f84270 */
[----:B------:R-:W-:Y:S02]  /*53f90*/  PRMT R18, RZ, 0x7610, R18 ;  /* 0x00007610ff127816 */ /* 0x000fe40000000012 */
[----:B------:R-:W-:Y:S01]  /*53fa0*/  PRMT R20, RZ, 0x7610, R20 ;  /* 0x00007610ff147816 */ /* 0x000fe20000000014 */
[----:B----4-:R-:W-:Y:S02]  /*53fb0*/  @P1 IMAD.MOV.U32 R15, RZ, RZ, R19 ;  /* 0x000000ffff0f1224 */ /* 0x010fe400078e0013 */
[----:B------:R-:W-:-:S05]  /*53fc0*/  @P1 IMAD.MOV.U32 R14, RZ, RZ, R17 ;  /* 0x000000ffff0e1224 */ /* 0x000fca00078e0011 */
[----:B------:R2:W4:Y:S02]  /*53fd0*/  @P1 LDG.E.U8 R16, desc[UR40][R14.64] ;  /* 0x000000280e101981 */ /* 0x000524000c1e1100 */
[----:B--2---:R-:W-:Y:S02]  /*53fe0*/  @P2 IMAD.MOV.U32 R14, RZ, RZ, R8 ;  /* 0x000000ffff0e2224 */ /* 0x004fe400078e0008 */
[----:B------:R-:W-:-:S05]  /*53ff0*/  @P2 IMAD.MOV.U32 R15, RZ, RZ, R11 ;  /* 0x000000ffff0f2224 */ /* 0x000fca00078e000b */
[----:B------:R0:W2:Y:S01]  /*54000*/  @P2 LDG.E.U8 R18, desc[UR40][R14.64] ;  /* 0x000000280e122981 */ /* 0x0000a2000c1e1100 */
[----:B------:R-:W-:Y:S02]  /*54010*/  ISETP.GT.AND P0, PT, R2, 0x7f, PT ;  /* 0x0000007f0200780c */ /* 0x000fe40003f04270 */
[----:B------:R-:W-:Y:S01]  /*54020*/  PRMT R21, RZ, 0x7610, R21 ;  /* 0x00007610ff157816 */ /* 0x000fe20000000015 */
[----:B0-----:R-:W-:Y:S02]  /*54030*/  @P3 IMAD.MOV.U32 R14, RZ, RZ, R6 ;  /* 0x000000ffff0e3224 */ /* 0x001fe400078e0006 */
[----:B------:R-:W-:-:S05]  /*54040*/  @P3 IMAD.MOV.U32 R15, RZ, RZ, R7 ;  /* 0x000000ffff0f3224 */ /* 0x000fca00078e0007 */
[----:B------:R0:W2:Y:S02]  /*54050*/  @P3 LDG.E.U8 R20, desc[UR40][R14.64] ;  /* 0x000000280e143981 */ /* 0x0000a4000c1e1100 */
[----:B0-----:R-:W-:Y:S02]  /*54060*/  @P4 IMAD.MOV.U32 R14, RZ, RZ, R4 ;  /* 0x000000ffff0e4224 */ /* 0x001fe400078e0004 */
[----:B------:R-:W-:-:S05]  /*54070*/  @P4 IMAD.MOV.U32 R15, RZ, RZ, R5 ;  /* 0x000000ffff0f4224 */ /* 0x000fca00078e0005 */
[----:B------:R3:W2:Y:S01]  /*54080*/  @P4 LDG.E.U8 R21, desc[UR40][R14.64] ;  /* 0x000000280e154981 */ /* 0x0006a2000c1e1100 */
[----:B------:R-:W-:Y:S01]  /*54090*/  PRMT R22, RZ, 0x7610, R22 ;  /* 0x00007610ff167816 */ /* 0x000fe20000000016 */
[----:B---3--:R-:W-:Y:S02]  /*540a0*/  @P0 IMAD.MOV.U32 R15, RZ, RZ, R3 ;  /* 0x000000ffff0f0224 */ /* 0x008fe400078e0003 */
[----:B------:R-:W-:-:S05]  /*540b0*/  @P0 IMAD.MOV.U32 R14, RZ, RZ, R0 ;  /* 0x000000ffff0e0224 */ /* 0x000fca00078e0000 */
[----:B------:R-:W3:Y:S04]  /*540c0*/  @P0 LDG.E.U8 R22, desc[UR40][R14.64] ;  /* 0x000000280e160981 */ /* 0x000ee8000c1e1100 */
[----:B------:R0:W-:Y:S04]  /*540d0*/  STL [R1+0x4fd8], R13 ;  /* 0x004fd80d01007387 */ /* 0x0001e80000100800 */
[----:B----4-:R-:W-:Y:S04]  /*540e0*/  STL [R1+0x4fdc], R16 ;  /* 0x004fdc1001007387 */ /* 0x010fe80000100800 */
[----:B--2---:R-:W-:Y:S04]  /*540f0*/  STL [R1+0x4fe0], R18 ;  /* 0x004fe01201007387 */ /* 0x004fe80000100800 */
[----:B------:R-:W-:Y:S04]  /*54100*/  STL [R1+0x4fe4], R20 ;  /* 0x004fe41401007387 */ /* 0x000fe80000100800 */
[----:B------:R1:W-:Y:S04]  /*54110*/  STL [R1+0x4fe8], R21 ;  /* 0x004fe81501007387 */ /* 0x0003e80000100800 */
[----:B------:R-:W2:Y:S04]  /*54120*/  LDL.LU R29, [R1+0x1a4] ;  /* 0x0001a400011d7983 */ /* 0x000ea80000300800 */
[----:B------:R-:W4:Y:S04]  /*54130*/  LDL.LU R0, [R1+0x1a0] ;  /* 0x0001a00001007983 */ /* 0x000f280000300800 */
[----:B------:R-:W2:Y:S04]  /*54140*/  LDL.LU R6, [R1+0x164] ;  /* 0x0001640001067983 */ /* 0x000ea80000300800 */
[----:B------:R-:W2:Y:S04]  /*54150*/  LDL.LU R24, [R1+0x160] ;  /* 0x0001600001187983 */ /* 0x000ea80000300800 */
[----:B------:R-:W2:Y:S04]  /*54160*/  LDL.LU R27, [R1+0x124] ;  /* 0x00012400011b7983 */ /* 0x000ea80000300800 */
[----:B------:R-:W2:Y:S04]  /*54170*/  LDL.LU R28, [R1+0x120] ;  /* 0x00012000011c7983 */ /* 0x000ea80000300800 */
[----:B------:R-:W2:Y:S04]  /*54180*/  LDL.LU R5, [R1+0x94] ;  /* 0x0000940001057983 */ /* 0x000ea80000300800 */
[----:B------:R-:W2:Y:S04]  /*54190*/  LDL.LU R4, [R1+0x58] ;  /* 0x0000580001047983 */ /* 0x000ea80000300800 */
[----:B------:R-:W2:Y:S04]  /*541a0*/  LDL.LU R3, [R1+0x54] ;  /* 0x0000540001037983 */ /* 0x000ea80000300800 */
[----:B0-----:R-:W2:Y:S04]  /*541b0*/  LDL.LU R13, [R1+0x20] ;  /* 0x00002000010d7983 */ /* 0x001ea80000300800 */
[----:B-1----:R-:W2:Y:S04]  /*541c0*/  LDL.LU R21, [R1+0x1c] ;  /* 0x00001c0001157983 */ /* 0x002ea80000300800 */
[----:B---3--:R0:W-:Y:S04]  /*541d0*/  STL [R1+0x4fec], R22 ;  /* 0x004fec1601007387 */ /* 0x0081e80000100800 */
[----:B0-----:R-:W3:Y:S04]  /*541e0*/  LDL.LU R22, [R1+0x98] ;  /* 0x0000980001167983 */ /* 0x001ee80000300800 */
        /* <DEDUP_REMOVED lines=453> */
[----:B------:R-:W0:Y:S03]  /*55e40*/  S2R R7, SR_TID.X ;  /* 0x0000000000077919 */ /* 0x000e260000002100 */
[----:B------:R-:W-:Y:S04]  /*55e50*/  STL [R1+0x4ea4], R15 ;  /* 0x004ea40f01007387 */ /* 0x000fe80000100800 */
[----:B------:R-:W-:Y:S01]  /*55e60*/  STL [R1+0x4eac], R15 ;  /* 0x004eac0f01007387 */ /* 0x000fe20000100800 */
[----:B------:R-:W1:Y:S03]  /*55e70*/  S2R R11, SR_TID.X ;  /* 0x00000000000b7919 */ /* 0x000e660000002100 */
        /* <DEDUP_REMOVED lines=26> */
[----:B0-----:R-:W-:-:S03]  /*56020*/  LOP3.LUT R7, R7, 0x3f, RZ, 0xc0, !PT ;  /* 0x0000003f07077812 */ /* 0x001fc600078ec0ff */
[----:B------:R-:W-:Y:S04]  /*56030*/  STL [R1+0x4f84], R15 ;  /* 0x004f840f01007387 */ /* 0x000fe80000100800 */
[----:B------:R-:W-:Y:S01]  /*56040*/  STL [R1+0x4f8c], R15 ;  /* 0x004f8c0f01007387 */ /* 0x000fe20000100800 */
[----:B-1----:R-:W-:-:S03]  /*56050*/  LOP3.LUT R14, R11, 0x3f, RZ, 0xc0, !PT ;  /* 0x0000003f0b0e7812 */ /* 0x002fc600078ec0ff */
[----:B------:R-:W-:Y:S04]  /*56060*/  STL [R1+0x4f94], R15 ;  /* 0x004f940f01007387 */ /* 0x000fe80000100800 */
[----:B------:R-:W-:Y:S01]  /*56070*/  STL [R1+0x4f9c], R15 ;  /* 0x004f9c0f01007387 */ /* 0x000fe20000100800 */
[----:B------:R-:W-:-:S03]  /*56080*/  LOP3.LUT R7, R7, 0x40, RZ, 0xfc, !PT ;  /* 0x0000004007077812 */ /* 0x000fc600078efcff */
[----:B------:R-:W-:Y:S04]  /*56090*/  STL [R1+0x4fa4], R15 ;  /* 0x004fa40f01007387 */ /* 0x000fe80000100800 */
[----:B------:R-:W-:Y:S04]  /*560a0*/  STL [R1+0x4fac], R15 ;  /* 0x004fac0f01007387 */ /* 0x000fe80000100800 */
[----:B------:R-:W-:Y:S01]  /*560b0*/  STL [R1+0x4fb4], R15 ;  /* 0x004fb40f01007387 */ /* 0x000fe20000100800 */
[----:B------:R-:W-:Y:S01]  /*560c0*/  BAR.SYNC.DEFER_BLOCKING 0x0 ;  /* 0x0000000000007b1d */ /* 0x000fe20000010000 */
[----:B------:R-:W-:-:S02]  /*560d0*/  ISETP.GE.AND P0, PT, R14, R2, PT ;  /* 0x000000020e00720c */ /* 0x000fc40003f06270 */
[----:B------:R-:W-:-:S03]  /*560e0*/  ISETP.GE.AND P1, PT, R7, R2, PT ;  /* 0x000000020700720c */ /* 0x000fc60003f26270 */
[----:B------:R-:W-:Y:S04]  /*560f0*/  STL [R1+0x4fbc], R15 ;  /* 0x004fbc0f01007387 */ /* 0x000fe80000100800 */
[----:B------:R-:W-:Y:S04]  /*56100*/  STL [R1+0x4fc4], R15 ;  /* 0x004fc40f01007387 */ /* 0x000fe80000100800 */
[----:B------:R-:W-:Y:S04]  /*56110*/  STL [R1+0x4fcc], R15 ;  /* 0x004fcc0f01007387 */ /* 0x000fe80000100800 */
[----:B------:R0:W-:Y:S04]  /*56120*/  STL [R1+0x4ff0], R14 ;  /* 0x004ff00e01007387 */ /* 0x0001e80000100800 */
[----:B0-----:R-:W3:Y:S04]  /*56130*/  LDL.LU R14, [R1+0xe0] ;  /* 0x0000e000010e7983 */ /* 0x001ee80000300800 */
[----:B------:R-:W3:Y:S01]  /*56140*/  LDL.LU R2, [R1+0xe4] ;  /* 0x0000e40001027983 */ /* 0x000ee20000300800 */
[----:B------:R-:W-:-:S03]  /*56150*/  LOP3.LUT R15, R11, 0x3f, RZ, 0xc0, !PT ;  /* 0x0000003f0b0f7812 */ /* 0x000fc600078ec0ff */
[----:B------:R-:W3:Y:S04]  /*56160*/  LDL.LU R20, [R1+0x19c] ;  /* 0x00019c0001147983 */ /* 0x000ee80000300800 */
[----:B--2---:R-:W-:Y:S04]  /*56170*/  STS.U8 [R15+UR5], R29 ;  /* 0x0000001d0f007988 */ /* 0x004fe80008000005 */
[----:B----4-:R0:W-:Y:S04]  /*56180*/  STS.U8 [R15+UR5+0x40], R0 ;  /* 0x000040000f007988 */ /* 0x0101e80008000005 */
[----:B------:R-:W2:Y:S04]  /*56190*/  LDL.LU R18, [R1+0x198] ;  /* 0x0001980001127983 */ /* 0x000ea80000300800 */
[----:B0-----:R-:W4:Y:S04]  /*561a0*/  LDL.LU R0, [R1+0x15c] ;  /* 0x00015c0001007983 */ /* 0x001f280000300800 */
[----:B------:R-:W2:Y:S04]  /*561b0*/  LDL.LU R16, [R1+0x158] ;  /* 0x0001580001107983 */ /* 0x000ea80000300800 */
[----:B------:R-:W2:Y:S04]  /*561c0*/  LDL.LU R12, [R1+0x11c] ;  /* 0x00011c00010c7983 */ /* 0x000ea80000300800 */
[----:B------:R-:W2:Y:S04]  /*561d0*/  LDL.LU R17, [R1+0x118] ;  /* 0x0001180001117983 */ /* 0x000ea80000300800 */
[----:B------:R-:W2:Y:S04]  /*561e0*/  LDL.LU R19, [R1+0xdc] ;  /* 0x0000dc0001137983 */ /* 0x000ea80000300800 */
[----:B------:R-:W2:Y:S04]  /*561f0*/  LDL.LU R8, [R1+0xd8] ;  /* 0x0000d80001087983 */ /* 0x000ea80000300800 */
[----:B------:R-:W2:Y:S04]  /*56200*/  LDL.LU R7, [R1+0x90] ;  /* 0x0000900001077983 */ /* 0x000ea80000300800 */
[----:B------:R0:W-:Y:S04]  /*56210*/  STS.U8 [R15+UR5+0x400], R6 ;  /* 0x000400060f007988 */ /* 0x0001e80008000005 */
[----:B------:R-:W2:Y:S04]  /*56220*/  LDL.LU R29, [R1+0x8c] ;  /* 0x00008c00011d7983 */ /* 0x000ea80000300800 */
[----:B------:R1:W-:Y:S04]  /*56230*/  STS.U8 [R15+UR5+0x440], R24 ;  /* 0x000440180f007988 */ /* 0x0003e80008000005 */
[----:B0-----:R-:W2:Y:S04]  /*56240*/  LDL.LU R6, [R1+0x50] ;  /* 0x0000500001067983 */ /* 0x001ea80000300800 */
[----:B------:R0:W-:Y:S04]  /*56250*/  STS.U8 [R15+UR5+0x800], R27 ;  /* 0x0008001b0f007988 */ /* 0x0001e80008000005 */
[----:B-1----:R-:W2:Y:S04]  /*56260*/  LDL.LU R24, [R1+0x5054] ;  /* 0x0050540001187983 */ /* 0x002ea80000300800 */
[----:B------:R1:W-:Y:S04]  /*56270*/  STS.U8 [R15+UR5+0x840], R28 ;  /* 0x0008401c0f007988 */ /* 0x0003e80008000005 */
[----:B0-----:R-:W2:Y:S04]  /*56280*/  LDL.LU R27, [R1+0x5050] ;  /* 0x00505000011b7983 */ /* 0x001ea80000300800 */
[----:B-1----:R-:W2:Y:S04]  /*56290*/  LDL.LU R28, [R1+0x504c] ;  /* 0x00504c00011c7983 */ /* 0x002ea80000300800 */
[----:B---3--:R-:W-:Y:S04]  /*562a0*/  STS.U8 [R15+UR5+0xc00], R2 ;  /* 0x000c00020f007988 */ /* 0x008fe80008000005 */
[----:B------:R-:W-:Y:S04]  /*562b0*/  STS.U8 [R15+UR5+0xc40], R14 ;  /* 0x000c400e0f007988 */ /* 0x000fe80008000005 */
[----:B------:R-:W-:Y:S04]  /*562c0*/  STS.U8 [R15+UR5+0x1000], R22 ;  /* 0x001000160f007988 */ /* 0x000fe80008000005 */
[----:B------:R0:W-:Y:S04]  /*562d0*/  STS.U8 [R15+UR5+0x1040], R5 ;  /* 0x001040050f007988 */ /* 0x0001e80008000005 */
[----:B------:R1:W-:Y:S04]  /*562e0*/  STS.U8 [R15+UR5+0x1400], R4 ;  /* 0x001400040f007988 */ /* 0x0003e80008000005 */
[----:B------:R3:W-:Y:S04]  /*562f0*/  STS.U8 [R15+UR5+0x1440], R3 ;  /* 0x001440030f007988 */ /* 0x0007e80008000005 */
[----:B0-----:R-:W4:Y:S01]  /*56300*/  LDL.LU R5, [R1+0x4c] ;  /* 0x00004c0001057983 */ /* 0x001f220000300800 */
[----:B-1----:R-:W0:Y:S03]  /*56310*/  S2R R4, SR_TID.X ;  /* 0x0000000000047919 */ /* 0x002e260000002100 */
[----:B---3--:R-:W3:Y:S04]  /*56320*/  LDL.LU R3, [R1+0x18] ;  /* 0x0000180001037983 */ /* 0x008ee80000300800 */
[----:B------:R0:W-:Y:S02]  /*56330*/  STS.U8 [R15+UR5+0x1800], R13 ;  /* 0x0018000d0f007988 */ /* 0x0001e40008000005 */
[----:B0-----:R-:W-:-:S02]  /*56340*/  LOP3.LUT R13, R4, 0x3f, RZ, 0xc0, !PT ;  /* 0x0000003f040d7812 */ /* 0x001fc400078ec0ff */
[----:B------:R-:W3:Y:S02]  /*56350*/  LDL.LU R4, [R1+0x14] ;  /* 0x0000140001047983 */ /* 0x000ee40000300800 */
[----:B------:R-:W-:Y:S02]  /*56360*/  LOP3.LUT R13, R13, 0x8, RZ, 0x3c, !PT ;  /* 0x000000080d0d7812 */ /* 0x000fe400078e3cff */
[----:B------:R-:W-:Y:S04]  /*56370*/  STS.U8 [R15+UR5+0x1840], R21 ;  /* 0x001840150f007988 */ /* 0x000fe80008000005 */
[----:B--2---:R-:W-:Y:S04]  /*56380*/  STS.U8 [R15+UR5+0x1c00], R28 ;  /* 0x001c001c0f007988 */ /* 0x004fe80008000005 */
[----:B------:R-:W-:Y:S04]  /*56390*/  STS.U8 [R15+UR5+0x1c40], R27 ;  /* 0x001c401b0f007988 */ /* 0x000fe80008000005 */
[----:B------:R-:W-:Y:S04]  /*563a0*/  STS.U8 [R13+UR5+0x80], R20 ;  /* 0x000080140d007988 */ /* 0x000fe80008000005 */
[----:B------:R-:W-:Y:S04]  /*563b0*/  STS.U8 [R13+UR5+0xc0], R18 ;  /* 0x0000c0120d007988 */ /* 0x000fe80008000005 */
[----:B----4-:R0:W-:Y:S04]  /*563c0*/  STS.U8 [R13+UR5+0x480], R0 ;  /* 0x000480000d007988 */ /* 0x0101e80008000005 */
[----:B------:R-:W-:Y:S04]  /*563d0*/  STS.U8 [R13+UR5+0x4c0], R16 ;  /* 0x0004c0100d007988 */ /* 0x000fe80008000005 */
[----:B------:R-:W-:Y:S04]  /*563e0*/  STS.U8 [R13+UR5+0x880], R12 ;  /* 0x0008800c0d007988 */ /* 0x000fe80008000005 */
[----:B------:R-:W-:Y:S04]  /*563f0*/  STS.U8 [R13+UR5+0x8c0], R17 ;  /* 0x0008c0110d007988 */ /* 0x000fe80008000005 */
[----:B------:R-:W-:Y:S04]  /*56400*/  STS.U8 [R13+UR5+0xc80], R19 ;  /* 0x000c80130d007988 */ /* 0x000fe80008000005 */
[----:B------:R1:W-:Y:S04]  /*56410*/  STS.U8 [R13+UR5+0xcc0], R8 ;  /* 0x000cc0080d007988 */ /* 0x0003e80008000005 */
[----:B------:R2:W-:Y:S04]  /*56420*/  STS.U8 [R13+UR5+0x1080], R7 ;  /* 0x001080070d007988 */ /* 0x0005e80008000005 */
[----:B------:R4:W-:Y:S04]  /*56430*/  STS.U8 [R13+UR5+0x10c0], R29 ;  /* 0x0010c01d0d007988 */ /* 0x0009e80008000005 */
[----:B------:R0:W-:Y:S04]  /*56440*/  STS.U8 [R13+UR5+0x1480], R6 ;  /* 0x001480060d007988 */ /* 0x0001e80008000005 */
[----:B------:R-:W-:Y:S04]  /*56450*/  STL [R1+0x5004], R28 ;  /* 0x0050041c01007387 */ /* 0x000fe80000100800 */
[----:B------:R-:W-:Y:S04]  /*56460*/  STL [R1+0x5008], R27 ;  /* 0x0050081b01007387 */ /* 0x000fe80000100800 */
[----:B0-----:R-:W3:Y:S04]  /*56470*/  LDL.LU R0, [R1+0x194] ;  /* 0x0001940001007983 */ /* 0x001ee80000300800 */
[----:B-1----:R-:W3:Y:S04]  /*56480*/  LDL.LU R8, [R1+0x190] ;  /* 0x0001900001087983 */ /* 0x002ee80000300800 */
[----:B--2---:R-:W2:Y:S04]  /*56490*/  LDL.LU R7, [R1+0x154] ;  /* 0x0001540001077983 */ /* 0x004ea80000300800 */
[----:B----4-:R-:W4:Y:S04]  /*564a0*/  LDL.LU R29, [R1+0x150] ;  /* 0x00015000011d7983 */ /* 0x010f280000300800 */
[----:B------:R-:W4:Y:S04]  /*564b0*/  LDL.LU R6, [R1+0x114] ;  /* 0x0001140001067983 */ /* 0x000f280000300800 */
[----:B------:R-:W4:Y:S04]  /*564c0*/  LDL.LU R14, [R1+0x110] ;  /* 0x00011000010e7983 */ /* 0x000f280000300800 */
[----:B------:R-:W4:Y:S04]  /*564d0*/  LDL.LU R22, [R1+0xd4] ;  /* 0x0000d40001167983 */ /* 0x000f280000300800 */
[----:B------:R-:W4:Y:S04]  /*564e0*/  LDL.LU R21, [R1+0xd0] ;  /* 0x0000d00001157983 */ /* 0x000f280000300800 */
[----:B------:R-:W4:Y:S04]  /*564f0*/  LDL.LU R12, [R1+0x88] ;  /* 0x00008800010c7983 */ /* 0x000f280000300800 */
[----:B------:R-:W4:Y:S04]  /*56500*/  LDL.LU R17, [R1+0x84] ;  /* 0x0000840001117983 */ /* 0x000f280000300800 */
[----:B------:R-:W4:Y:S04]  /*56510*/  LDL.LU R19, [R1+0x48] ;  /* 0x0000480001137983 */ /* 0x000f280000300800 */
[----:B------:R0:W-:Y:S04]  /*56520*/  STS.U8 [R13+UR5+0x14c0], R5 ;  /* 0x0014c0050d007988 */ /* 0x0001e80008000005 */
[----:B---3--:R1:W-:Y:S04]  /*56530*/  STS.U8 [R13+UR5+0x1880], R3 ;  /* 0x001880030d007988 */ /* 0x0083e80008000005 */
[----:B0-----:R-:W3:Y:S01]  /*56540*/  LDL.LU R5, [R1+0x44] ;  /* 0x0000440001057983 */ /* 0x001ee20000300800 */
[----:B-1----:R-:W0:Y:S03]  /*56550*/  S2R R3, SR_TID.X ;  /* 0x0000000000037919 */ /* 0x002e260000002100 */
[----:B------:R1:W-:Y:S04]  /*56560*/  STS.U8 [R13+UR5+0x18c0], R4 ;  /* 0x0018c0040d007988 */ /* 0x0003e80008000005 */
[----:B-1----:R-:W3:Y:S01]  /*56570*/  LDL.LU R4, [R1+0x10] ;  /* 0x0000100001047983 */ /* 0x002ee20000300800 */
[----:B0-----:R-:W-:-:S03]  /*56580*/  LOP3.LUT R2, R3, 0x3f, RZ, 0xc0, !PT ;  /* 0x0000003f03027812 */ /* 0x001fc600078ec0ff */
[----:B------:R-:W3:Y:S04]  /*56590*/  LDL.LU R3, [R1+0xc] ;  /* 0x00000c0001037983 */ /* 0x000ee80000300800 */
[----:B------:R-:W-:Y:S04]  /*565a0*/  STL [R1+0x500c], R24 ;  /* 0x00500c1801007387 */ /* 0x000fe80000100800 */
[----:B------:R0:W-:Y:S04]  /*565b0*/  STS.U8 [R13+UR5+0x1c80], R24 ;  /* 0x001c80180d007988 */ /* 0x0001e80008000005 */
[----:B------:R-:W-:Y:S04]  /*565c0*/  STL [R1+0x5010], R23 ;  /* 0x0050101701007387 */ /* 0x000fe80000100800 */
[----:B------:R1:W-:Y:S04]  /*565d0*/  STS.U8 [R13+UR5+0x1cc0], R23 ;  /* 0x001cc0170d007988 */ /* 0x0003e80008000005 */
[----:B0-----:R-:W3:Y:S04]  /*565e0*/  LDL.LU R24, [R1+0x18c] ;  /* 0x00018c0001187983 */ /* 0x001ee80000300800 */
[----:B------:R-:W3:Y:S01]  /*565f0*/  LDL.LU R27, [R1+0x188] ;  /* 0x00018800011b7983 */ /* 0x000ee20000300800 */
[----:B-1----:R-:W-:-:S03]  /*56600*/  LOP3.LUT R23, R2, 0x10, RZ, 0x3c, !PT ;  /* 0x0000001002177812 */ /* 0x002fc600078e3cff */
[----:B------:R-:W3:Y:S04]  /*56610*/  LDL.LU R28, [R1+0x14c] ;  /* 0x00014c00011c7983 */ /* 0x000ee80000300800 */
[----:B------:R-:W3:Y:S04]  /*56620*/  LDL.LU R20, [R1+0x148] ;  /* 0x0001480001147983 */ /* 0x000ee80000300800 */
[----:B------:R-:W3:Y:S04]  /*56630*/  LDL.LU R18, [R1+0x10c] ;  /* 0x00010c0001127983 */ /* 0x000ee80000300800 */
[----:B------:R-:W3:Y:S04]  /*56640*/  LDL.LU R16, [R1+0x108] ;  /* 0x0001080001107983 */ /* 0x000ee80000300800 */
[----:B------:R-:W3:Y:S04]  /*56650*/  LDL.LU R13, [R1+0xcc] ;  /* 0x0000cc00010d7983 */ /* 0x000ee80000300800 */
[----:B------:R0:W-:Y:S04]  /*56660*/  STS.U8 [R23+UR5+0x100], R0 ;  /* 0x0001000017007988 */ /* 0x0001e80008000005 */
[----:B------:R1:W-:Y:S04]  /*56670*/  STS.U8 [R23+UR5+0x140], R8 ;  /* 0x0001400817007988 */ /* 0x0003e80008000005 */
[----:B--2---:R2:W-:Y:S04]  /*56680*/  STS.U8 [R23+UR5+0x500], R7 ;  /* 0x0005000717007988 */ /* 0x0045e80008000005 */
[----:B0-----:R-:W3:Y:S04]  /*56690*/  LDL.LU R0, [R1+0xc8] ;  /* 0x0000c80001007983 */ /* 0x001ee80000300800 */
[----:B-1----:R-:W3:Y:S04]  /*566a0*/  LDL.LU R8, [R1+0x5048] ;  /* 0x0050480001087983 */ /* 0x002ee80000300800 */
[----:B--2---:R-:W2:Y:S04]  /*566b0*/  LDL.LU R7, [R1+0x5044] ;  /* 0x0050440001077983 */ /* 0x004ea80000300800 */
[----:B----4-:R0:W-:Y:S04]  /*566c0*/  STS.U8 [R23+UR5+0x540], R29 ;  /* 0x0005401d17007988 */ /* 0x0101e80008000005 */
[----:B------:R1:W-:Y:S04]  /*566d0*/  STS.U8 [R23+UR5+0x900], R6 ;  /* 0x0009000617007988 */ /* 0x0003e80008000005 */
[----:B------:R4:W-:Y:S04]  /*566e0*/  STS.U8 [R23+UR5+0x940], R14 ;  /* 0x0009400e17007988 */ /* 0x0009e80008000005 */
[----:B0-----:R-:W2:Y:S04]  /*566f0*/  LDL.LU R29, [R1+0x5040] ;  /* 0x00504000011d7983 */ /* 0x001ea80000300800 */
[----:B-1----:R-:W2:Y:S04]  /*56700*/  LDL.LU R6, [R1+0x503c] ;  /* 0x00503c0001067983 */ /* 0x002ea80000300800 */
[----:B------:R0:W-:Y:S04]  /*56710*/  STS.U8 [R23+UR5+0xd00], R22 ;  /* 0x000d001617007988 */ /* 0x0001e80008000005 */
[----:B----4-:R-:W4:Y:S04]  /*56720*/  LDL.LU R14, [R1+0x80] ;  /* 0x00008000010e7983 */ /* 0x010f280000300800 */
[----:B------:R1:W-:Y:S04]  /*56730*/  STS.U8 [R23+UR5+0xd40], R21 ;  /* 0x000d401517007988 */ /* 0x0003e80008000005 */
[----:B0-----:R-:W2:Y:S04]  /*56740*/  LDL.LU R22, [R1+0x7c] ;  /* 0x00007c0001167983 */ /* 0x001ea80000300800 */
[----:B------:R0:W-:Y:S04]  /*56750*/  STS.U8 [R23+UR5+0x1100], R12 ;  /* 0x0011000c17007988 */ /* 0x0001e80008000005 */
[----:B-1----:R-:W2:Y:S04]  /*56760*/  LDL.LU R21, [R1+0x40] ;  /* 0x0000400001157983 */ /* 0x002ea80000300800 */
[----:B------:R1:W-:Y:S04]  /*56770*/  STS.U8 [R23+UR5+0x1140], R17 ;  /* 0x0011401117007988 */ /* 0x0003e80008000005 */
[----:B0-----:R-:W2:Y:S04]  /*56780*/  LDL.LU R12, [R1+0x3c] ;  /* 0x00003c00010c7983 */ /* 0x001ea80000300800 */
[----:B------:R0:W-:Y:S04]  /*56790*/  STS.U8 [R23+UR5+0x1500], R19 ;  /* 0x0015001317007988 */ /* 0x0001e80008000005 */
[----:B-1----:R-:W2:Y:S04]  /*567a0*/  LDL.LU R17, [R1+0x8] ;  /* 0x0000080001117983 */ /* 0x002ea80000300800 */
[----:B0-----:R-:W2:Y:S04]  /*567b0*/  LDL.LU R19, [R1+0x4] ;  /* 0x0000040001137983 */ /* 0x001ea80000300800 */
[----:B---3--:R0:W-:Y:S04]  /*567c0*/  STS.U8 [R23+UR5+0x1540], R5 ;  /* 0x0015400517007988 */ /* 0x0081e80008000005 */
[----:B0-----:R-:W3:Y:S04]  /*567d0*/  LDL.LU R5, [R1+0x5038] ;  /* 0x0050380001057983 */ /* 0x001ee80000300800 */
[----:B------:R0:W-:Y:S04]  /*567e0*/  STS.U8 [R23+UR5+0x1900], R4 ;  /* 0x0019000417007988 */ /* 0x0001e80008000005 */
[----:B------:R1:W-:Y:S04]  /*567f0*/  STS.U8 [R23+UR5+0x1940], R3 ;  /* 0x0019400317007988 */ /* 0x0003e80008000005 */
[----:B0-----:R-:W2:Y:S04]  /*56800*/  LDL.LU R4, [R1+0x5034] ;  /* 0x0050340001047983 */ /* 0x001ea80000300800 */
[----:B-1----:R-:W2:Y:S01]  /*56810*/  LDL.LU R3, [R1+0x5030] ;  /* 0x0050300001037983 */ /* 0x002ea20000300800 */
[----:B------:R-:W-:-:S03]  /*56820*/  LOP3.LUT R2, R2, 0x18, RZ, 0x3c, !PT ;  /* 0x0000001802027812 */ /* 0x000fc600078e3cff */
[----:B--2---:R-:W-:Y:S04]  /*56830*/  STS.U8 [R23+UR5+0x1d00], R3 ;  /* 0x001d000317007988 */ /* 0x004fe80008000005 */
[----:B------:R-:W-:Y:S04]  /*56840*/  STS.U8 [R23+UR5+0x1d40], R4 ;  /* 0x001d400417007988 */ /* 0x000fe80008000005 */
[----:B------:R-:W-:Y:S04]  /*56850*/  STS.U8 [R2+UR5+0x180], R24 ;  /* 0x0001801802007988 */ /* 0x000fe80008000005 */
[----:B------:R-:W-:Y:S04]  /*56860*/  STS.U8 [R2+UR5+0x1c0], R27 ;  /* 0x0001c01b02007988 */ /* 0x000fe80008000005 */
[----:B------:R-:W-:Y:S04]  /*56870*/  STS.U8 [R2+UR5+0x580], R28 ;  /* 0x0005801c02007988 */ /* 0x000fe80008000005 */
[----:B------:R-:W-:Y:S04]  /*56880*/  STS.U8 [R2+UR5+0x5c0], R20 ;  /* 0x0005c01402007988 */ /* 0x000fe80008000005 */
[----:B------:R-:W-:Y:S04]  /*56890*/  STS.U8 [R2+UR5+0x980], R18 ;  /* 0x0009801202007988 */ /* 0x000fe80008000005 */
[----:B------:R-:W-:Y:S04]  /*568a0*/  STS.U8 [R2+UR5+0x9c0], R16 ;  /* 0x0009c01002007988 */ /* 0x000fe80008000005 */
[----:B------:R-:W-:Y:S04]  /*568b0*/  STS.U8 [R2+UR5+0xd80], R13 ;  /* 0x000d800d02007988 */ /* 0x000fe80008000005 */
[----:B------:R-:W-:Y:S04]  /*568c0*/  STL [R1+0x5014], R4 ;  /* 0x0050140401007387 */ /* 0x000fe80000100800 */
[----:B------:R0:W-:Y:S04]  /*568d0*/  STS.U8 [R2+UR5+0xdc0], R0 ;  /* 0x000dc00002007988 */ /* 0x0001e80008000005 */
[----:B0-----:R-:W2:Y:S04]  /*568e0*/  LDL.LU R0, [R1+0x184] ;  /* 0x0001840001007983 */ /* 0x001ea80000300800 */
[----:B------:R-:W2:Y:S04]  /*568f0*/  LDL.LU R4, [R1+0x140] ;  /* 0x0001400001047983 */ /* 0x000ea80000300800 */
[----:B------:R-:W2:Y:S04]  /*56900*/  LDL.LU R3, [R1+0x104] ;  /* 0x0001040001037983 */ /* 0x000ea80000300800 */
[----:B------:R-:W2:Y:S04]  /*56910*/  LDL.LU R23, [R1+0x100] ;  /* 0x0001000001177983 */ /* 0x000ea80000300800 */
[----:B------:R-:W2:Y:S04]  /*56920*/  LDL.LU R24, [R1+0xc4] ;  /* 0x0000c40001187983 */ /* 0x000ea80000300800 */
[----:B----4-:R-:W-:Y:S04]  /*56930*/  STS.U8 [R2+UR5+0x1180], R14 ;  /* 0x0011800e02007988 */ /* 0x010fe80008000005 */
[----:B------:R-:W4:Y:S04]  /*56940*/  LDL.LU R20, [R1+0xc0] ;  /* 0x0000c00001147983 */ /* 0x000f280000300800 */
[----:B------:R-:W-:Y:S04]  /*56950*/  STS.U8 [R2+UR5+0x11c0], R22 ;  /* 0x0011c01602007988 */ /* 0x000fe80008000005 */
        /* <DEDUP_REMOVED lines=8> */
[----:B---3--:R-:W-:Y:S04]  /*569e0*/  STS.U8 [R2+UR5+0x1d80], R5 ;  /* 0x001d800502007988 */ /* 0x008fe80008000005 */
[----:B------:R0:W-:Y:S01]  /*569f0*/  STL [R1+0x5018], R5 ;  /* 0x0050180501007387 */ /* 0x0001e20000100800 */
[----:B------:R-:W-:-:S03]  /*56a00*/  LOP3.LUT R28, R11, 0x3f, RZ, 0xc0, !PT ;  /* 0x0000003f0b1c7812 */ /* 0x000fc600078ec0ff */
[----:B0-----:R-:W3:Y:S04]  /*56a10*/  LDL.LU R5, [R1+0x144] ;  /* 0x0001440001057983 */ /* 0x001ee80000300800 */
[----:B------:R-:W3:Y:S04]  /*56a20*/  LDL.LU R14, [R1+0x17c] ;  /* 0x00017c00010e7983 */ /* 0x000ee80000300800 */
[----:B------:R-:W3:Y:S04]  /*56a30*/  LDL.LU R22, [R1+0x178] ;  /* 0x0001780001167983 */ /* 0x000ee80000300800 */
[----:B------:R-:W3:Y:S04]  /*56a40*/  LDL.LU R21, [R1+0x13c] ;  /* 0x00013c0001157983 */ /* 0x000ee80000300800 */
[----:B------:R-:W3:Y:S04]  /*56a50*/  LDL.LU R12, [R1+0x138] ;  /* 0x00013800010c7983 */ /* 0x000ee80000300800 */
[----:B------:R-:W3:Y:S04]  /*56a60*/  LDL.LU R11, [R1+0xfc] ;  /* 0x0000fc00010b7983 */ /* 0x000ee80000300800 */
[----:B------:R-:W3:Y:S04]  /*56a70*/  LDL.LU R17, [R1+0xf8] ;  /* 0x0000f80001117983 */ /* 0x000ee80000300800 */
[----:B------:R-:W3:Y:S04]  /*56a80*/  LDL.LU R19, [R1+0xbc] ;  /* 0x0000bc0001137983 */ /* 0x000ee80000300800 */
[----:B------:R-:W-:Y:S04]  /*56a90*/  STS.U8 [R2+UR5+0x1dc0], R6 ;  /* 0x001dc00602007988 */ /* 0x000fe80008000005 */
[----:B------:R0:W-:Y:S04]  /*56aa0*/  STL [R1+0x501c], R6 ;  /* 0x00501c0601007387 */ /* 0x0001e80000100800 */
[----:B0-----:R-:W3:Y:S01]  /*56ab0*/  LDL.LU R6, [R1+0x180] ;  /* 0x0001800001067983 */ /* 0x001ee20000300800 */
[----:B------:R-:W-:-:S05]  /*56ac0*/  LOP3.LUT R2, R28, 0x20, RZ, 0x3c, !PT ;  /* 0x000000201c027812 */ /* 0x000fca00078e3cff */
[----:B--2---:R0:W-:Y:S04]  /*56ad0*/  STS.U8 [R2+UR5+0x200], R0 ;  /* 0x0002000002007988 */ /* 0x0041e80008000005 */
[----:B0-----:R-:W2:Y:S04]  /*56ae0*/  LDL.LU R0, [R1+0x502c] ;  /* 0x00502c0001007983 */ /* 0x001ea80000300800 */
[----:B---3--:R-:W-:Y:S04]  /*56af0*/  STS.U8 [R2+UR5+0x240], R6 ;  /* 0x0002400602007988 */ /* 0x008fe80008000005 */
[----:B------:R-:W-:Y:S04]  /*56b00*/  STS.U8 [R2+UR5+0x600], R5 ;  /* 0x0006000502007988 */ /* 0x000fe80008000005 */
[----:B------:R-:W-:Y:S04]  /*56b10*/  STS.U8 [R2+UR5+0x640], R4 ;  /* 0x0006400402007988 */ /* 0x000fe80008000005 */
[----:B------:R-:W-:Y:S04]  /*56b20*/  STS.U8 [R2+UR5+0xa00], R3 ;  /* 0x000a000302007988 */ /* 0x000fe80008000005 */
[----:B------:R-:W-:Y:S04]  /*56b30*/  STS.U8 [R2+UR5+0xa40], R23 ;  /* 0x000a401702007988 */ /* 0x000fe80008000005 */
[----:B------:R-:W-:Y:S04]  /*56b40*/  STS.U8 [R2+UR5+0xe00], R24 ;  /* 0x000e001802007988 */ /* 0x000fe80008000005 */
[----:B----4-:R0:W-:Y:S04]  /*56b50*/  STS.U8 [R2+UR5+0xe40], R20 ;  /* 0x000e401402007988 */ /* 0x0101e80008000005 */
[----:B------:R1:W-:Y:S04]  /*56b60*/  STS.U8 [R2+UR5+0x1200], R18 ;  /* 0x0012001202007988 */ /* 0x0003e80008000005 */
[----:B------:R3:W-:Y:S04]  /*56b70*/  STS.U8 [R2+UR5+0x1240], R16 ;  /* 0x0012401002007988 */ /* 0x0007e80008000005 */
[----:B0-----:R-:W4:Y:S04]  /*56b80*/  LDL.LU R20, [R1+0xb8] ;  /* 0x0000b80001147983 */ /* 0x001f280000300800 */
[----:B------:R0:W-:Y:S04]  /*56b90*/  STS.U8 [R2+UR5+0x1600], R13 ;  /* 0x0016000d02007988 */ /* 0x0001e80008000005 */
[----:B-1----:R-:W4:Y:S04]  /*56ba0*/  LDL.LU R18, [R1+0x70] ;  /* 0x0000700001127983 */ /* 0x002f280000300800 */
[----:B---3--:R-:W3:Y:S04]  /*56bb0*/  LDL.LU R16, [R1+0x6c] ;  /* 0x00006c0001107983 */ /* 0x008ee80000300800 */
[----:B------:R-:W-:Y:S04]  /*56bc0*/  STS.U8 [R2+UR5+0x1640], R27 ;  /* 0x0016401b02007988 */ /* 0x000fe80008000005 */
[----:B0-----:R-:W3:Y:S04]  /*56bd0*/  LDL.LU R13, [R1+0x30] ;  /* 0x00003000010d7983 */ /* 0x001ee80000300800 */
[----:B--2---:R0:W-:Y:S04]  /*56be0*/  STS.U8 [R2+UR5+0x1a00], R0 ;  /* 0x001a000002007988 */ /* 0x0041e80008000005 */
[----:B------:R-:W-:Y:S04]  /*56bf0*/  STS.U8 [R2+UR5+0x1a40], R29 ;  /* 0x001a401d02007988 */ /* 0x000fe80008000005 */
[----:B0-----:R-:W2:Y:S04]  /*56c00*/  LDL.LU R0, [R1+0x5028] ;  /* 0x0050280001007983 */ /* 0x001ea80000300800 */
[----:B------:R0:W-:Y:S04]  /*56c10*/  STL [R1+0x5020], R29 ;  /* 0x0050201d01007387 */ /* 0x0001e80000100800 */
[----:B------:R-:W-:Y:S04]  /*56c20*/  STS.U8 [R2+UR5+0x1e00], R7 ;  /* 0x001e000702007988 */ /* 0x000fe80008000005 */
[----:B------:R1:W-:Y:S04]  /*56c30*/  STL [R1+0x5024], R7 ;  /* 0x0050240701007387 */ /* 0x0003e80000100800 */
[----:B0-----:R-:W2:Y:S04]  /*56c40*/  LDL.LU R29, [R1+0x174] ;  /* 0x00017400011d7983 */ /* 0x001ea80000300800 */
[----:B------:R-:W2:Y:S01]  /*56c50*/  LDL.LU R6, [R1+0x170] ;  /* 0x0001700001067983 */ /* 0x000ea20000300800 */
[----:B-1----:R-:W-:-:S03]  /*56c60*/  LOP3.LUT R7, R28, 0x28, RZ, 0x3c, !PT ;  /* 0x000000281c077812 */ /* 0x002fc600078e3cff */
[----:B------:R-:W2:Y:S04]  /*56c70*/  LDL.LU R5, [R1+0x134] ;  /* 0x0001340001057983 */ /* 0x000ea80000300800 */
[----:B------:R-:W-:Y:S04]  /*56c80*/  STS.U8 [R2+UR5+0x1e40], R8 ;  /* 0x001e400802007988 */ /* 0x000fe80008000005 */
[----:B------:R-:W2:Y:S04]  /*56c90*/  LDL.LU R4, [R1+0x130] ;  /* 0x0001300001047983 */ /* 0x000ea80000300800 */
[----:B------:R-:W-:Y:S04]  /*56ca0*/  STS.U8 [R7+UR5+0x280], R14 ;  /* 0x0002800e07007988 */ /* 0x000fe80008000005 */
[----:B------:R-:W2:Y:S04]  /*56cb0*/  LDL.LU R23, [R1+0xf4] ;  /* 0x0000f40001177983 */ /* 0x000ea80000300800 */
[----:B------:R-:W-:Y:S04]  /*56cc0*/  STS.U8 [R7+UR5+0x2c0], R22 ;  /* 0x0002c01607007988 */ /* 0x000fe80008000005 */
[----:B------:R-:W2:Y:S04]  /*56cd0*/  LDL.LU R24, [R1+0xf0] ;  /* 0x0000f00001187983 */ /* 0x000ea80000300800 */
[----:B------:R-:W-:Y:S04]  /*56ce0*/  STS.U8 [R7+UR5+0x680], R21 ;  /* 0x0006801507007988 */ /* 0x000fe80008000005 */
        /* <DEDUP_REMOVED lines=10> */
[----:B------:R-:W2:Y:S01]  /*56d90*/  LDL.LU R3, [R1+0x16c] ;  /* 0x00016c0001037983 */ /* 0x000ea20000300800 */
[----:B------:R-:W-:-:S03]  /*56da0*/  LOP3.LUT R14, R15, 0x30, RZ, 0x3c, !PT ;  /* 0x000000300f0e7812 */ /* 0x000fc600078e3cff */
[----:B------:R-:W2:Y:S04]  /*56db0*/  LDL.LU R2, [R1+0x168] ;  /* 0x0001680001027983 */ /* 0x000ea80000300800 */
[----:B------:R-:W2:Y:S04]  /*56dc0*/  LDL.LU R22, [R1+0x12c] ;  /* 0x00012c0001167983 */ /* 0x000ea80000300800 */
[----:B------:R-:W2:Y:S04]  /*56dd0*/  LDL.LU R21, [R1+0x128] ;  /* 0x0001280001157983 */ /* 0x000ea80000300800 */
[----:B----4-:R0:W-:Y:S04]  /*56de0*/  STS.U8 [R7+UR5+0xec0], R20 ;  /* 0x000ec01407007988 */ /* 0x0101e80008000005 */
[----:B------:R1:W-:Y:S04]  /*56df0*/  STS.U8 [R7+UR5+0x1280], R18 ;  /* 0x0012801207007988 */ /* 0x0003e80008000005 */
[----:B---3--:R3:W-:Y:S04]  /*56e00*/  STS.U8 [R7+UR5+0x12c0], R16 ;  /* 0x0012c01007007988 */ /* 0x0087e80008000005 */
[----:B0-----:R-:W4:Y:S04]  /*56e10*/  LDL.LU R20, [R1+0xec] ;  /* 0x0000ec0001147983 */ /* 0x001f280000300800 */
[----:B------:R0:W-:Y:S04]  /*56e20*/  STS.U8 [R7+UR5+0x1680], R13 ;  /* 0x0016800d07007988 */ /* 0x0001e80008000005 */
[----:B-1----:R-:W4:Y:S04]  /*56e30*/  LDL.LU R18, [R1+0xe8] ;  /* 0x0000e80001127983 */ /* 0x002f280000300800 */
[----:B---3--:R-:W3:Y:S04]  /*56e40*/  LDL.LU R16, [R1+0xac] ;  /* 0x0000ac0001107983 */ /* 0x008ee80000300800 */
[----:B0-----:R-:W3:Y:S04]  /*56e50*/  LDL.LU R13, [R1+0x9c] ;  /* 0x00009c00010d7983 */ /* 0x001ee80000300800 */
[----:B--2---:R0:W-:Y:S04]  /*56e60*/  STS.U8 [R7+UR5+0x16c0], R0 ;  /* 0x0016c00007007988 */ /* 0x0041e80008000005 */
[----:B------:R-:W-:Y:S04]  /*56e70*/  STS.U8 [R7+UR5+0x1a80], R26 ;  /* 0x001a801a07007988 */ /* 0x000fe80008000005 */
[----:B------:R-:W-:Y:S04]  /*56e80*/  STS.U8 [R7+UR5+0x1ac0], R25 ;  /* 0x001ac01907007988 */ /* 0x000fe80008000005 */
[----:B------:R-:W-:Y:S04]  /*56e90*/  STS.U8 [R7+UR5+0x1e80], R9 ;  /* 0x001e800907007988 */ /* 0x000fe80008000005 */
[----:B0-----:R-:W2:Y:S04]  /*56ea0*/  LDL.LU R0, [R1+0x60] ;  /* 0x0000600001007983 */ /* 0x001ea80000300800 */
[----:B------:R0:W-:Y:S04]  /*56eb0*/  STS.U8 [R7+UR5+0x1ec0], R10 ;  /* 0x001ec00a07007988 */ /* 0x0001e80008000005 */
[----:B------:R1:W-:Y:S04]  /*56ec0*/  STS.U8 [R14+UR5+0x300], R29 ;  /* 0x0003001d0e007988 */ /* 0x0003e80008000005 */
[----:B------:R1:W-:Y:S04]  /*56ed0*/  STS.U8 [R14+UR5+0x340], R6 ;  /* 0x000340060e007988 */ /* 0x0003e80008000005 */
[----:B0-----:R-:W2:Y:S04]  /*56ee0*/  LDL.LU R7, [R1+0x5024] ;  /* 0x0050240001077983 */ /* 0x001ea80000300800 */
[----:B-1----:R-:W2:Y:S04]  /*56ef0*/  LDL.LU R29, [R1+0x5020] ;  /* 0x00502000011d7983 */ /* 0x002ea80000300800 */
[----:B------:R-:W2:Y:S04]  /*56f00*/  LDL.LU R6, [R1+0x501c] ;  /* 0x00501c0001067983 */ /* 0x000ea80000300800 */
        /* <DEDUP_REMOVED lines=19> */
[----:B0-----:R-:W2:Y:S01]  /*57040*/  LDL.LU R19, [R1+0x4ff4] ;  /* 0x004ff40001137983 */ /* 0x001ea20000300800 */
[----:B------:R-:W-:-:S03]  /*57050*/  LOP3.LUT R15, R15, 0x38, RZ, 0x3c, !PT ;  /* 0x000000380f0f7812 */ /* 0x000fc600078e3cff */
[----:B--2---:R-:W-:Y:S04]  /*57060*/  STS.U8 [R14+UR5+0x1b00], R19 ;  /* 0x001b00130e007988 */ /* 0x004fe80008000005 */
[----:B------:R-:W-:Y:S04]  /*57070*/  STS.U8 [R14+UR5+0x1b40], R17 ;  /* 0x001b40110e007988 */ /* 0x000fe80008000005 */
[----:B------:R-:W-:Y:S04]  /*57080*/  STS.U8 [R14+UR5+0x1f00], R11 ;  /* 0x001f000b0e007988 */ /* 0x000fe80008000005 */
[----:B------:R0:W-:Y:S04]  /*57090*/  STS.U8 [R14+UR5+0x1f40], R12 ;  /* 0x001f400c0e007988 */ /* 0x0001e80008000005 */
[----:B------:R1:W-:Y:S04]  /*570a0*/  STS.U8 [R15+UR5+0x380], R3 ;  /* 0x000380030f007988 */ /* 0x0003e80008000005 */
[----:B------:R2:W-:Y:S04]  /*570b0*/  STS.U8 [R15+UR5+0x3c0], R2 ;  /* 0x0003c0020f007988 */ /* 0x0005e80008000005 */
[----:B0-----:R-:W3:Y:S04]  /*570c0*/  LDL.LU R14, [R1+0x4ff0] ;  /* 0x004ff000010e7983 */ /* 0x001ee80000300800 */
[----:B-1----:R-:W3:Y:S04]  /*570d0*/  LDL R3, [R1+0x3df8] ;  /* 0x003df80001037983 */ /* 0x002ee80000100800 */
[----:B--2---:R-:W2:Y:S04]  /*570e0*/  LDL R2, [R1+0x3e14] ;  /* 0x003e140001027983 */ /* 0x004ea80000100800 */
[----:B------:R0:W-:Y:S04]  /*570f0*/  STS.U8 [R15+UR5+0x780], R22 ;  /* 0x000780160f007988 */ /* 0x0001e80008000005 */
[----:B------:R1:W-:Y:S04]  /*57100*/  STS.U8 [R15+UR5+0x7c0], R21 ;  /* 0x0007c0150f007988 */ /* 0x0003e80008000005 */
[----:B----4-:R4:W-:Y:S04]  /*57110*/  STS.U8 [R15+UR5+0xb80], R20 ;  /* 0x000b80140f007988 */ /* 0x0109e80008000005 */
[----:B0-----:R-:W2:Y:S04]  /*57120*/  LDL.LU R22, [R1+0x4fec] ;  /* 0x004fec0001167983 */ /* 0x001ea80000300800 */
[----:B-1----:R-:W2:Y:S04]  /*57130*/  LDL.LU R21, [R1+0x4fe8] ;  /* 0x004fe80001157983 */ /* 0x002ea80000300800 */
[----:B----4-:R-:W4:Y:S04]  /*57140*/  LDL.LU R20, [R1+0x4fe4] ;  /* 0x004fe40001147983 */ /* 0x010f280000300800 */
[----:B------:R0:W-:Y:S04]  /*57150*/  STS.U8 [R15+UR5+0xbc0], R18 ;  /* 0x000bc0120f007988 */ /* 0x0001e80008000005 */
[----:B---3--:R1:W-:Y:S04]  /*57160*/  STS.U8 [R15+UR5+0xf80], R16 ;  /* 0x000f80100f007988 */ /* 0x0083e80008000005 */
[----:B------:R3:W-:Y:S04]  /*57170*/  STS.U8 [R15+UR5+0xfc0], R13 ;  /* 0x000fc00d0f007988 */ /* 0x0007e80008000005 */
[----:B0-----:R-:W2:Y:S04]  /*57180*/  LDL.LU R18, [R1+0x4fe0] ;  /* 0x004fe00001127983 */ /* 0x001ea80000300800 */
[----:B-1----:R-:W2:Y:S04]  /*57190*/  LDL.LU R16, [R1+0x4fdc] ;  /* 0x004fdc0001107983 */ /* 0x002ea80000300800 */
[----:B---3--:R-:W3:Y:S04]  /*571a0*/  LDL.LU R13, [R1+0x4fd8] ;  /* 0x004fd800010d7983 */ /* 0x008ee80000300800 */
[----:B------:R0:W-:Y:S04]  /*571b0*/  STS.U8 [R15+UR5+0x1380], R0 ;  /* 0x001380000f007988 */ /* 0x0001e80008000005 */
[----:B0-----:R-:W2:Y:S04]  /*571c0*/  LDL.LU R0, [R1+0x4fd4] ;  /* 0x004fd40001007983 */ /* 0x001ea80000300800 */
[----:B--2---:R0:W-:Y:S04]  /*571d0*/  STS.U8 [R15+UR5+0x13c0], R0 ;  /* 0x0013c0000f007988 */ /* 0x0041e80008000005 */
[----:B0-----:R-:W2:Y:S04]  /*571e0*/  LDL.LU R0, [R1+0x4fd0] ;  /* 0x004fd00001007983 */ /* 0x001ea80000300800 */
[----:B---3--:R-:W-:Y:S04]  /*571f0*/  STS.U8 [R15+UR5+0x1780], R13 ;  /* 0x0017800d0f007988 */ /* 0x008fe80008000005 */
[----:B------:R-:W-:Y:S04]  /*57200*/  STS.U8 [R15+UR5+0x17c0], R16 ;  /* 0x0017c0100f007988 */ /* 0x000fe80008000005 */
[----:B------:R-:W-:Y:S04]  /*57210*/  STS.U8 [R15+UR5+0x1b80], R18 ;  /* 0x001b80120f007988 */ /* 0x000fe80008000005 */
[----:B----4-:R-:W-:Y:S04]  /*57220*/  STS.U8 [R15+UR5+0x1bc0], R20 ;  /* 0x001bc0140f007988 */ /* 0x010fe80008000005 */
[----:B------:R-:W-:Y:S04]  /*57230*/  STS.U8 [R15+UR5+0x1f80], R21 ;  /* 0x001f80150f007988 */ /* 0x000fe80008000005 */
[----:B------:R0:W-:Y:S04]  /*57240*/  STS.U8 [R15+UR5+0x1fc0], R22 ;  /* 0x001fc0160f007988 */ /* 0x0001e80008000005 */
[----:B0-----:R-:W3:Y:S01]  /*57250*/  LDL.LU R15, [R1+0x4fcc] ;  /* 0x004fcc00010f7983 */ /* 0x001ee20000300800 */
[----:B------:R-:W-:Y:S01]  /*57260*/  BAR.SYNC.DEFER_BLOCKING 0x0 ;  /* 0x0000000000007b1d */ /* 0x000fe20000010000 */
[----:B--2---:R-:W-:-:S06]  /*57270*/  PRMT R0, RZ, 0x7610, R0 ;  /* 0x00007610ff007816 */ /* 0x004fcc0000000000 */
[----:B------:R-:W2:Y:S04]  /*57280*/  @!P1 LDG.E.U8 R0, desc[UR40][R2.64] ;  /* 0x0000002802009981 */ /* 0x000ea8000c1e1100 */
[----:B--2---:R0:W-:Y:S04]  /*57290*/  STL [R1+0x1858], R0 ;  /* 0x0018580001007387 */ /* 0x0041e80000100800 */
[----:B0-----:R-:W2:Y:S04]  /*572a0*/  LDL.LU R0, [R1+0x4fc8] ;  /* 0x004fc80001007983 */ /* 0x001ea80000300800 */
[----:B------:R-:W4:Y:S04]  /*572b0*/  LDL R2, [R1+0x3df4] ;  /* 0x003df40001027983 */ /* 0x000f280000100800 */
[----:B------:R-:W4:Y:S01]  /*572c0*/  LDL R3, [R1+0x3e0c] ;  /* 0x003e0c0001037983 */ /* 0x000f220000100800 */
[----:B---3--:R-:W-:-:S02]  /*572d0*/  PRMT R15, RZ, 0x7610, R15 ;  /* 0x00007610ff0f7816 */ /* 0x008fc4000000000f */
[----:B----4-:R-:W-:-:S04]  /*572e0*/  @!P0 LOP3.LUT R3, R3, R2, RZ, 0x3c, !PT ;  /* 0x0000000203038212 */ /* 0x010fc800078e3cff */
[----:B------:R-:W-:-:S04]  /*572f0*/  @!P0 LOP3.LUT R2, R3, R2, RZ, 0x3c, !PT ;  /* 0x0000000203028212 */ /* 0x000fc800078e3cff */
[----:B------:R-:W-:-:S05]  /*57300*/  @!P0 LOP3.LUT R3, R3, R2, RZ, 0x3c, !PT ;  /* 0x0000000203038212 */ /* 0x000fca00078e3cff */
[----:B------:R-:W3:Y:S04]  /*57310*/  @!P0 LDG.E.U8 R15, desc[UR40][R2.64] ;  /* 0x00000028020f8981 */ /* 0x000ee8000c1e1100 */
[----:B---3--:R0:W-:Y:S04]  /*57320*/  STL [R1+0x1854], R15 ;  /* 0x0018540f01007387 */ /* 0x0081e80000100800 */
[----:B0-----:R-:W3:Y:S04]  /*57330*/  LDL.LU R15, [R1+0x4fc4] ;  /* 0x004fc400010f7983 */ /* 0x001ee80000300800 */
[----:B------:R-:W4:Y:S04]  /*57340*/  LDL R2, [R1+0x1e30] ;  /* 0x001e300001027983 */ /* 0x000f280000100800 */
[----:B------:R-:W4:Y:S01]  /*57350*/  LDL R3, [R1+0x38f4] ;  /* 0x0038f40001037983 */ /* 0x000f220000100800 */
[----:B--2---:R-:W-:-:S02]  /*57360*/  PRMT R0, RZ, 0x7610, R0 ;  /* 0x00007610ff007816 */ /* 0x004fc40000000000 */
[----:B----4-:R-:W-:-:S04]  /*57370*/  @!P0 LOP3.LUT R3, R3, R2, RZ, 0x3c, !PT ;  /* 0x0000000203038212 */ /* 0x010fc800078e3cff */
[----:B------:R-:W-:-:S04]  /*57380*/  @!P0 LOP3.LUT R2, R3, R2, RZ, 0x3c, !PT ;  /* 0x0000000203028212 */ /* 0x000fc800078e3cff */
[----:B------:R-:W-:-:S05]  /*57390*/  @!P0 LOP3.LUT R3, R3, R2, RZ, 0x3c, !PT ;  /* 0x0000000203038212 */ /* 0x000fca00078e3cff */
        /* <DEDUP_REMOVED lines=8753> */
[----:B------:R-:W-:-:S02]  /*796b0*/  PRMT R24, RZ, 0x7610, R24 ;  /* 0x00007610ff187816 */ /* 0x000fc40000000018 */
[----:B----4-:R-:W-:-:S04]  /*796c0*/  @!P1 LOP3.LUT R3, R3, R2, RZ, 0x3c, !PT ;  /* 0x0000000203039212 */ /* 0x010fc800078e3cff */
[----:B------:R-:W-:-:S04]  /*796d0*/  @!P1 LOP3.LUT R2, R3, R2, RZ, 0x3c, !PT ;  /* 0x0000000203029212 */ /* 0x000fc800078e3cff */
[----:B------:R-:W-:-:S05]  /*796e0*/  @!P1 LOP3.LUT R3, R3, R2, RZ, 0x3c, !PT ;  /* 0x0000000203039212 */ /* 0x000fca00078e3cff */
[----:B------:R0:W4:Y:S04]  /*796f0*/  @!P1 LDG.E.U8 R24, desc[UR40][R2.64] ;  /* 0x0000002802189981 */ /* 0x000128000c1e1100 */
[----:B------:R-:W0:Y:S04]  /*79700*/  LDL R2, [R1+0x3c74] ;  /* 0x003c740001027983 */ /* 0x000e280000100800 */
[----:B------:R-:W0:Y:S01]  /*79710*/  LDL R3, [R1+0x3c9c] ;  /* 0x003c9c0001037983 */ /* 0x000e220000100800 */
[----:B--2---:R-:W-:Y:S02]  /*79720*/  PRMT R0, RZ, 0x7610, R0 ;  /* 0x00007610ff007816 */ /* 0x004fe40000000000 */
[----:B0-----:R-:W-:-:S04]  /*79730*/  @!P0 LOP3.LUT R3, R3, R2, RZ, 0x3c, !PT ;  /* 0x0000000203038212 */ /* 0x001fc800078e3cff */
[----:B------:R-:W-:-:S04]  /*79740*/  @!P0 LOP3.LUT R2, R3, R2, RZ, 0x3c, !PT ;  /* 0x0000000203028212 */ /* 0x000fc800078e3cff */
[----:B------:R-:W-:-:S05]  /*79750*/  @!P0 LOP3.LUT R3, R3, R2, RZ, 0x3c, !PT ;  /* 0x0000000203038212 */ /* 0x000fca00078e3cff */
[----:B------:R-:W2:Y:S04]  /*79760*/  @!P0 LDG.E.U8 R0, desc[UR40][R2.64] ;  /* 0x0000002802008981 */ /* 0x000ea8000c1e1100 */
[----:B----4-:R0:W-:Y:S04]  /*79770*/  STL [R1+0x70], R24 ;  /* 0x0000701801007387 */ /* 0x0101e80000100800 */
[----:B0-----:R-:W4:Y:S04]  /*79780*/  LDL R24, [R1+0x3cd0] ;  /* 0x003cd00001187983 */ /* 0x001f280000100800 */
[----:B--2---:R0:W-:Y:S04]  /*79790*/  STL [R1+0x6c], R0 ;  /* 0x00006c0001007387 */ /* 0x0041e80000100800 */
[----:B0-----:R-:W2:Y:S04]  /*797a0*/  LDL.LU R0, [R1+0x408c] ;  /* 0x00408c0001007983 */ /* 0x001ea80000300800 */
[----:B------:R-:W2:Y:S04]  /*797b0*/  LDL R2, [R1+0x3c78] ;  /* 0x003c780001027983 */ /* 0x000ea80000100800 */
[----:B------:R-:W2:Y:S01]  /*797c0*/  LDL R3, [R1+0x3cb0] ;  /* 0x003cb00001037983 */ /* 0x000ea20000100800 */
[----:B---3--:R-:W-:-:S02]  /*797d0*/  PRMT R15, RZ, 0x7610, R15 ;  /* 0x00007610ff0f7816 */ /* 0x008fc4000000000f */
[----:B--2---:R-:W-:-:S04]  /*797e0*/  @!P1 LOP3.LUT R3, R3, R2, RZ, 0x3c, !PT ;  /* 0x0000000203039212 */ /* 0x004fc800078e3cff */
[----:B------:R-:W-:-:S04]  /*797f0*/  @!P1 LOP3.LUT R2, R3, R2, RZ, 0x3c, !PT ;  /* 0x0000000203029212 */ /* 0x000fc800078e3cff */
[----:B------:R-:W-:-:S05]  /*79800*/  @!P1 LOP3.LUT R3, R3, R2, RZ, 0x3c, !PT ;  /* 0x0000000203039212 */ /* 0x000fca00078e3cff */
[----:B------:R-:W2:Y:S04]  /*79810*/  @!P1 LDG.E.U8 R15, desc[UR40][R2.64] ;  /* 0x00000028020f9981 */ /* 0x000ea8000c1e1100 */
[----:B--2---:R0:W-:Y:S04]  /*79820*/  STL [R1+0x68], R15 ;  /* 0x0000680f01007387 */ /* 0x0041e80000100800 */
[----:B0-----:R-:W2:Y:S04]  /*79830*/  LDL.LU R15, [R1+0x4088] ;  /* 0x00408800010f7983 */ /* 0x001ea80000300800 */
[----:B------:R-:W3:Y:S04]  /*79840*/  LDL R2, [R1+0x3c84] ;  /* 0x003c840001027983 */ /* 0x000ee80000100800 */
[----:B------:R-:W3:Y:S01]  /*79850*/  LDL R3, [R1+0x3cac] ;  /* 0x003cac0001037983 */ /* 0x000ee20000100800 */
[----:B------:R-:W-:-:S02]  /*79860*/  PRMT R0, RZ, 0x7610, R0 ;  /* 0x00007610ff007816 */ /* 0x000fc40000000000 */
[----:B---3--:R-:W-:-:S04]  /*79870*/  @!P0 LOP3.LUT R3, R3, R2, RZ, 0x3c, !PT ;  /* 0x0000000203038212 */ /* 0x008fc800078e3cff */
[----:B------:R-:W-:-:S04]  /*79880*/  @!P0 LOP3.LUT R2, R3, R2, RZ, 0x3c, !PT ;  /* 0x0000000203028212 */ /* 0x000fc800078e3cff */
[----:B------:R-:W-:-:S05]  /*79890*/  @!P0 LOP3.LUT R3, R3, R2, RZ, 0x3c, !PT ;  /* 0x0000000203038212 */ /* 0x000fca00078e3cff */
[----:B------:R-:W3:Y:S04]  /*798a0*/  @!P0 LDG.E.U8 R0, desc[UR40][R2.64] ;  /* 0x0000002802008981 */ /* 0x000ee8000c1e1100 */
[----:B---3--:R0:W-:Y:S04]  /*798b0*/  STL [R1+0x64], R0 ;  /* 0x0000640001007387 */ /* 0x0081e80000100800 */
[----:B0-----:R-:W3:Y:S04]  /*798c0*/  LDL.LU R0, [R1+0x4084] ;  /* 0x0040840001007983 */ /* 0x001ee80000300800 */
[----:B------:R-:W2:Y:S04]  /*798d0*/  LDL R2, [R1+0x3c88] ;  /* 0x003c880001027983 */ /* 0x000ea80000100800 */
[----:B------:R-:W2:Y:S01]  /*798e0*/  LDL R3, [R1+0x3cc0] ;  /* 0x003cc00001037983 */ /* 0x000ea20000100800 */
[----:B------:R-:W-:-:S02]  /*798f0*/  PRMT R26, RZ, 0x7610, R26 ;  /* 0x00007610ff1a7816 */ /* 0x000fc4000000001a */
[----:B--2---:R-:W-:-:S04]  /*79900*/  @!P1 LOP3.LUT R3, R3, R2, RZ, 0x3c, !PT ;  /* 0x0000000203039212 */ /* 0x004fc800078e3cff */
[----:B------:R-:W-:-:S04]  /*79910*/  @!P1 LOP3.LUT R2, R3, R2, RZ, 0x3c, !PT ;  /* 0x0000000203029212 */ /* 0x000fc800078e3cff */
[----:B------:R-:W-:-:S05]  /*79920*/  @!P1 LOP3.LUT R3, R3, R2, RZ, 0x3c, !PT ;  /* 0x0000000203039212 */ /* 0x000fca00078e3cff */
[----:B------:R0:W2:Y:S04]  /*79930*/  @!P1 LDG.E.U8 R26, desc[UR40][R2.64] ;  /* 0x00000028021a9981 */ /* 0x0000a8000c1e1100 */
[----:B------:R-:W0:Y:S04]  /*79940*/  LDL R2, [R1+0x3c94] ;  /* 0x003c940001027983 */ /* 0x000e280000100800 */
[----:B------:R-:W0:Y:S01]  /*79950*/  LDL R3, [R1+0x3cbc] ;  /* 0x003cbc0001037983 */ /* 0x000e220000100800 */
[----:B---3--:R-:W-:Y:S02]  /*79960*/  PRMT R0, RZ, 0x7610, R0 ;  /* 0x00007610ff007816 */ /* 0x008fe40000000000 */
[----:B0-----:R-:W-:-:S04]  /*79970*/  @!P0 LOP3.LUT R3, R3, R2, RZ, 0x3c, !PT ;  /* 0x0000000203038212 */ /* 0x001fc800078e3cff */
[----:B------:R-:W-:-:S04]  /*79980*/  @!P0 LOP3.LUT R2, R3, R2, RZ, 0x3c, !PT ;  /* 0x0000000203028212 */ /* 0x000fc800078e3cff */
[----:B------:R-:W-:-:S05]  /*79990*/  @!P0 LOP3.LUT R3, R3, R2, RZ, 0x3c, !PT ;  /* 0x0000000203038212 */ /* 0x000fca00078e3cff */
[----:B------:R-:W3:Y:S04]  /*799a0*/  @!P0 LDG.E.U8 R0, desc[UR40][R2.64] ;  /* 0x0000002802008981 */ /* 0x000ee8000c1e1100 */
[----:B--2---:R0:W-:Y:S04]  /*799b0*/  STL [R1+0x60], R26 ;  /* 0x0000601a01007387 */ /* 0x0041e80000100800 */
[----:B0-----:R-:W2:Y:S04]  /*799c0*/  LDL R26, [R1+0x3cf0] ;  /* 0x003cf000011a7983 */ /* 0x001ea80000100800 */
[----:B---3--:R0:W-:Y:S04]  /*799d0*/  STL [R1+0x5c], R0 ;  /* 0x00005c0001007387 */ /* 0x0081e80000100800 */
[----:B0-----:R-:W3:Y:S04]  /*799e0*/  LDL.LU R0, [R1+0x4080] ;  /* 0x0040800001007983 */ /* 0x001ee80000300800 */
[----:B------:R-:W2:Y:S01]  /*799f0*/  LDL R3, [R1+0x3c98] ;  /* 0x003c980001037983 */ /* 0x000ea20000100800 */
[----:B------:R-:W-:Y:S01]  /*79a00*/  PRMT R15, RZ, 0x7610, R15 ;  /* 0x00007610ff0f7816 */ /* 0x000fe2000000000f */
[----:B----4-:R-:W-:-:S02]  /*79a10*/  @!P1 IMAD.MOV.U32 R2, RZ, RZ, R24 ;  /* 0x000000ffff029224 */ /* 0x010fc400078e0018 */
[----:B------:R-:W4:Y:S04]  /*79a20*/  LDL R24, [R1+0x3cec] ;  /* 0x003cec0001187983 */ /* 0x000f280000100800 */
[----:B--2---:R-:W2:Y:S04]  /*79a30*/  @!P1 LDG.E.U8 R15, desc[UR40][R2.64] ;  /* 0x00000028020f9981 */ /* 0x004ea8000c1e1100 */
        /* <DEDUP_REMOVED lines=20> */
[----:B------:R-:W3:Y:S04]  /*79b80*/  LDL R2, [R1+0x3cb4] ;  /* 0x003cb40001027983 */ /* 0x000ee80000100800 */
[----:B------:R-:W3:Y:S01]  /*79b90*/  LDL R3, [R1+0x3cdc] ;  /* 0x003cdc0001037983 */ /* 0x000ee20000100800 */
[----:B--2---:R-:W-:-:S02]  /*79ba0*/  PRMT R0, RZ, 0x7610, R0 ;  /* 0x00007610ff007816 */ /* 0x004fc40000000000 */
[----:B---3--:R-:W-:-:S04]  /*79bb0*/  @!P0 LOP3.LUT R3, R3, R2, RZ, 0x3c, !PT ;  /* 0x0000000203038212 */ /* 0x008fc800078e3cff */
[----:B------:R-:W-:-:S04]  /*79bc0*/  @!P0 LOP3.LUT R2, R3, R2, RZ, 0x3c, !PT ;  /* 0x0000000203028212 */ /* 0x000fc800078e3cff */
[----:B------:R-:W-:-:S05]  /*79bd0*/  @!P0 LOP3.LUT R3, R3, R2, RZ, 0x3c, !PT ;  /* 0x0000000203038212 */ /* 0x000fca00078e3cff */
[----:B------:R-:W2:Y:S01]  /*79be0*/  @!P0 LDG.E.U8 R0, desc[UR40][R2.64] ;  /* 0x0000002802008981 */ /* 0x000ea2000c1e1100 */
[----:B------:R-:W-:-:S03]  /*79bf0*/  PRMT R25, RZ, 0x7610, R25 ;  /* 0x00007610ff197816 */ /* 0x000fc60000000019 */
[----:B--2---:R0:W-:Y:S04]  /*79c00*/  STL [R1+0x4c], R0 ;  /* 0x00004c0001007387 */ /* 0x0041e80000100800 */
[----:B0-----:R-:W2:Y:S04]  /*79c10*/  LDL.LU R0, [R1+0x4070] ;  /* 0x0040700001007983 */ /* 0x001ea80000300800 */
[----:B------:R-:W3:Y:S01]  /*79c20*/  LDL R3, [R1+0x3cb8] ;  /* 0x003cb80001037983 */ /* 0x000ee20000100800 */
[----:B------:R-:W-:Y:S01]  /*79c30*/  @!P1 IMAD.MOV.U32 R2, RZ, RZ, R26 ;  /* 0x000000ffff029224 */ /* 0x000fe200078e001a */
[----:B------:R-:W-:-:S02]  /*79c40*/  PRMT R22, RZ, 0x7610, R22 ;  /* 0x00007610ff167816 */ /* 0x000fc40000000016 */
[----:B------:R-:W2:Y:S04]  /*79c50*/  LDL R26, [R1+0x3ce4] ;  /* 0x003ce400011a7983 */ /* 0x000ea80000100800 */
[----:B---3--:R4:W3:Y:S04]  /*79c60*/  @!P1 LDG.E.U8 R25, desc[UR40][R2.64] ;  /* 0x0000002802199981 */ /* 0x0088e8000c1e1100 */
[----:B------:R-:W2:Y:S01]  /*79c70*/  LDL R3, [R1+0x3cc4] ;  /* 0x003cc40001037983 */ /* 0x000ea20000100800 */
[----:B----4-:R-:W-:-:S03]  /*79c80*/  @!P0 IMAD.MOV.U32 R2, RZ, RZ, R24 ;  /* 0x000000ffff028224 */ /* 0x010fc600078e0018 */
[----:B---3--:R0:W-:Y:S01]  /*79c90*/  STL [R1+0x48], R25 ;  /* 0x0000481901007387 */ /* 0x0081e20000100800 */
[----:B--2---:R-:W-:-:S03]  /*79ca0*/  PRMT R0, RZ, 0x7610, R0 ;  /* 0x00007610ff007816 */ /* 0x004fc60000000000 */
[----:B------:R-:W2:Y:S04]  /*79cb0*/  LDL R24, [R1+0x3ce8] ;  /* 0x003ce80001187983 */ /* 0x000ea80000100800 */
[----:B------:R1:W3:Y:S04]  /*79cc0*/  @!P0 LDG.E.U8 R22, desc[UR40][R2.64] ;  /* 0x0000002802168981 */ /* 0x0002e8000c1e1100 */
[----:B0-----:R-:W4:Y:S04]  /*79cd0*/  LDL R25, [R1+0x3d0c] ;  /* 0x003d0c0001197983 */ /* 0x001f280000100800 */
[----:B------:R-:W1:Y:S04]  /*79ce0*/  LDL R2, [R1+0x3cc8] ;  /* 0x003cc80001027983 */ /* 0x000e680000100800 */
[----:B------:R-:W1:Y:S02]  /*79cf0*/  LDL R3, [R1+0x3d00] ;  /* 0x003d000001037983 */ /* 0x000e640000100800 */
[----:B-1----:R-:W-:-:S04]  /*79d00*/  @!P1 LOP3.LUT R3, R3, R2, RZ, 0x3c, !PT ;  /* 0x0000000203039212 */ /* 0x002fc800078e3cff */
[----:B------:R-:W-:-:S04]  /*79d10*/  @!P1 LOP3.LUT R2, R3, R2, RZ, 0x3c, !PT ;  /* 0x0000000203029212 */ /* 0x000fc800078e3cff */
[----:B------:R-:W-:-:S05]  /*79d20*/  @!P1 LOP3.LUT R3, R3, R2, RZ, 0x3c, !PT ;  /* 0x0000000203039212 */ /* 0x000fca00078e3cff */
[----:B------:R-:W2:Y:S04]  /*79d30*/  @!P1 LDG.E.U8 R0, desc[UR40][R2.64] ;  /* 0x0000002802009981 */ /* 0x000ea8000c1e1100 */
[----:B---3--:R0:W-:Y:S04]  /*79d40*/  STL [R1+0x44], R22 ;  /* 0x0000441601007387 */ /* 0x0081e80000100800 */
[----:B0-----:R-:W3:Y:S04]  /*79d50*/  LDL R22, [R1+0x3d20] ;  /* 0x003d200001167983 */ /* 0x001ee80000100800 */
[----:B--2---:R0:W-:Y:S04]  /*79d60*/  STL [R1+0x40], R0 ;  /* 0x0000400001007387 */ /* 0x0041e80000100800 */
[----:B0-----:R-:W2:Y:S04]  /*79d70*/  LDL.LU R0, [R1+0x406c] ;  /* 0x00406c0001007983 */ /* 0x001ea80000300800 */
        /* <DEDUP_REMOVED lines=9> */
[----:B------:R-:W-:Y:S02]  /*79e10*/  PRMT R0, RZ, 0x7610, R0 ;  /* 0x00007610ff007816 */ /* 0x000fe40000000000 */
[----:B------:R-:W-:-:S02]  /*79e20*/  PRMT R12, RZ, 0x7610, R12 ;  /* 0x00007610ff0c7816 */ /* 0x000fc4000000000c */
[----:B0-----:R-:W-:-:S04]  /*79e30*/  @!P1 LOP3.LUT R3, R3, R2, RZ, 0x3c, !PT ;  /* 0x0000000203039212 */ /* 0x001fc800078e3cff */
[----:B------:R-:W-:-:S04]  /*79e40*/  @!P1 LOP3.LUT R2, R3, R2, RZ, 0x3c, !PT ;  /* 0x0000000203029212 */ /* 0x000fc800078e3cff */
[----:B------:R-:W-:-:S05]  /*79e50*/  @!P1 LOP3.LUT R3, R3, R2, RZ, 0x3c, !PT ;  /* 0x0000000203039212 */ /* 0x000fca00078e3cff */
[----:B------:R4:W3:Y:S02]  /*79e60*/  @!P1 LDG.E.U8 R0, desc[UR40][R2.64] ;  /* 0x0000002802009981 */ /* 0x0008e4000c1e1100 */
[----:B----4-:R-:W-:Y:S02]  /*79e70*/  @!P0 IMAD.MOV.U32 R2, RZ, RZ, R25 ;  /* 0x000000ffff028224 */ /* 0x010fe400078e0019 */
[----:B------:R-:W-:-:S05]  /*79e80*/  @!P0 IMAD.MOV.U32 R3, RZ, RZ, R26 ;  /* 0x000000ffff038224 */ /* 0x000fca00078e001a */
[----:B------:R3:W4:Y:S01]  /*79e90*/  @!P0 LDG.E.U8 R12, desc[UR40][R2.64] ;  /* 0x00000028020c8981 */ /* 0x000722000c1e1100 */
[----:B------:R-:W-:-:S03]  /*79ea0*/  PRMT R6, RZ, 0x7610, R6 ;  /* 0x00007610ff067816 */ /* 0x000fc60000000006 */
[----:B--2---:R0:W-:Y:S01]  /*79eb0*/  STL [R1+0x3c], R13 ;  /* 0x00003c0d01007387 */ /* 0x0041e20000100800 */
[----:B---3--:R-:W-:Y:S02]  /*79ec0*/  @!P1 IMAD.MOV.U32 R2, RZ, RZ, R22 ;  /* 0x000000ffff029224 */ /* 0x008fe400078e0016 */
[----:B------:R-:W-:Y:S01]  /*79ed0*/  @!P1 IMAD.MOV.U32 R3, RZ, RZ, R24 ;  /* 0x000000ffff039224 */ /* 0x000fe200078e0018 */
[----:B0-----:R-:W2:Y:S04]  /*79ee0*/  LDL R13, [R1+0x3d1c] ;  /* 0x003d1c00010d7983 */ /* 0x001ea80000100800 */
[----:B------:R2:W3:Y:S04]  /*79ef0*/  @!P1 LDG.E.U8 R6, desc[UR40][R2.64] ;  /* 0x0000002802069981 */ /* 0x0004e8000c1e1100 */
[----:B------:R0:W-:Y:S04]  /*79f00*/  STL [R1+0x38], R0 ;  /* 0x0000380001007387 */ /* 0x0001e80000100800 */
[----:B0-----:R-:W3:Y:S04]  /*79f10*/  LDL.LU R0, [R1+0x4068] ;  /* 0x0040680001007983 */ /* 0x001ee80000300800 */
[----:B------:R-:W3:Y:S04]  /*79f20*/  LDL R26, [R1+0x3d04] ;  /* 0x003d0400011a7983 */ /* 0x000ee80000100800 */
[----:B----4-:R0:W-:Y:S04]  /*79f30*/  STL [R1+0x34], R12 ;  /* 0x0000340c01007387 */ /* 0x0101e80000100800 */
[----:B------:R-:W4:Y:S01]  /*79f40*/  LDL R3, [R1+0x3cf4] ;  /* 0x003cf40001037983 */ /* 0x000f220000100800 */
[----:B------:R-:W-:-:S03]  /*79f50*/  PRMT R9, RZ, 0x7610, R9 ;  /* 0x00007610ff097816 */ /* 0x000fc60000000009 */
[----:B------:R-:W4:Y:S04]  /*79f60*/  LDL R25, [R1+0x3d08] ;  /* 0x003d080001197983 */ /* 0x000f280000100800 */
[----:B------:R-:W4:Y:S04]  /*79f70*/  LDL R24, [R1+0x3d40] ;  /* 0x003d400001187983 */ /* 0x000f280000100800 */
[----:B------:R-:W4:Y:S04]  /*79f80*/  LDL R22, [R1+0x3d14] ;  /* 0x003d140001167983 */ /* 0x000f280000100800 */
[----:B0-----:R-:W4:Y:S01]  /*79f90*/  LDL R12, [R1+0x3d2c] ;  /* 0x003d2c00010c7983 */ /* 0x001f220000100800 */
[----:B--2---:R-:W-:-:S03]  /*79fa0*/  @!P0 IMAD.MOV.U32 R2, RZ, RZ, R13 ;  /* 0x000000ffff028224 */ /* 0x004fc600078e000d */
[----:B---3--:R0:W-:Y:S01]  /*79fb0*/  STL [R1+0x30], R6 ;  /* 0x0000300601007387 */ /* 0x0081e20000100800 */
[----:B------:R-:W-:Y:S02]  /*79fc0*/  PRMT R5, RZ, 0x7610, R5 ;  /* 0x00007610ff057816 */ /* 0x000fe40000000005 */
[----:B------:R-:W-:Y:S01]  /*79fd0*/  PRMT R23, RZ, 0x7610, R23 ;  /* 0x00007610ff177816 */ /* 0x000fe20000000017 */
[----:B------:R-:W2:Y:S04]  /*79fe0*/  LDL R13, [R1+0x3d18] ;  /* 0x003d1800010d7983 */ /* 0x000ea80000100800 */
[----:B0-----:R-:W3:Y:S04]  /*79ff0*/  LDL R6, [R1+0x3d3c] ;  /* 0x003d3c0001067983 */ /* 0x001ee80000100800 */
[----:B----4-:R0:W4:Y:S04]  /*7a000*/  @!P0 LDG.E.U8 R9, desc[UR40][R2.64] ;  /* 0x0000002802098981 */ /* 0x010128000c1e1100 */
[----:B------:R-:W0:Y:S04]  /*7a010*/  LDL R2, [R1+0x3cf8] ;  /* 0x003cf80001027983 */ /* 0x000e280000100800 */
[----:B------:R-:W0:Y:S01]  /*7a020*/  LDL R3, [R1+0x3d30] ;  /* 0x003d300001037983 */ /* 0x000e220000100800 */
[----:B------:R-:W-:-:S02]  /*7a030*/  PRMT R0, RZ, 0x7610, R0 ;  /* 0x00007610ff007816 */ /* 0x000fc40000000000 */
[----:B0-----:R-:W-:-:S04]  /*7a040*/  @!P1 LOP3.LUT R3, R3, R2, RZ, 0x3c, !PT ;  /* 0x0000000203039212 */ /* 0x001fc800078e3cff */
[----:B------:R-:W-:-:S04]  /*7a050*/  @!P1 LOP3.LUT R2, R3, R2, RZ, 0x3c, !PT ;  /* 0x0000000203029212 */ /* 0x000fc800078e3cff */
[----:B------:R-:W-:-:S05]  /*7a060*/  @!P1 LOP3.LUT R3, R3, R2, RZ, 0x3c, !PT ;  /* 0x0000000203039212 */ /* 0x000fca00078e3cff */
[----:B------:R0:W2:Y:S02]  /*7a070*/  @!P1 LDG.E.U8 R0, desc[UR40][R2.64] ;  /* 0x0000002802009981 */ /* 0x0000a4000c1e1100 */
[----:B0-----:R-:W-:Y:S02]  /*7a080*/  @!P0 IMAD.MOV.U32 R2, RZ, RZ, R12 ;  /* 0x000000ffff028224 */ /* 0x001fe400078e000c */
[----:B------:R-:W-:-:S05]  /*7a090*/  @!P0 IMAD.MOV.U32 R3, RZ, RZ, R26 ;  /* 0x000000ffff038224 */ /* 0x000fca00078e001a */
[----:B------:R0:W2:Y:S02]  /*7a0a0*/  @!P0 LDG.E.U8 R5, desc[UR40][R2.64] ;  /* 0x0000002802058981 */ /* 0x0000a4000c1e1100 */
[----:B0-----:R-:W-:Y:S02]  /*7a0b0*/  @!P1 IMAD.MOV.U32 R2, RZ, RZ, R24 ;  /* 0x000000ffff029224 */ /* 0x001fe400078e0018 */
[----:B------:R-:W-:-:S05]  /*7a0c0*/  @!P1 IMAD.MOV.U32 R3, RZ, RZ, R25 ;  /* 0x000000ffff039224 */ /* 0x000fca00078e0019 */
[----:B------:R3:W2:Y:S04]  /*7a0d0*/  @!P1 LDG.E.U8 R23, desc[UR40][R2.64] ;  /* 0x0000002802179981 */ /* 0x0006a8000c1e1100 */
[----:B----4-:R0:W-:Y:S04]  /*7a0e0*/  STL [R1+0x2c], R9 ;  /* 0x00002c0901007387 */ /* 0x0101e80000100800 */
[----:B0-----:R-:W4:Y:S01]  /*7a0f0*/  LDL R9, [R1+0x3d50] ;  /* 0x003d500001097983 */ /* 0x001f220000100800 */
[----:B---3--:R-:W-:-:S03]  /*7a100*/  @!P0 IMAD.MOV.U32 R2, RZ, RZ, R6 ;  /* 0x000000ffff028224 */ /* 0x008fc600078e0006 */
[----:B--2---:R0:W-:Y:S04]  /*7a110*/  STL [R1+0x28], R0 ;  /* 0x0000280001007387 */ /* 0x0041e80000100800 */
[----:B0-----:R-:W2:Y:S04]  /*7a120*/  LDL.LU R0, [R1+0x4064] ;  /* 0x0040640001007983 */ /* 0x001ea80000300800 */
[----:B------:R-:W3:Y:S04]  /*7a130*/  LDL R12, [R1+0x3d24] ;  /* 0x003d2400010c7983 */ /* 0x000ee80000100800 */
[----:B------:R0:W-:Y:S04]  /*7a140*/  STL [R1+0x24], R5 ;  /* 0x0000240501007387 */ /* 0x0001e80000100800 */
[----:B0-----:R-:W3:Y:S04]  /*7a150*/  LDL R5, [R1+0x3d4c] ;  /* 0x003d4c0001057983 */ /* 0x001ee80000100800 */
[----:B------:R0:W-:Y:S04]  /*7a160*/  STL [R1+0x20], R23 ;  /* 0x0000201701007387 */ /* 0x0001e80000100800 */
[----:B------:R-:W3:Y:S04]  /*7a170*/  LDL R6, [R1+0x3d60] ;  /* 0x003d600001067983 */ /* 0x000ee80000100800 */
[----:B0-----:R-:W3:Y:S01]  /*7a180*/  LDL R23, [R1+0x3d28] ;  /* 0x003d280001177983 */ /* 0x001ee20000100800 */
[----:B------:R-:W-:Y:S01]  /*7a190*/  PRMT R21, RZ, 0x7610, R21 ;  /* 0x00007610ff157816 */ /* 0x000fe20000000015 */
[----:B------:R-:W-:Y:S01]  /*7a1a0*/  @!P0 IMAD.MOV.U32 R3, RZ, RZ, R22 ;  /* 0x000000ffff038224 */ /* 0x000fe200078e0016 */
[----:B------:R-:W-:-:S02]  /*7a1b0*/  PRMT R8, RZ, 0x7610, R8 ;  /* 0x00007610ff087816 */ /* 0x000fc40000000008 */
[----:B------:R-:W-:Y:S02]  /*7a1c0*/  PRMT R4, RZ, 0x7610, R4 ;  /* 0x00007610ff047816 */ /* 0x000fe40000000004 */
[----:B------:R-:W-:Y:S01]  /*7a1d0*/  PRMT R7, RZ, 0x7610, R7 ;  /* 0x00007610ff077816 */ /* 0x000fe20000000007 */
[----:B------:R-:W3:Y:S04]  /*7a1e0*/  LDL R22, [R1+0x3d34] ;  /* 0x003d340001167983 */ /* 0x000ee80000100800 */
[----:B------:R4:W3:Y:S02]  /*7a1f0*/  @!P0 LDG.E.U8 R21, desc[UR40][R2.64] ;  /* 0x0000002802158981 */ /* 0x0008e4000c1e1100 */
[----:B----4-:R-:W-:Y:S02]  /*7a200*/  @!P1 IMAD.MOV.U32 R2, RZ, RZ, R9 ;  /* 0x000000ffff029224 */ /* 0x010fe400078e0009 */
[----:B------:R-:W-:-:S05]  /*7a210*/  @!P1 IMAD.MOV.U32 R3, RZ, RZ, R13 ;  /* 0x000000ffff039224 */ /* 0x000fca00078e000d */
[----:B------:R3:W4:Y:S01]  /*7a220*/  @!P1 LDG.E.U8 R8, desc[UR40][R2.64] ;  /* 0x0000002802089981 */ /* 0x000722000c1e1100 */
[----:B------:R-:W-:Y:S02]  /*7a230*/  PRMT R15, RZ, 0x7610, R15 ;  /* 0x00007610ff0f7816 */ /* 0x000fe4000000000f */
[----:B------:R-:W-:Y:S02]  /*7a240*/  PRMT R14, RZ, 0x7610, R14 ;  /* 0x00007610ff0e7816 */ /* 0x000fe4000000000e */
[----:B------:R-:W-:Y:S02]  /*7a250*/  PRMT R11, RZ, 0x7610, R11 ;  /* 0x00007610ff0b7816 */ /* 0x000fe4000000000b */
[----:B------:R-:W-:Y:S02]  /*7a260*/  PRMT R10, RZ, 0x7610, R10 ;  /* 0x00007610ff0a7816 */ /* 0x000fe4000000000a */
[----:B------:R-:W-:Y:S02]  /*7a270*/  PRMT R29, RZ, 0x7610, R29 ;  /* 0x00007610ff1d7816 */ /* 0x000fe4000000001d */
[----:B------:R-:W-:-:S02]  /*7a280*/  PRMT R28, RZ, 0x7610, R28 ;  /* 0x00007610ff1c7816 */ /* 0x000fc4000000001c */
[----:B------:R-:W-:Y:S02]  /*7a290*/  PRMT R27, RZ, 0x7610, R27 ;  /* 0x00007610ff1b7816 */ /* 0x000fe4000000001b */
[----:B------:R-:W-:Y:S02]  /*7a2a0*/  PRMT R16, RZ, 0x7610, R16 ;  /* 0x00007610ff107816 */ /* 0x000fe40000000010 */
[----:B------:R-:W-:Y:S02]  /*7a2b0*/  PRMT R17, RZ, 0x7610, R17 ;  /* 0x00007610ff117816 */ /* 0x000fe40000000011 */
[----:B------:R-:W-:Y:S02]  /*7a2c0*/  PRMT R18, RZ, 0x7610, R18 ;  /* 0x00007610ff127816 */ /* 0x000fe40000000012 */
[----:B------:R-:W-:Y:S02]  /*7a2d0*/  PRMT R19, RZ, 0x7610, R19 ;  /* 0x00007610ff137816 */ /* 0x000fe40000000013 */
[----:B------:R-:W-:Y:S01]  /*7a2e0*/  PRMT R20, RZ, 0x7610, R20 ;  /* 0x00007610ff147816 */ /* 0x000fe20000000014 */
[----:B--2---:R-:W0:Y:S01]  /*7a2f0*/  LDS.U8 R26, [R0+UR5] ;  /* 0x00000005001a7984 */ /* 0x004e220008000000 */
[----:B---3--:R-:W-:-:S03]  /*7a300*/  @!P0 IMAD.MOV.U32 R3, RZ, RZ, R12 ;  /* 0x000000ffff038224 */ /* 0x008fc600078e000c */
[----:B------:R-:W1:Y:S04]  /*7a310*/  LDS.U8 R25, [R0+UR5+0x40] ;  /* 0x0000400500197984 */ /* 0x000e680008000000 */
[----:B------:R-:W-:Y:S01]  /*7a320*/  LDS.U8 R24, [R0+UR5+0x8] ;  /* 0x0000080500187984 */ /* 0x000fe20008000000 */
[----:B------:R-:W-:-:S05]  /*7a330*/  @!P0 IMAD.MOV.U32 R2, RZ, RZ, R5 ;  /* 0x000000ffff028224 */ /* 0x000fca00078e0005 */
[----:B------:R2:W3:Y:S02]  /*7a340*/  @!P0 LDG.E.U8 R4, desc[UR40][R2.64] ;  /* 0x0000002802048981 */ /* 0x0004e4000c1e1100 */
[----:B--2---:R-:W-:Y:S02]  /*7a350*/  @!P1 IMAD.MOV.U32 R2, RZ, RZ, R6 ;  /* 0x000000ffff029224 */ /* 0x004fe400078e0006 */
[----:B------:R-:W-:Y:S02]  /*7a360*/  @!P1 IMAD.MOV.U32 R3, RZ, RZ, R23 ;  /* 0x000000ffff039224 */ /* 0x000fe400078e0017 */
[----:B------:R-:W-:Y:S04]  /*7a370*/  LDS.U8 R23, [R0+UR5+0x48] ;  /* 0x0000480500177984 */ /* 0x000fe80008000000 */
[----:B------:R-:W2:Y:S04]  /*7a380*/  @!P1 LDG.E.U8 R7, desc[UR40][R2.64] ;  /* 0x0000002802079981 */ /* 0x000ea8000c1e1100 */
[----:B------:R0:W-:Y:S04]  /*7a390*/  STL [R1+0x1c], R21 ;  /* 0x00001c1501007387 */ /* 0x0001e80000100800 */
[----:B------:R-:W2:Y:S04]  /*7a3a0*/  LDL R9, [R1+0x3d38] ;  /* 0x003d380001097983 */ /* 0x000ea80000100800 */
[----:B0-----:R-:W2:Y:S04]  /*7a3b0*/  LDL R21, [R1+0x3d5c] ;  /* 0x003d5c0001157983 */ /* 0x001ea80000100800 */
[----:B----4-:R0:W-:Y:S04]  /*7a3c0*/  STL [R1+0x18], R8 ;  /* 0x0000180801007387 */ /* 0x0101e80000100800 */
[----:B------:R-:W4:Y:S04]  /*7a3d0*/  LDL R13, [R1+0x3d44] ;  /* 0x003d4400010d7983 */ /* 0x000f280000100800 */
[----:B------:R-:W4:Y:S04]  /*7a3e0*/  LDL R12, [R1+0x3d6c] ;  /* 0x003d6c00010c7983 */ /* 0x000f280000100800 */
[----:B------:R-:W4:Y:S04]  /*7a3f0*/  LDL R5, [R1+0x3d48] ;  /* 0x003d480001057983 */ /* 0x000f280000100800 */
[----:B0-----:R-:W4:Y:S04]  /*7a400*/  LDL R8, [R1+0x3d70] ;  /* 0x003d700001087983 */ /* 0x001f280000100800 */
[----:B---3--:R0:W-:Y:S04]  /*7a410*/  STL [R1+0x14], R4 ;  /* 0x0000140401007387 */ /* 0x0081e80000100800 */
[----:B------:R-:W3:Y:S04]  /*7a420*/  LDL R6, [R1+0x3d7c] ;  /* 0x003d7c0001067983 */ /* 0x000ee80000100800 */
[----:B0-----:R-:W3:Y:S04]  /*7a430*/  LDL R4, [R1+0x3d80] ;  /* 0x003d800001047983 */ /* 0x001ee80000100800 */
[----:B--2---:R0:W-:Y:S04]  /*7a440*/  STL [R1+0x10], R7 ;  /* 0x0000100701007387 */ /* 0x0041e80000100800 */
[----:B0-----:R-:W2:Y:S01]  /*7a450*/  LDL R7, [R1+0x3d54] ;  /* 0x003d540001077983 */ /* 0x001ea20000100800 */
[----:B------:R-:W-:-:S02]  /*7a460*/  @!P0 IMAD.MOV.U32 R3, RZ, RZ, R22 ;  /* 0x000000ffff038224 */ /* 0x000fc400078e0016 */
[----:B------:R-:W-:-:S05]  /*7a470*/  @!P0 IMAD.MOV.U32 R2, RZ, RZ, R21 ;  /* 0x000000ffff028224 */ /* 0x000fca00078e0015 */
[----:B------:R0:W2:Y:S02]  /*7a480*/  @!P0 LDG.E.U8 R15, desc[UR40][R2.64] ;  /* 0x00000028020f8981 */ /* 0x0000a4000c1e1100 */
[----:B0-----:R-:W-:Y:S02]  /*7a490*/  @!P1 IMAD.MOV.U32 R3, RZ, RZ, R9 ;  /* 0x000000ffff039224 */ /* 0x001fe400078e0009 */
[----:B----4-:R-:W-:Y:S01]  /*7a4a0*/  @!P1 IMAD.MOV.U32 R2, RZ, RZ, R8 ;  /* 0x000000ffff029224 */ /* 0x010fe200078e0008 */
[----:B------:R-:W4:Y:S04]  /*7a4b0*/  LDL R9, [R1+0x3d58] ;  /* 0x003d580001097983 */ /* 0x000f280000100800 */
[----:B------:R-:W4:Y:S04]  /*7a4c0*/  LDL R8, [R1+0x3d90] ;  /* 0x003d900001087983 */ /* 0x000f280000100800 */
[----:B------:R0:W4:Y:S02]  /*7a4d0*/  @!P1 LDG.E.U8 R14, desc[UR40][R2.64] ;  /* 0x00000028020e9981 */ /* 0x000124000c1e1100 */
[----:B0-----:R-:W-:-:S02]  /*7a4e0*/  @!P0 IMAD.MOV.U32 R2, RZ, RZ, R12 ;  /* 0x000000ffff028224 */ /* 0x001fc400078e000c */
[----:B------:R-:W-:Y:S01]  /*7a4f0*/  @!P0 IMAD.MOV.U32 R3, RZ, RZ, R13 ;  /* 0x000000ffff038224 */ /* 0x000fe200078e000d */
[----:B------:R-:W4:Y:S04]  /*7a500*/  LDL R12, [R1+0x3da0] ;  /* 0x003da000010c7983 */ /* 0x000f280000100800 */
[----:B------:R-:W4:Y:S04]  /*7a510*/  LDL R13, [R1+0x3d68] ;  /* 0x003d6800010d7983 */ /* 0x000f280000100800 */
[----:B------:R0:W4:Y:S02]  /*7a520*/  @!P0 LDG.E.U8 R11, desc[UR40][R2.64] ;  /* 0x00000028020b8981 */ /* 0x000124000c1e1100 */
[----:B0-----:R-:W-:-:S02]  /*7a530*/  @!P1 IMAD.MOV.U32 R3, RZ, RZ, R5 ;  /* 0x000000ffff039224 */ /* 0x001fc400078e0005 */
[----:B------:R-:W4:Y:S01]  /*7a540*/  LDL R5, [R1+0x3d64] ;  /* 0x003d640001057983 */ /* 0x000f220000100800 */
[----:B---3--:R-:W-:-:S03]  /*7a550*/  @!P1 IMAD.MOV.U32 R2, RZ, RZ, R4 ;  /* 0x000000ffff029224 */ /* 0x008fc600078e0004 */
[----:B------:R-:W4:Y:S04]  /*7a560*/  LDL R4, [R1+0x3d8c] ;  /* 0x003d8c0001047983 */ /* 0x000f280000100800 */
[----:B------:R0:W3:Y:S02]  /*7a570*/  @!P1 LDG.E.U8 R10, desc[UR40][R2.64] ;  /* 0x00000028020a9981 */ /* 0x0000e4000c1e1100 */
[----:B0-----:R-:W-:Y:S02]  /*7a580*/  @!P0 IMAD.MOV.U32 R2, RZ, RZ, R6 ;  /* 0x000000ffff028224 */ /* 0x001fe400078e0006 */
[----:B--2---:R-:W-:Y:S01]  /*7a590*/  @!P0 IMAD.MOV.U32 R3, RZ, RZ, R7 ;  /* 0x000000ffff038224 */ /* 0x004fe200078e0007 */
[----:B------:R-:W2:Y:S04]  /*7a5a0*/  LDL R6, [R1+0x3d9c] ;  /* 0x003d9c0001067983 */ /* 0x000ea80000100800 */
[----:B------:R-:W2:Y:S04]  /*7a5b0*/  LDL R7, [R1+0x3d74] ;  /* 0x003d740001077983 */ /* 0x000ea80000100800 */
[----:B------:R-:W2:Y:S04]  /*7a5c0*/  @!P0 LDG.E.U8 R29, desc[UR40][R2.64] ;  /* 0x00000028021d8981 */ /* 0x000ea8000c1e1100 */
[----:B----4-:R0:W4:Y:S04]  /*7a5d0*/  @!P0 LDG.E.U8 R27, desc[UR40][R4.64] ;  /* 0x00000028041b8981 */ /* 0x010128000c1e1100 */
[----:B--2---:R-:W-:Y:S04]  /*7a5e0*/  STL [R1+0x4048], R29 ;  /* 0x0040481d01007387 */ /* 0x004fe80000100800 */
[----:B------:R2:W-:Y:S04]  /*7a5f0*/  STL [R1+0x4], R11 ;  /* 0x0000040b01007387 */ /* 0x0005e80000100800 */
[----:B--2---:R-:W2:Y:S04]  /*7a600*/  LDL R11, [R1+0x3d78] ;  /* 0x003d7800010b7983 */ /* 0x004ea80000100800 */
[----:B---3--:R3:W-:Y:S04]  /*7a610*/  STL [R1], R10 ;  /* 0x0000000a01007387 */ /* 0x0087e80000100800 */
[----:B---3--:R-:W3:Y:S01]  /*7a620*/  LDL R10, [R1+0x3db0] ;  /* 0x003db000010a7983 */ /* 0x008ee20000100800 */
[----:B------:R-:W-:-:S02]  /*7a630*/  @!P1 IMAD.MOV.U32 R2, RZ, RZ, R8 ;  /* 0x000000ffff029224 */ /* 0x000fc400078e0008 */
[----:B------:R-:W-:-:S05]  /*7a640*/  @!P1 IMAD.MOV.U32 R3, RZ, RZ, R9 ;  /* 0x000000ffff039224 */ /* 0x000fca00078e0009 */
[----:B------:R1:W4:Y:S01]  /*7a650*/  @!P1 LDG.E.U8 R28, desc[UR40][R2.64] ;  /* 0x00000028021c9981 */ /* 0x000322000c1e1100 */
[----:B0-----:R-:W-:Y:S02]  /*7a660*/  @!P1 IMAD.MOV.U32 R4, RZ, RZ, R12 ;  /* 0x000000ffff049224 */ /* 0x001fe400078e000c */
[----:B------:R-:W-:Y:S01]  /*7a670*/  @!P1 IMAD.MOV.U32 R5, RZ, RZ, R13 ;  /* 0x000000ffff059224 */ /* 0x000fe200078e000d */
[----:B-1----:R-:W-:Y:S02]  /*7a680*/  PRMT R2, RZ, 0x7610, R2 ;  /* 0x00007610ff027816 */ /* 0x002fe40000000002 */
[----:B------:R-:W-:-:S04]  /*7a690*/  PRMT R3, RZ, 0x7610, R3 ;  /* 0x00007610ff037816 */ /* 0x000fc80000000003 */
[----:B------:R0:W4:Y:S04]  /*7a6a0*/  @!P1 LDG.E.U8 R2, desc[UR40][R4.64] ;  /* 0x0000002804029981 */ /* 0x000128000c1e1100 */
[----:B------:R2:W4:Y:S01]  /*7a6b0*/  @!P0 LDG.E.U8 R3, desc[UR40][R6.64] ;  /* 0x0000002806038981 */ /* 0x000522000c1e1100 */
[----:B0-----:R-:W-:Y:S01]  /*7a6c0*/  PRMT R4, RZ, 0x7610, R4 ;  /* 0x00007610ff047816 */ /* 0x001fe20000000004 */
[----:B--2---:R-:W-:Y:S02]  /*7a6d0*/  @!P1 IMAD.MOV.U32 R7, RZ, RZ, R11 ;  /* 0x000000ffff079224 */ /* 0x004fe400078e000b */
[----:B---3--:R-:W-:-:S05]  /*7a6e0*/  @!P1 IMAD.MOV.U32 R6, RZ, RZ, R10 ;  /* 0x000000ffff069224 */ /* 0x008fca00078e000a */
[----:B------:R-:W2:Y:S04]  /*7a6f0*/  @!P1 LDG.E.U8 R4, desc[UR40][R6.64] ;  /* 0x0000002806049981 */ /* 0x000ea8000c1e1100 */
[----:B----4-:R-:W-:Y:S04]  /*7a700*/  STL [R1+0x404c], R28 ;  /* 0x00404c1c01007387 */ /* 0x010fe80000100800 */
[----:B------:R-:W-:Y:S04]  /*7a710*/  STL [R1+0xc], R15 ;  /* 0x00000c0f01007387 */ /* 0x000fe80000100800 */
[----:B------:R-:W3:Y:S04]  /*7a720*/  LDL R9, [R1+0x3d84] ;  /* 0x003d840001097983 */ /* 0x000ee80000100800 */
[----:B------:R-:W3:Y:S04]  /*7a730*/  LDL R8, [R1+0x3dac] ;  /* 0x003dac0001087983 */ /* 0x000ee80000100800 */
[----:B------:R-:W-:Y:S04]  /*7a740*/  STL [R1+0x4030], R27 ;  /* 0x0040301b01007387 */ /* 0x000fe80000100800 */
[----:B------:R0:W-:Y:S04]  /*7a750*/  STL [R1+0x8], R14 ;  /* 0x0000080e01007387 */ /* 0x0001e80000100800 */
[----:B------:R1:W-:Y:S04]  /*7a760*/  STL [R1+0x4034], R2 ;  /* 0x0040340201007387 */ /* 0x0003e80000100800 */
[----:B0-----:R-:W4:Y:S04]  /*7a770*/  LDL R14, [R1+0x3d88] ;  /* 0x003d8800010e7983 */ /* 0x001f280000100800 */
[----:B-1----:R-:W4:Y:S04]  /*7a780*/  LDL R2, [R1+0x3dc0] ;  /* 0x003dc00001027983 */ /* 0x002f280000100800 */
[----:B------:R-:W-:Y:S04]  /*7a790*/  STL [R1+0x3fdc], R3 ;  /* 0x003fdc0301007387 */ /* 0x000fe80000100800 */
[----:B------:R-:W4:Y:S04]  /*7a7a0*/  LDL R11, [R1+0x3d94] ;  /* 0x003d9400010b7983 */ /* 0x000f280000100800 */
[----:B------:R-:W4:Y:S04]  /*7a7b0*/  LDL R10, [R1+0x3dbc] ;  /* 0x003dbc00010a7983 */ /* 0x000f280000100800 */
[----:B--2---:R0:W-:Y:S04]  /*7a7c0*/  STL [R1+0x3fe0], R4 ;  /* 0x003fe00401007387 */ /* 0x0041e80000100800 */
[----:B------:R-:W2:Y:S04]  /*7a7d0*/  LDL R21, [R1+0x3d98] ;  /* 0x003d980001157983 */ /* 0x000ea80000100800 */
[----:B------:R-:W2:Y:S01]  /*7a7e0*/  LDL R13, [R1+0x3dd0] ;  /* 0x003dd000010d7983 */ /* 0x000ea20000100800 */
[----:B------:R-:W-:-:S02]  /*7a7f0*/  PRMT R5, RZ, 0x7610, R5 ;  /* 0x00007610ff057816 */ /* 0x000fc40000000005 */
[----:B------:R-:W-:Y:S02]  /*7a800*/  PRMT R6, RZ, 0x7610, R6 ;  /* 0x00007610ff067816 */ /* 0x000fe40000000006 */
[----:B------:R-:W-:Y:S01]  /*7a810*/  PRMT R7, RZ, 0x7610, R7 ;  /* 0x00007610ff077816 */ /* 0x000fe20000000007 */
[----:B------:R-:W2:Y:S04]  /*7a820*/  LDL R12, [R1+0x3da4] ;  /* 0x003da400010c7983 */ /* 0x000ea80000100800 */
[----:B---3--:R4:W3:Y:S04]  /*7a830*/  @!P0 LDG.E.U8 R5, desc[UR40][R8.64] ;  /* 0x0000002808058981 */ /* 0x0088e8000c1e1100 */
[----:B0-----:R-:W3:Y:S01]  /*7a840*/  LDL R4, [R1+0x3dcc] ;  /* 0x003dcc0001047983 */ /* 0x001ee20000100800 */
[----:B----4-:R-:W-:-:S02]  /*7a850*/  @!P1 IMAD.MOV.U32 R9, RZ, RZ, R14 ;  /* 0x000000ffff099224 */ /* 0x010fc400078e000e */
[----:B------:R-:W-:Y:S01]  /*7a860*/  @!P1 IMAD.MOV.U32 R8, RZ, RZ, R2 ;  /* 0x000000ffff089224 */ /* 0x000fe200078e0002 */
[----:B------:R-:W4:Y:S04]  /*7a870*/  @!P0 LDG.E.U8 R7, desc[UR40][R10.64] ;  /* 0x000000280a078981 */ /* 0x000f28000c1e1100 */
[----:B------:R0:W4:Y:S02]  /*7a880*/  @!P1 LDG.E.U8 R6, desc[UR40][R8.64] ;  /* 0x0000002808069981 */ /* 0x000124000c1e1100 */
[----:B0-----:R-:W-:Y:S01]  /*7a890*/  PRMT R8, RZ, 0x7610, R8 ;  /* 0x00007610ff087816 */ /* 0x001fe20000000008 */
[----:B--2---:R-:W-:Y:S02]  /*7a8a0*/  @!P1 IMAD.MOV.U32 R11, RZ, RZ, R21 ;  /* 0x000000ffff0b9224 */ /* 0x004fe400078e0015 */
[----:B------:R-:W-:-:S05]  /*7a8b0*/  @!P1 IMAD.MOV.U32 R10, RZ, RZ, R13 ;  /* 0x000000ffff0a9224 */ /* 0x000fca00078e000d */
[----:B------:R-:W2:Y:S04]  /*7a8c0*/  @!P1 LDG.E.U8 R8, desc[UR40][R10.64] ;  /* 0x000000280a089981 */ /* 0x000ea8000c1e1100 */
[----:B---3--:R0:W-:Y:S04]  /*7a8d0*/  STL [R1+0x4060], R5 ;  /* 0x0040600501007387 */ /* 0x0081e80000100800 */
[----:B------:R-:W3:Y:S04]  /*7a8e0*/  LDL R3, [R1+0x3da8] ;  /* 0x003da80001037983 */ /* 0x000ee80000100800 */
[----:B------:R-:W3:Y:S04]  /*7a8f0*/  LDL R2, [R1+0x3de0] ;  /* 0x003de00001027983 */ /* 0x000ee80000100800 */
[----:B------:R-:W3:Y:S04]  /*7a900*/  LDL R15, [R1+0x3db4] ;  /* 0x003db400010f7983 */ /* 0x000ee80000100800 */
[----:B------:R-:W3:Y:S01]  /*7a910*/  LDL R14, [R1+0x3ddc] ;  /* 0x003ddc00010e7983 */ /* 0x000ee20000100800 */
[----:B------:R-:W-:Y:S01]  /*7a920*/  PRMT R9, RZ, 0x7610, R9 ;  /* 0x00007610ff097816 */ /* 0x000fe20000000009 */
[----:B------:R-:W-:-:S02]  /*7a930*/  @!P0 IMAD.MOV.U32 R13, RZ, RZ, R12 ;  /* 0x000000ffff0d8224 */ /* 0x000fc400078e000c */
[----:B------:R-:W-:-:S05]  /*7a940*/  @!P0 IMAD.MOV.U32 R12, RZ, RZ, R4 ;  /* 0x000000ffff0c8224 */ /* 0x000fca00078e0004 */
[----:B------:R3:W3:Y:S04]  /*7a950*/  @!P0 LDG.E.U8 R9, desc[UR40][R12.64] ;  /* 0x000000280c098981 */ /* 0x0006e8000c1e1100 */
[----:B----4-:R-:W-:Y:S04]  /*7a960*/  STL [R1+0x4050], R7 ;  /* 0x0040500701007387 */ /* 0x010fe80000100800 */
[----:B--2---:R-:W-:Y:S04]  /*7a970*/  STL [R1+0x4054], R8 ;  /* 0x0040540801007387 */ /* 0x004fe80000100800 */
[----:B0-----:R-:W2:Y:S04]  /*7a980*/  LDL R5, [R1+0x3db8] ;  /* 0x003db80001057983 */ /* 0x001ea80000100800 */
[----:B------:R-:W4:Y:S01]  /*7a990*/  LDL R4, [R1+0x3df0] ;  /* 0x003df00001047983 */ /* 0x000f220000100800 */
[----:B------:R-:W-:Y:S01]  /*7a9a0*/  PRMT R10, RZ, 0x7610, R10 ;  /* 0x00007610ff0a7816 */ /* 0x000fe2000000000a */
[----:B---3--:R-:W-:-:S02]  /*7a9b0*/  @!P1 IMAD.MOV.U32 R12, RZ, RZ, R2 ;  /* 0x000000ffff0c9224 */ /* 0x008fc400078e0002 */
[----:B------:R-:W-:-:S05]  /*7a9c0*/  @!P1 IMAD.MOV.U32 R13, RZ, RZ, R3 ;  /* 0x000000ffff0d9224 */ /* 0x000fca00078e0003 */
[----:B------:R0:W3:Y:S01]  /*7a9d0*/  @!P1 LDG.E.U8 R10, desc[UR40][R12.64] ;  /* 0x000000280c0a9981 */ /* 0x0000e2000c1e1100 */
[----:B------:R-:W-:-:S06]  /*7a9e0*/  PRMT R11, RZ, 0x7610, R11 ;  /* 0x00007610ff0b7816 */ /* 0x000fcc000000000b */
[----:B------:R2:W3:Y:S01]  /*7a9f0*/  @!P0 LDG.E.U8 R11, desc[UR40][R14.64] ;  /* 0x000000280e0b8981 */ /* 0x0004e2000c1e1100 */
[----:B0-----:R-:W-:-:S03]  /*7aa00*/  PRMT R12, RZ, 0x7610, R12 ;  /* 0x00007610ff0c7816 */ /* 0x001fc6000000000c */
[----:B------:R0:W-:Y:S04]  /*7aa10*/  STL [R1+0x4038], R9 ;  /* 0x0040380901007387 */ /* 0x0001e80000100800 */
[----:B------:R-:W3:Y:S04]  /*7aa20*/  LDL R3, [R1+0x3dc4] ;  /* 0x003dc40001037983 */ /* 0x000ee80000100800 */
[----:B------:R-:W3:Y:S01]  /*7aa30*/  LDL R2, [R1+0x3dec] ;  /* 0x003dec0001027983 */ /* 0x000ee20000100800 */
[----:B--2---:R-:W-:Y:S02]  /*7aa40*/  @!P1 IMAD.MOV.U32 R15, RZ, RZ, R5 ;  /* 0x000000ffff0f9224 */ /* 0x004fe400078e0005 */
[----:B----4-:R-:W-:-:S05]  /*7aa50*/  @!P1 IMAD.MOV.U32 R14, RZ, RZ, R4 ;  /* 0x000000ffff0e9224 */ /* 0x010fca00078e0004 */
[----:B------:R1:W2:Y:S04]  /*7aa60*/  @!P1 LDG.E.U8 R12, desc[UR40][R14.64] ;  /* 0x000000280e0c9981 */ /* 0x0002a8000c1e1100 */
[----:B---3--:R3:W-:Y:S04]  /*7aa70*/  STL [R1+0x403c], R10 ;  /* 0x00403c0a01007387 */ /* 0x0087e80000100800 */
[----:B------:R-:W4:Y:S04]  /*7aa80*/  LDL R22, [R1+0x3dc8] ;  /* 0x003dc80001167983 */ /* 0x000f280000100800 */
[----:B------:R-:W4:Y:S04]  /*7aa90*/  LDL R21, [R1+0x3e00] ;  /* 0x003e000001157983 */ /* 0x000f280000100800 */
[----:B0-----:R-:W4:Y:S04]  /*7aaa0*/  LDL R9, [R1+0x3dfc] ;  /* 0x003dfc0001097983 */ /* 0x001f280000100800 */
[----:B---3--:R-:W3:Y:S04]  /*7aab0*/  LDL R10, [R1+0x3dd4] ;  /* 0x003dd400010a7983 */ /* 0x008ee80000100800 */
[----:B------:R-:W-:Y:S04]  /*7aac0*/  STL [R1+0x3fe4], R11 ;  /* 0x003fe40b01007387 */ /* 0x000fe80000100800 */
[----:B------:R-:W3:Y:S04]  /*7aad0*/  LDL R8, [R1+0x3dd8] ;  /* 0x003dd80001087983 */ /* 0x000ee80000100800 */
[----:B------:R-:W3:Y:S04]  /*7aae0*/  LDL R7, [R1+0x3e08] ;  /* 0x003e080001077983 */ /* 0x000ee80000100800 */
[----:B------:R-:W3:Y:S04]  /*7aaf0*/  LDL R5, [R1+0x3de4] ;  /* 0x003de40001057983 */ /* 0x000ee80000100800 */
[----:B------:R-:W3:Y:S01]  /*7ab00*/  LDL R4, [R1+0x3e04] ;  /* 0x003e040001047983 */ /* 0x000ee20000100800 */
[----:B-1----:R-:W-:-:S02]  /*7ab10*/  @!P0 IMAD.MOV.U32 R14, RZ, RZ, R2 ;  /* 0x000000ffff0e8224 */ /* 0x002fc400078e0002 */
[----:B------:R-:W-:Y:S01]  /*7ab20*/  @!P0 IMAD.MOV.U32 R15, RZ, RZ, R3 ;  /* 0x000000ffff0f8224 */ /* 0x000fe200078e0003 */
[----:B------:R-:W-:-:S06]  /*7ab30*/  PRMT R13, RZ, 0x7610, R13 ;  /* 0x00007610ff0d7816 */ /* 0x000fcc000000000d */
[----:B------:R4:W3:Y:S04]  /*7ab40*/  @!P0 LDG.E.U8 R13, desc[UR40][R14.64] ;  /* 0x000000280e0d8981 */ /* 0x0008e8000c1e1100 */
[----:B--2---:R-:W-:Y:S04]  /*7ab50*/  STL [R1+0x3fe8], R12 ;  /* 0x003fe80c01007387 */ /* 0x004fe80000100800 */
[----:B------:R-:W2:Y:S04]  /*7ab60*/  LDL R3, [R1+0x3de8] ;  /* 0x003de80001037983 */ /* 0x000ea80000100800 */
[----:B------:R-:W2:Y:S01]  /*7ab70*/  LDL R2, [R1+0x3e10] ;  /* 0x003e100001027983 */ /* 0x000ea20000100800 */
[----:B----4-:R-:W-:-:S02]  /*7ab80*/  @!P1 IMAD.MOV.U32 R14, RZ, RZ, R21 ;  /* 0x000000ffff0e9224 */ /* 0x010fc400078e0015 */
[----:B------:R-:W-:Y:S01]  /*7ab90*/  @!P1 IMAD.MOV.U32 R15, RZ, RZ, R22 ;  /* 0x000000ffff0f9224 */ /* 0x000fe200078e0016 */
[----:B------:R-:W-:Y:S04]  /*7aba0*/  LDS.U8 R21, [R0+UR5+0x440] ;  /* 0x0004400500157984 */ /* 0x000fe80008000000 */
[----:B------:R-:W-:Y:S04]  /*7abb0*/  LDS.U8 R22, [R0+UR5+0x400] ;  /* 0x0004000500167984 */ /* 0x000fe80008000000 */
[----:B------:R0:W4:Y:S02]  /*7abc0*/  @!P1 LDG.E.U8 R16, desc[UR40][R14.64] ;  /* 0x000000280e109981 */ /* 0x000124000c1e1100 */
[----:B0-----:R-:W-:-:S02]  /*7abd0*/  @!P0 IMAD.MOV.U32 R14, RZ, RZ, R9 ;  /* 0x000000ffff0e8224 */ /* 0x001fc400078e0009 */
[----:B---3--:R-:W-:-:S05]  /*7abe0*/  @!P0 IMAD.MOV.U32 R15, RZ, RZ, R10 ;  /* 0x000000ffff0f8224 */ /* 0x008fca00078e000a */
[----:B------:R0:W3:Y:S02]  /*7abf0*/  @!P0 LDG.E.U8 R17, desc[UR40][R14.64] ;  /* 0x000000280e118981 */ /* 0x0000e4000c1e1100 */
[----:B0-----:R-:W-:Y:S02]  /*7ac00*/  @!P1 IMAD.MOV.U32 R14, RZ, RZ, R7 ;  /* 0x000000ffff0e9224 */ /* 0x001fe400078e0007 */
[----:B------:R-:W-:-:S05]  /*7ac10*/  @!P1 IMAD.MOV.U32 R15, RZ, RZ, R8 ;  /* 0x000000ffff0f9224 */ /* 0x000fca00078e0008 */
[----:B------:R0:W4:Y:S02]  /*7ac20*/  @!P1 LDG.E.U8 R18, desc[UR40][R14.64] ;  /* 0x000000280e129981 */ /* 0x000124000c1e1100 */
[----:B0-----:R-:W-:Y:S02]  /*7ac30*/  @!P0 IMAD.MOV.U32 R14, RZ, RZ, R4 ;  /* 0x000000ffff0e8224 */ /* 0x001fe400078e0004 */
[----:B------:R-:W-:Y:S01]  /*7ac40*/  @!P0 IMAD.MOV.U32 R15, RZ, RZ, R5 ;  /* 0x000000ffff0f8224 */ /* 0x000fe200078e0005 */
[----:B------:R-:W-:Y:S04]  /*7ac50*/  LDS.U8 R4, [R0+UR5+0x4c0] ;  /* 0x0004c00500047984 */ /* 0x000fe80008000000 */
[----:B------:R2:W4:Y:S02]  /*7ac60*/  @!P0 LDG.E.U8 R19, desc[UR40][R14.64] ;  /* 0x000000280e138981 */ /* 0x000524000c1e1100 */
[----:B--2---:R-:W-:-:S02]  /*7ac70*/  @!P1 IMAD.MOV.U32 R15, RZ, RZ, R3 ;  /* 0x000000ffff0f9224 */ /* 0x004fc400078e0003 */
[----:B------:R-:W-:Y:S01]  /*7ac80*/  @!P1 IMAD.MOV.U32 R14, RZ, RZ, R2 ;  /* 0x000000ffff0e9224 */ /* 0x000fe200078e0002 */
[----:B------:R-:W0:Y:S04]  /*7ac90*/  LDS.U8 R3, [R0+UR5+0x88] ;  /* 0x0000880500037984 */ /* 0x000e280008000000 */
[----:B------:R-:W1:Y:S04]  /*7aca0*/  LDS.U8 R2, [R0+UR5+0xc8] ;  /* 0x0000c80500027984 */ /* 0x000e680008000000 */
[----:B------:R2:W4:Y:S04]  /*7acb0*/  @!P1 LDG.E.U8 R20, desc[UR40][R14.64] ;  /* 0x000000280e149981 */ /* 0x000528000c1e1100 */
[----:B--2---:R-:W-:Y:S04]  /*7acc0*/  LDS.U8 R15, [R0+UR5+0x408] ;  /* 0x00040805000f7984 */ /* 0x004fe80008000000 */
[----:B------:R-:W-:Y:S04]  /*7acd0*/  LDS.U8 R14, [R0+UR5+0x448] ;  /* 0x00044805000e7984 */ /* 0x000fe80008000000 */
[----:B---3--:R-:W-:Y:S04]  /*7ace0*/  STL [R1+0x4058], R17 ;  /* 0x0040581101007387 */ /* 0x008fe80000100800 */
[----:B----4-:R-:W-:Y:S04]  /*7acf0*/  STL [R1+0x405c], R18 ;  /* 0x00405c1201007387 */ /* 0x010fe80000100800 */
[----:B------:R-:W-:Y:S04]  /*7ad00*/  STL [R1+0x4040], R19 ;  /* 0x0040401301007387 */ /* 0x000fe80000100800 */
[----:B------:R-:W-:Y:S04]  /*7ad10*/  STL [R1+0x4044], R20 ;  /* 0x0040441401007387 */ /* 0x000fe80000100800 */
[----:B------:R-:W-:Y:S04]  /*7ad20*/  STL [R1+0x3fec], R26 ;  /* 0x003fec1a01007387 */ /* 0x000fe80000100800 */
[----:B------:R-:W-:Y:S04]  /*7ad30*/  STL [R1+0x3ff0], R25 ;  /* 0x003ff01901007387 */ /* 0x000fe80000100800 */
[----:B0-----:R-:W-:Y:S04]  /*7ad40*/  STL [R1+0x1690], R3 ;  /* 0x0016900301007387 */ /* 0x001fe80000100800 */
[----:B------:R-:W-:Y:S04]  /*7ad50*/  STL [R1+0x3ff4], R24 ;  /* 0x003ff41801007387 */ /* 0x000fe80000100800 */
[----:B------:R-:W0:Y:S04]  /*7ad60*/  LDS.U8 R3, [R0+UR5+0x80] ;  /* 0x0000800500037984 */ /* 0x000e280008000000 */
[----:B-1----:R-:W-:Y:S04]  /*7ad70*/  STL [R1+0x168c], R2 ;  /* 0x00168c0201007387 */ /* 0x002fe80000100800 */
[----:B------:R-:W1:Y:S04]  /*7ad80*/  LDS.U8 R2, [R0+UR5+0xc0] ;  /* 0x0000c00500027984 */ /* 0x000e680008000000 */
        /* <DEDUP_REMOVED lines=9> */
[----:B-1----:R-:W-:Y:S04]  /*7ae20*/  STL [R1+0x16a8], R2 ;  /* 0x0016a80201007387 */ /* 0x002fe80000100800 */
[----:B------:R-:W0:Y:S04]  /*7ae30*/  LDS.U8 R2, [R0+UR5+0x480] ;  /* 0x0004800500027984 */ /* 0x000e280008000000 */
[----:B------:R-:W1:Y:S04]  /*7ae40*/  LDS.U8 R3, [R0+UR5+0x800] ;  /* 0x0008000500037984 */ /* 0x000e680008000000 */
[----:B------:R-:W-:Y:S04]  /*7ae50*/  STL [R1+0x4008], R14 ;  /* 0x0040080e01007387 */ /* 0x000fe80000100800 */
[----:B0-----:R-:W-:Y:S04]  /*7ae60*/  STL [R1+0x16bc], R2 ;  /* 0x0016bc0201007387 */ /* 0x001fe80000100800 */
[----:B------:R-:W0:Y:S04]  /*7ae70*/  LDS.U8 R2, [R0+UR5+0x840] ;  /* 0x0008400500027984 */ /* 0x000e280008000000 */
[----:B------:R-:W-:Y:S04]  /*7ae80*/  STL [R1+0x16b8], R4 ;  /* 0x0016b80401007387 */ /* 0x000fe80000100800 */
[----:B------:R-:W2:Y:S04]  /*7ae90*/  LDS.U8 R4, [R0+UR5+0x888] ;  /* 0x0008880500047984 */ /* 0x000ea80008000000 */
[----:B-1----:R-:W-:Y:S04]  /*7aea0*/  STL [R1+0x18c0], R3 ;  /* 0x0018c00301007387 */ /* 0x002fe80000100800 */
[----:B------:R-:W1:Y:S04]  /*7aeb0*/  LDS.U8 R3, [R0+UR5+0x8c8] ;  /* 0x0008c80500037984 */ /* 0x000e680008000000 */
[----:B0-----:R-:W-:Y:S04]  /*7aec0*/  STL [R1+0x18bc], R2 ;  /* 0x0018bc0201007387 */ /* 0x001fe80000100800 */
[----:B------:R-:W0:Y:S04]  /*7aed0*/  LDS.U8 R2, [R0+UR5+0x808] ;  /* 0x0008080500027984 */ /* 0x000e280008000000 */
[----:B--2---:R-:W-:Y:S04]  /*7aee0*/  STL [R1+0x1940], R4 ;  /* 0x0019400401007387 */ /* 0x004fe80000100800 */
        /* <DEDUP_REMOVED lines=81> */
[----:B0-----:R0:W-:Y:S04]  /*7b400*/  STL [R1+0x3f48], R2 ;  /* 0x003f480201007387 */ /* 0x0011e80000100800 */
[----:B--2---:R-:W-:Y:S04]  /*7b410*/  STL [R1+0x3ed4], R4 ;  /* 0x003ed40401007387 */ /* 0x004fe80000100800 */
[----:B------:R-:W2:Y:S04]  /*7b420*/  LDS.U8 R4, [R0+UR5+0x1c80] ;  /* 0x001c800500047984 */ /* 0x000ea80008000000 */
[----:B-1----:R-:W-:Y:S04]  /*7b430*/  STL [R1+0x3ed0], R3 ;  /* 0x003ed00301007387 */ /* 0x002fe80000100800 */
[----:B------:R-:W1:Y:S04]  /*7b440*/  LDS.U8 R3, [R0+UR5+0x1cc0] ;  /* 0x001cc00500037984 */ /* 0x000e680008000000 */
[----:B------:R-:W-:Y:S01]  /*7b450*/  STL [R1+0x400c], R0 ;  /* 0x00400c0001007387 */ /* 0x000fe20000100800 */
[----:B0-----:R-:W-:-:S05]  /*7b460*/  LOP3.LUT R2, R0, 0x10, RZ, 0x3c, !PT ;  /* 0x0000001000027812 */ /* 0x001fca00078e3cff */
[----:B------:R-:W0:Y:S01]  /*7b470*/  LDS.U8 R0, [R2+UR5] ;  /* 0x0000000502007984 */ /* 0x000e220008000000 */
[----:B------:R-:W3:Y:S03]  /*7b480*/  S2R R29, SR_TID.X ;  /* 0x00000000001d7919 */ /* 0x000ee60000002100 */
[----:B------:R-:W-:Y:S04]  /*7b490*/  LDS.U8 R5, [R2+UR5+0x1c80] ;  /* 0x001c800502057984 */ /* 0x000fe80008000000 */
[----:B--2---:R-:W-:Y:S04]  /*7b4a0*/  STL [R1+0x3f54], R4 ;  /* 0x003f540401007387 */ /* 0x004fe80000100800 */
[----:B-1----:R-:W-:Y:S04]  /*7b4b0*/  STL [R1+0x3f50], R3 ;  /* 0x003f500301007387 */ /* 0x002fe80000100800 */
[----:B------:R-:W1:Y:S04]  /*7b4c0*/  LDS.U8 R4, [R2+UR5+0x40] ;  /* 0x0000400502047984 */ /* 0x000e680008000000 */
[----:B------:R-:W2:Y:S04]  /*7b4d0*/  LDS.U8 R3, [R2+UR5+0x88] ;  /* 0x0000880502037984 */ /* 0x000ea80008000000 */
[----:B0-----:R-:W-:Y:S04]  /*7b4e0*/  STL [R1+0xf90], R0 ;  /* 0x000f900001007387 */ /* 0x001fe80000100800 */
[----:B------:R-:W0:Y:S04]  /*7b4f0*/  LDS.U8 R0, [R2+UR5+0xc8] ;  /* 0x0000c80502007984 */ /* 0x000e280008000000 */
[----:B-1----:R-:W-:Y:S04]  /*7b500*/  STL [R1+0xf88], R4 ;  /* 0x000f880401007387 */ /* 0x002fe80000100800 */
[----:B------:R-:W1:Y:S04]  /*7b510*/  LDS.U8 R4, [R2+UR5+0x8] ;  /* 0x0000080502047984 */ /* 0x000e680008000000 */
[----:B--2---:R-:W-:Y:S04]  /*7b520*/  STL [R1+0x1860], R3 ;  /* 0x0018600301007387 */ /* 0x004fe80000100800 */
        /* <DEDUP_REMOVED lines=106> */
[----:B--2---:R-:W-:Y:S04]  /*7bbd0*/  STL [R1+0x3eec], R3 ;  /* 0x003eec0301007387 */ /* 0x004fe80000100800 */
[----:B------:R-:W1:Y:S04]  /*7bbe0*/  LDS.U8 R4, [R2+UR5+0x1c88] ;  /* 0x001c880502047984 */ /* 0x000e680008000000 */
[----:B------:R-:W2:Y:S04]  /*7bbf0*/  LDS.U8 R3, [R2+UR5+0x1cc8] ;  /* 0x001cc80502037984 */ /* 0x000ea80008000000 */
[----:B0-----:R-:W-:Y:S04]  /*7bc00*/  STL [R1+0x3ee8], R0 ;  /* 0x003ee80001007387 */ /* 0x001fe80000100800 */
[----:B------:R-:W0:Y:S04]  /*7bc10*/  LDS.U8 R0, [R2+UR5+0x1c08] ;  /* 0x001c080502007984 */ /* 0x000e280008000000 */
[----:B-1----:R-:W-:Y:S04]  /*7bc20*/  STL [R1+0x3f6c], R4 ;  /* 0x003f6c0401007387 */ /* 0x002fe80000100800 */
[----:B--2---:R3:W-:Y:S04]  /*7bc30*/  STL [R1+0x3f68], R3 ;  /* 0x003f680301007387 */ /* 0x0047e80000100800 */
[----:B0-----:R-:W-:Y:S04]  /*7bc40*/  STL [R1+0x3ef4], R0 ;  /* 0x003ef40001007387 */ /* 0x001fe80000100800 */
[----:B------:R-:W0:Y:S01]  /*7bc50*/  LDS.U8 R0, [R2+UR5+0x1c48] ;  /* 0x001c480502007984 */ /* 0x000e220008000000 */
[----:B---3--:R-:W-:-:S02]  /*7bc60*/  LOP3.LUT R3, R29, 0x3, RZ, 0xc0, !PT ;  /* 0x000000031d037812 */ /* 0x008fc400078ec0ff */
[----:B------:R-:W-:-:S03]  /*7bc70*/  SHF.R.U32.HI R4, RZ, 0x2, R29 ;  /* 0x00000002ff047819 */ /* 0x000fc6000001161d */
[----:B------:R-:W-:Y:S01]  /*7bc80*/  IMAD R3, R3, 0x110, RZ ;  /* 0x0000011003037824 */ /* 0x000fe200078e02ff */
[----:B------:R-:W-:-:S04]  /*7bc90*/  SGXT.U32 R4, R4, 0x3 ;  /* 0x000000030404781a */ /* 0x000fc80000000000 */
[----:B------:R-:W-:Y:S02]  /*7bca0*/  LOP3.LUT R3, R3, R4, RZ, 0xfc, !PT ;  /* 0x0000000403037212 */ /* 0x000fe400078efcff */
[----:B------:R-:W1:Y:S02]  /*7bcb0*/  LDS.U8 R4, [R2+UR5+0x1cc0] ;  /* 0x001cc00502047984 */ /* 0x000e640008000000 */
[----:B------:R-:W-:-:S05]  /*7bcc0*/  LOP3.LUT R3, R3, 0x20, RZ, 0x3c, !PT ;  /* 0x0000002003037812 */ /* 0x000fca00078e3cff */
[----:B------:R-:W-:Y:S04]  /*7bcd0*/  LDS.U8 R2, [R3+UR5+0x40] ;  /* 0x0000400503027984 */ /* 0x000fe80008000000 */
[----:B0-----:R-:W-:Y:S04]  /*7bce0*/  STL [R1+0x3ef0], R0 ;  /* 0x003ef00001007387 */ /* 0x001fe80000100800 */
[----:B------:R-:W0:Y:S04]  /*7bcf0*/  LDS.U8 R0, [R3+UR5] ;  /* 0x0000000503007984 */ /* 0x000e280008000000 */
[----:B------:R-:W-:Y:S04]  /*7bd00*/  STL [R1+0x3f74], R5 ;  /* 0x003f740501007387 */ /* 0x000fe80000100800 */
[----:B-1----:R-:W-:Y:S04]  /*7bd10*/  STL [R1+0x3f70], R4 ;  /* 0x003f700401007387 */ /* 0x002fe80000100800 */
[----:B------:R-:W1:Y:S04]  /*7bd20*/  LDS.U8 R4, [R3+UR5+0x88] ;  /* 0x0000880503047984 */ /* 0x000e680008000000 */
        /* <DEDUP_REMOVED lines=116> */
[----:B--2---:R2:W-:Y:S04]  /*7c470*/  STL [R1+0x3f8c], R2 ;  /* 0x003f8c0201007387 */ /* 0x0045e80000100800 */
[----:B-1----:R-:W-:Y:S01]  /*7c480*/  STL [R1+0x3f88], R4 ;  /* 0x003f880401007387 */ /* 0x002fe20000100800 */
[----:B--2---:R-:W-:-:S03]  /*7c490*/  SHF.R.U32.HI R2, RZ, 0x2, R29 ;  /* 0x00000002ff027819 */ /* 0x004fc6000001161d */
[----:B------:R-:W-:Y:S01]  /*7c4a0*/  LDS.U8 R4, [R3+UR5+0x1c80] ;  /* 0x001c800503047984 */ /* 0x000fe20008000000 */
[----:B------:R-:W-:-:S03]  /*7c4b0*/  SGXT.U32 R2, R2, 0x3 ;  /* 0x000000030202781a */ /* 0x000fc60000000000 */
[----:B0-----:R0:W-:Y:S02]  /*7c4c0*/  STL [R1+0x3f14], R0 ;  /* 0x003f140001007387 */ /* 0x0011e40000100800 */
[----:B0-----:R-:W-:-:S05]  /*7c4d0*/  LOP3.LUT R0, R29, 0x3, RZ, 0xc0, !PT ;  /* 0x000000031d007812 */ /* 0x001fca00078ec0ff */
[----:B------:R-:W-:-:S05]  /*7c4e0*/  IMAD R0, R0, 0x110, RZ ;  /* 0x0000011000007824 */ /* 0x000fca00078e02ff */
[----:B------:R-:W-:Y:S02]  /*7c4f0*/  LOP3.LUT R0, R0, R2, RZ, 0xfc, !PT ;  /* 0x0000000200007212 */ /* 0x000fe400078efcff */
[----:B------:R-:W0:Y:S04]  /*7c500*/  LDS.U8 R2, [R3+UR5+0x1c48] ;  /* 0x001c480503027984 */ /* 0x000e280008000000 */
[----:B------:R-:W1:Y:S01]  /*7c510*/  LDS.U8 R3, [R3+UR5+0x1cc0] ;  /* 0x001cc00503037984 */ /* 0x000e620008000000 */
[----:B------:R-:W-:-:S05]  /*7c520*/  LOP3.LUT R0, R0, 0x30, RZ, 0x3c, !PT ;  /* 0x0000003000007812 */ /* 0x000fca00078e3cff */
[----:B------:R-:W-:Y:S04]  /*7c530*/  LDS.U8 R12, [R0+UR5+0x1cc8] ;  /* 0x001cc805000c7984 */ /* 0x000fe80008000000 */
[----:B------:R-:W-:Y:S04]  /*7c540*/  LDS.U8 R11, [R0+UR5+0x1c08] ;  /* 0x001c0805000b7984 */ /* 0x000fe80008000000 */
[----:B0-----:R-:W-:Y:S04]  /*7c550*/  STL [R1+0x3f10], R2 ;  /* 0x003f100201007387 */ /* 0x001fe80000100800 */
[----:B------:R-:W0:Y:S04]  /*7c560*/  LDS.U8 R2, [R0+UR5] ;  /* 0x0000000500027984 */ /* 0x000e280008000000 */
        /* <DEDUP_REMOVED lines=91> */
[----:B------:R-:W2:Y:S04]  /*7cb20*/  LDL.LU R10, [R1+0x1850] ;  /* 0x00185000010a7983 */ /* 0x000ea80000300800 */
[----:B-1----:R-:W-:Y:S04]  /*7cb30*/  STL [R1+0x3e34], R3 ;  /* 0x003e340301007387 */ /* 0x002fe80000100800 */
[----:B------:R-:W3:Y:S04]  /*7cb40*/  LDL.LU R28, [R1+0x184c] ;  /* 0x00184c00011c7983 */ /* 0x000ee80000300800 */
[----:B------:R-:W-:Y:S04]  /*7cb50*/  LDS.U8 R4, [R0+UR5+0x1800] ;  /* 0x0018000500047984 */ /* 0x000fe80008000000 */
[----:B------:R-:W-:Y:S04]  /*7cb60*/  LDS.U8 R3, [R0+UR5+0x1840] ;  /* 0x0018400500037984 */ /* 0x000fe80008000000 */
[----:B0-----:R-:W-:Y:S04]  /*7cb70*/  STL [R1+0x3e30], R2 ;  /* 0x003e300201007387 */ /* 0x001fe80000100800 */
[----:B------:R-:W0:Y:S04]  /*7cb80*/  LDS.U8 R2, [R0+UR5+0x1480] ;  /* 0x0014800500027984 */ /* 0x000e280008000000 */
[----:B------:R-:W4:Y:S04]  /*7cb90*/  LDL.LU R9, [R1+0x1830] ;  /* 0x0018300001097983 */ /* 0x000f280000300800 */
[----:B------:R-:W4:Y:S04]  /*7cba0*/  LDL.LU R29, [R1+0x182c] ;  /* 0x00182c00011d7983 */ /* 0x000f280000300800 */
[----:B0-----:R-:W-:Y:S04]  /*7cbb0*/  STL [R1+0x3eb4], R2 ;  /* 0x003eb40201007387 */ /* 0x001fe80000100800 */
[----:B------:R-:W0:Y:S04]  /*7cbc0*/  LDS.U8 R2, [R0+UR5+0x14c0] ;  /* 0x0014c00500027984 */ /* 0x000e280008000000 */
[----:B0-----:R-:W-:Y:S04]  /*7cbd0*/  STL [R1+0x3eb0], R2 ;  /* 0x003eb00201007387 */ /* 0x001fe80000100800 */
[----:B------:R-:W0:Y:S04]  /*7cbe0*/  LDS.U8 R2, [R0+UR5+0x1888] ;  /* 0x0018880500027984 */ /* 0x000e280008000000 */
[----:B------:R-:W-:Y:S04]  /*7cbf0*/  STL [R1+0x3f1c], R4 ;  /* 0x003f1c0401007387 */ /* 0x000fe80000100800 */
[----:B------:R-:W4:Y:S04]  /*7cc00*/  LDL.LU R8, [R1+0x1810] ;  /* 0x0018100001087983 */ /* 0x000f280000300800 */
[----:B------:R-:W-:Y:S04]  /*7cc10*/  STL [R1+0x3f18], R3 ;  /* 0x003f180301007387 */ /* 0x000fe80000100800 */
[----:B------:R-:W4:Y:S04]  /*7cc20*/  LDL.LU R5, [R1+0x180c] ;  /* 0x00180c0001057983 */ /* 0x000f280000300800 */
[----:B------:R-:W1:Y:S04]  /*7cc30*/  LDS.U8 R3, [R0+UR5+0x18c8] ;  /* 0x0018c80500037984 */ /* 0x000e680008000000 */
[----:B------:R-:W-:Y:S04]  /*7cc40*/  LDS.U8 R4, [R0+UR5+0x1848] ;  /* 0x0018480500047984 */ /* 0x000fe80008000000 */
[----:B0-----:R-:W-:Y:S04]  /*7cc50*/  STL [R1+0x3f9c], R2 ;  /* 0x003f9c0201007387 */ /* 0x001fe80000100800 */
[----:B------:R-:W0:Y:S04]  /*7cc60*/  LDS.U8 R2, [R0+UR5+0x1808] ;  /* 0x0018080500027984 */ /* 0x000e280008000000 */
[----:B-1----:R-:W-:Y:S04]  /*7cc70*/  STL [R1+0x3f98], R3 ;  /* 0x003f980301007387 */ /* 0x002fe80000100800 */
[----:B------:R-:W1:Y:S04]  /*7cc80*/  LDS.U8 R3, [R0+UR5+0x1880] ;  /* 0x0018800500037984 */ /* 0x000e680008000000 */
[----:B0-----:R-:W-:Y:S04]  /*7cc90*/  STL [R1+0x3f24], R2 ;  /* 0x003f240201007387 */ /* 0x001fe80000100800 */
[----:B------:R-:W0:Y:S04]  /*7cca0*/  LDS.U8 R2, [R0+UR5+0x18c0] ;  /* 0x0018c00500027984 */ /* 0x000e280008000000 */
[----:B------:R-:W-:Y:S04]  /*7ccb0*/  STL [R1+0x3f20], R4 ;  /* 0x003f200401007387 */ /* 0x000fe80000100800 */
[----:B------:R-:W0:Y:S04]  /*7ccc0*/  LDS.U8 R4, [R0+UR5+0x1c00] ;  /* 0x001c000500047984 */ /* 0x000e280008000000 */
[----:B-1----:R-:W-:Y:S04]  /*7ccd0*/  STL [R1+0x3fa4], R3 ;  /* 0x003fa40301007387 */ /* 0x002fe80000100800 */
[----:B------:R-:W1:Y:S04]  /*7cce0*/  LDS.U8 R3, [R0+UR5+0x1c40] ;  /* 0x001c400500037984 */ /* 0x000e680008000000 */
[----:B0-----:R-:W-:Y:S04]  /*7ccf0*/  STL [R1+0x3fa0], R2 ;  /* 0x003fa00201007387 */ /* 0x001fe80000100800 */
[----:B------:R-:W0:Y:S04]  /*7cd00*/  LDS.U8 R2, [R0+UR5+0x1c88] ;  /* 0x001c880500027984 */ /* 0x000e280008000000 */
[----:B------:R1:W-:Y:S04]  /*7cd10*/  STL [R1+0x3f2c], R4 ;  /* 0x003f2c0401007387 */ /* 0x0003e80000100800 */
[----:B-1----:R-:W4:Y:S04]  /*7cd20*/  LDL.LU R4, [R1+0x17f0] ;  /* 0x0017f00001047983 */ /* 0x002f280000300800 */
[----:B------:R1:W-:Y:S04]  /*7cd30*/  STL [R1+0x3f28], R3 ;  /* 0x003f280301007387 */ /* 0x0003e80000100800 */
[----:B-1----:R-:W4:Y:S01]  /*7cd40*/  LDL.LU R3, [R1+0x17ec] ;  /* 0x0017ec0001037983 */ /* 0x002f220000300800 */
[----:B------:R-:W1:Y:S03]  /*7cd50*/  S2R R7, SR_TID.X ;  /* 0x0000000000077919 */ /* 0x000e660000002100 */
[----:B0-----:R-:W-:Y:S04]  /*7cd60*/  STL [R1+0x3fac], R2 ;  /* 0x003fac0201007387 */ /* 0x001fe80000100800 */
[----:B------:R-:W0:Y:S04]  /*7cd70*/  LDS.U8 R2, [R0+UR5+0x1c48] ;  /* 0x001c480500027984 */ /* 0x000e280008000000 */
[----:B------:R-:W-:Y:S04]  /*7cd80*/  STL [R1+0x3fa8], R12 ;  /* 0x003fa80c01007387 */ /* 0x000fe80000100800 */
[----:B------:R-:W-:Y:S04]  /*7cd90*/  STL [R1+0x3f34], R11 ;  /* 0x003f340b01007387 */ /* 0x000fe80000100800 */
[----:B------:R-:W0:Y:S04]  /*7cda0*/  LDS.U8 R11, [R0+UR5+0x1c80] ;  /* 0x001c8005000b7984 */ /* 0x000e280008000000 */
[----:B------:R-:W0:Y:S01]  /*7cdb0*/  LDS.U8 R0, [R0+UR5+0x1cc0] ;  /* 0x001cc00500007984 */ /* 0x000e220008000000 */
[----:B------:R-:W-:Y:S01]  /*7cdc0*/  BAR.SYNC.DEFER_BLOCKING 0x0 ;  /* 0x0000000000007b1d */ /* 0x000fe20000010000 */
[----:B-1----:R-:W-:-:S05]  /*7cdd0*/  LOP3.LUT R25, R7, 0x3f, RZ, 0xc0, !PT ;  /* 0x0000003f07197812 */ /* 0x002fca00078ec0ff */
[----:B--2---:R-:W-:Y:S04]  /*7cde0*/  STS.U8 [R25+UR5], R10 ;  /* 0x0000000a19007988 */ /* 0x004fe80008000005 */
[----:B---3--:R-:W-:Y:S04]  /*7cdf0*/  STS.U8 [R25+UR5+0x40], R28 ;  /* 0x0000401c19007988 */ /* 0x008fe80008000005 */
[----:B0-----:R0:W-:Y:S04]  /*7ce00*/  STL [R1+0x3f30], R2 ;  /* 0x003f300201007387 */ /* 0x0011e80000100800 */
[----:B0-----:R-:W2:Y:S04]  /*7ce10*/  LDL.LU R2, [R1+0x17d0] ;  /* 0x0017d00001027983 */ /* 0x001ea80000300800 */
[----:B------:R-:W-:Y:S04]  /*7ce20*/  STL [R1+0x3fb4], R11 ;  /* 0x003fb40b01007387 */ /* 0x000fe80000100800 */
[----:B------:R-:W3:Y:S04]  /*7ce30*/  LDL.LU R27, [R1+0x17cc] ;  /* 0x0017cc00011b7983 */ /* 0x000ee80000300800 */
[----:B------:R0:W-:Y:S04]  /*7ce40*/  STL [R1+0x3fb0], R0 ;  /* 0x003fb00001007387 */ /* 0x0001e80000100800 */
[----:B------:R-:W3:Y:S04]  /*7ce50*/  LDL.LU R28, [R1+0x17b0] ;  /* 0x0017b000011c7983 */ /* 0x000ee80000300800 */
[----:B----4-:R1:W-:Y:S04]  /*7ce60*/  STS.U8 [R25+UR5+0x240], R9 ;  /* 0x0002400919007988 */ /* 0x0103e80008000005 */
[----:B------:R4:W-:Y:S04]  /*7ce70*/  STS.U8 [R25+UR5+0x200], R29 ;  /* 0x0002001d19007988 */ /* 0x0009e80008000005 */
[----:B0-----:R-:W3:Y:S04]  /*7ce80*/  LDL.LU R0, [R1+0x17ac] ;  /* 0x0017ac0001007983 */ /* 0x001ee80000300800 */
[----:B------:R-:W3:Y:S04]  /*7ce90*/  LDL.LU R14, [R1+0x1790] ;  /* 0x00179000010e7983 */ /* 0x000ee80000300800 */
[----:B-1----:R-:W3:Y:S04]  /*7cea0*/  LDL.LU R9, [R1+0x178c] ;  /* 0x00178c0001097983 */ /* 0x002ee80000300800 */
        /* <DEDUP_REMOVED lines=9> */
[----:B------:R1:W-:Y:S04]  /*7cf40*/  STS.U8 [R25+UR5+0x440], R5 ;  /* 0x0004400519007988 */ /* 0x0003e80008000005 */
[----:B0-----:R-:W4:Y:S04]  /*7cf50*/  LDL.LU R8, [R1+0x16f0] ;  /* 0x0016f00001087983 */ /* 0x001f280000300800 */
[----:B-1----:R-:W4:Y:S04]  /*7cf60*/  LDL.LU R5, [R1+0x16ec] ;  /* 0x0016ec0001057983 */ /* 0x002f280000300800 */
[----:B------:R-:W4:Y:S04]  /*7cf70*/  LDL.LU R19, [R1+0x16d0] ;  /* 0x0016d00001137983 */ /* 0x000f280000300800 */
[----:B------:R-:W4:Y:S04]  /*7cf80*/  LDL.LU R18, [R1+0x16cc] ;  /* 0x0016cc0001127983 */ /* 0x000f280000300800 */
[----:B------:R-:W4:Y:S04]  /*7cf90*/  LDL.LU R17, [R1+0x1698] ;  /* 0x0016980001117983 */ /* 0x000f280000300800 */
[----:B------:R-:W4:Y:S04]  /*7cfa0*/  LDL.LU R12, [R1+0x1694] ;  /* 0x00169400010c7983 */ /* 0x000f280000300800 */
[----:B------:R-:W4:Y:S04]  /*7cfb0*/  LDL.LU R11, [R1+0x1670] ;  /* 0x00167000010b7983 */ /* 0x000f280000300800 */
[----:B------:R0:W-:Y:S04]  /*7cfc0*/  STS.U8 [R25+UR5+0x640], R4 ;  /* 0x0006400419007988 */ /* 0x0001e80008000005 */
[----:B0-----:R-:W4:Y:S04]  /*7cfd0*/  LDL.LU R4, [R1+0x166c] ;  /* 0x00166c0001047983 */ /* 0x001f280000300800 */
[----:B------:R0:W-:Y:S04]  /*7cfe0*/  STS.U8 [R25+UR5+0x600], R3 ;  /* 0x0006000319007988 */ /* 0x0001e80008000005 */
[----:B0-----:R-:W4:Y:S04]  /*7cff0*/  LDL.LU R3, [R1+0x1650] ;  /* 0x0016500001037983 */ /* 0x001f280000300800 */
[----:B------:R-:W4:Y:S04]  /*7d000*/  LDL.LU R10, [R1+0x164c] ;  /* 0x00164c00010a7983 */ /* 0x000f280000300800 */
[----:B--2---:R0:W-:Y:S04]  /*7d010*/  STS.U8 [R25+UR5+0x800], R2 ;  /* 0x0008000219007988 */ /* 0x0041e80008000005 */
[----:B---3--:R1:W-:Y:S04]  /*7d020*/  STS.U8 [R25+UR5+0x840], R27 ;  /* 0x0008401b19007988 */ /* 0x0083e80008000005 */
[----:B0-----:R-:W2:Y:S04]  /*7d030*/  LDL.LU R2, [R1+0x1630] ;  /* 0x0016300001027983 */ /* 0x001ea80000300800 */
[----:B-1----:R-:W3:Y:S04]  /*7d040*/  LDL.LU R27, [R1+0x162c] ;  /* 0x00162c00011b7983 */ /* 0x002ee80000300800 */
[----:B------:R0:W-:Y:S04]  /*7d050*/  STS.U8 [R25+UR5+0xa40], R28 ;  /* 0x000a401c19007988 */ /* 0x0001e80008000005 */
[----:B------:R-:W-:Y:S04]  /*7d060*/  STS.U8 [R25+UR5+0xa00], R0 ;  /* 0x000a000019007988 */ /* 0x000fe80008000005 */
[----:B------:R-:W-:Y:S04]  /*7d070*/  STS.U8 [R25+UR5+0xc00], R14 ;  /* 0x000c000e19007988 */ /* 0x000fe80008000005 */
[----:B------:R1:W-:Y:S04]  /*7d080*/  STS.U8 [R25+UR5+0xc40], R9 ;  /* 0x000c400919007988 */ /* 0x0003e80008000005 */
[----:B0-----:R-:W3:Y:S04]  /*7d090*/  LDL.LU R28, [R1+0x1610] ;  /* 0x00161000011c7983 */ /* 0x001ee80000300800 */
[----:B----4-:R0:W-:Y:S04]  /*7d0a0*/  STS.U8 [R25+UR5+0xe40], R29 ;  /* 0x000e401d19007988 */ /* 0x0101e80008000005 */
[----:B-1----:R-:W4:Y:S04]  /*7d0b0*/  LDL.LU R9, [R1+0x160c] ;  /* 0x00160c0001097983 */ /* 0x002f280000300800 */
[----:B0-----:R-:W4:Y:S04]  /*7d0c0*/  LDL.LU R29, [R1+0x15f0] ;  /* 0x0015f000011d7983 */ /* 0x001f280000300800 */
[----:B------:R-:W-:Y:S04]  /*7d0d0*/  STS.U8 [R25+UR5+0xe00], R15 ;  /* 0x000e000f19007988 */ /* 0x000fe80008000005 */
[----:B------:R-:W-:Y:S04]  /*7d0e0*/  STS.U8 [R25+UR5+0x1000], R21 ;  /* 0x0010001519007988 */ /* 0x000fe80008000005 */
[----:B------:R-:W-:Y:S04]  /*7d0f0*/  STS.U8 [R25+UR5+0x1040], R22 ;  /* 0x0010401619007988 */ /* 0x000fe80008000005 */
[----:B------:R-:W-:Y:S04]  /*7d100*/  STS.U8 [R25+UR5+0x1240], R23 ;  /* 0x0012401719007988 */ /* 0x000fe80008000005 */
[----:B------:R-:W-:Y:S04]  /*7d110*/  STS.U8 [R25+UR5+0x1200], R24 ;  /* 0x0012001819007988 */ /* 0x000fe80008000005 */
[----:B------:R-:W-:Y:S04]  /*7d120*/  STS.U8 [R25+UR5+0x1400], R26 ;  /* 0x0014001a19007988 */ /* 0x000fe80008000005 */
[----:B------:R-:W-:Y:S04]  /*7d130*/  STS.U8 [R25+UR5+0x1440], R20 ;  /* 0x0014401419007988 */ /* 0x000fe80008000005 */
[----:B------:R0:W-:Y:S04]  /*7d140*/  STS.U8 [R25+UR5+0x1640], R8 ;  /* 0x0016400819007988 */ /* 0x0001e80008000005 */
[----:B------:R1:W-:Y:S04]  /*7d150*/  STS.U8 [R25+UR5+0x1600], R5 ;  /* 0x0016000519007988 */ /* 0x0003e80008000005 */
[----:B------:R-:W-:Y:S04]  /*7d160*/  STS.U8 [R25+UR5+0x1800], R19 ;  /* 0x0018001319007988 */ /* 0x000fe80008000005 */
[----:B------:R-:W-:Y:S04]  /*7d170*/  STS.U8 [R25+UR5+0x1840], R18 ;  /* 0x0018401219007988 */ /* 0x000fe80008000005 */
[----:B0-----:R-:W4:Y:S04]  /*7d180*/  LDL.LU R8, [R1+0x15ec] ;  /* 0x0015ec0001087983 */ /* 0x001f280000300800 */
[----:B------:R-:W-:Y:S04]  /*7d190*/  STS.U8 [R25+UR5+0x1a40], R17 ;  /* 0x001a401119007988 */ /* 0x000fe80008000005 */
[----:B-1----:R-:W4:Y:S04]  /*7d1a0*/  LDL.LU R5, [R1+0x15d0] ;  /* 0x0015d00001057983 */ /* 0x002f280000300800 */
[----:B------:R-:W-:Y:S04]  /*7d1b0*/  STS.U8 [R25+UR5+0x1a00], R12 ;  /* 0x001a000c19007988 */ /* 0x000fe80008000005 */
[----:B------:R-:W-:Y:S04]  /*7d1c0*/  STS.U8 [R25+UR5+0x1c00], R11 ;  /* 0x001c000b19007988 */ /* 0x000fe80008000005 */
[----:B------:R0:W-:Y:S04]  /*7d1d0*/  STS.U8 [R25+UR5+0x1c40], R4 ;  /* 0x001c400419007988 */ /* 0x0001e80008000005 */
[----:B0-----:R-:W4:Y:S04]  /*7d1e0*/  LDL.LU R4, [R1+0x15cc] ;  /* 0x0015cc0001047983 */ /* 0x001f280000300800 */
[----:B------:R0:W-:Y:S04]  /*7d1f0*/  STS.U8 [R25+UR5+0x1e40], R3 ;  /* 0x001e400319007988 */ /* 0x0001e80008000005 */
[----:B------:R-:W-:Y:S04]  /*7d200*/  STS.U8 [R25+UR5+0x1e00], R10 ;  /* 0x001e000a19007988 */ /* 0x000fe80008000005 */
[----:B0-----:R-:W4:Y:S04]  /*7d210*/  LDL.LU R3, [R1+0x15b0] ;  /* 0x0015b00001037983 */ /* 0x001f280000300800 */
[----:B--2---:R0:W-:Y:S04]  /*7d220*/  STS.U8 [R25+UR5+0x2000], R2 ;  /* 0x0020000219007988 */ /* 0x0041e80008000005 */
[----:B---3--:R1:W-:Y:S04]  /*7d230*/  STS.U8 [R25+UR5+0x2040], R27 ;  /* 0x0020401b19007988 */ /* 0x0083e80008000005 */
[----:B0-----:R-:W2:Y:S04]  /*7d240*/  LDL.LU R2, [R1+0x15ac] ;  /* 0x0015ac0001027983 */ /* 0x001ea80000300800 */
[----:B------:R-:W3:Y:S04]  /*7d250*/  LDL.LU R0, [R1+0x1590] ;  /* 0x0015900001007983 */ /* 0x000ee80000300800 */
[----:B------:R-:W3:Y:S04]  /*7d260*/  LDL.LU R14, [R1+0x158c] ;  /* 0x00158c00010e7983 */ /* 0x000ee80000300800 */
[----:B-1----:R-:W3:Y:S04]  /*7d270*/  LDL.LU R27, [R1+0x1570] ;  /* 0x00157000011b7983 */ /* 0x002ee80000300800 */
[----:B------:R0:W-:Y:S04]  /*7d280*/  STS.U8 [R25+UR5+0x2240], R28 ;  /* 0x0022401c19007988 */ /* 0x0001e80008000005 */
[----:B----4-:R1:W-:Y:S04]  /*7d290*/  STS.U8 [R25+UR5+0x2200], R9 ;  /* 0x0022000919007988 */ /* 0x0103e80008000005 */
[----:B0-----:R-:W4:Y:S04]  /*7d2a0*/  LDL.LU R28, [R1+0x156c] ;  /* 0x00156c00011c7983 */ /* 0x001f280000300800 */
        /* <DEDUP_REMOVED lines=8> */
[----:B-1----:R-:W4:Y:S04]  /*7d330*/  LDL.LU R9, [R1+0x14ec] ;  /* 0x0014ec0001097983 */ /* 0x002f280000300800 */
[----:B0-----:R-:W4:Y:S04]  /*7d340*/  LDL.LU R29, [R1+0x14d0] ;  /* 0x0014d000011d7983 */ /* 0x001f280000300800 */
        /* <DEDUP_REMOVED lines=10> */
[----:B------:R0:W-:Y:S04]  /*7d3f0*/  STS.U8 [R25+UR5+0x2600], R4 ;  /* 0x0026000419007988 */ /* 0x0001e80008000005 */
[----:B0-----:R-:W4:Y:S04]  /*7d400*/  LDL.LU R4, [R1+0x142c] ;  /* 0x00142c0001047983 */ /* 0x001f280000300800 */
[----:B------:R0:W-:Y:S04]  /*7d410*/  STS.U8 [R25+UR5+0x2800], R3 ;  /* 0x0028000319007988 */ /* 0x0001e80008000005 */
[----:B0-----:R-:W4:Y:S04]  /*7d420*/  LDL.LU R3, [R1+0x1410] ;  /* 0x0014100001037983 */ /* 0x001f280000300800 */
[----:B--2---:R0:W-:Y:S04]  /*7d430*/  STS.U8 [R25+UR5+0x2840], R2 ;  /* 0x0028400219007988 */ /* 0x0041e80008000005 */
[----:B---3--:R-:W-:Y:S04]  /*7d440*/  STS.U8 [R25+UR5+0x2a40], R0 ;  /* 0x002a400019007988 */ /* 0x008fe80008000005 */
[----:B------:R-:W-:Y:S04]  /*7d450*/  STS.U8 [R25+UR5+0x2a00], R14 ;  /* 0x002a000e19007988 */ /* 0x000fe80008000005 */
[----:B------:R1:W-:Y:S04]  /*7d460*/  STS.U8 [R25+UR5+0x2c00], R27 ;  /* 0x002c001b19007988 */ /* 0x0003e80008000005 */
[----:B0-----:R-:W2:Y:S04]  /*7d470*/  LDL.LU R2, [R1+0x140c] ;  /* 0x00140c0001027983 */ /* 0x001ea80000300800 */
[----:B-1----:R-:W3:Y:S04]  /*7d480*/  LDL.LU R27, [R1+0x13f0] ;  /* 0x0013f000011b7983 */ /* 0x002ee80000300800 */
[----:B----4-:R0:W-:Y:S04]  /*7d490*/  STS.U8 [R25+UR5+0x2c40], R28 ;  /* 0x002c401c19007988 */ /* 0x0101e80008000005 */
[----:B------:R-:W-:Y:S04]  /*7d4a0*/  STS.U8 [R25+UR5+0x2e40], R15 ;  /* 0x002e400f19007988 */ /* 0x000fe80008000005 */
[----:B------:R-:W-:Y:S04]  /*7d4b0*/  STS.U8 [R25+UR5+0x2e00], R21 ;  /* 0x002e001519007988 */ /* 0x000fe80008000005 */
[----:B------:R-:W-:Y:S04]  /*7d4c0*/  STS.U8 [R25+UR5+0x3000], R22 ;  /* 0x0030001619007988 */ /* 0x000fe80008000005 */
[----:B------:R-:W-:Y:S04]  /*7d4d0*/  STS.U8 [R25+UR5+0x3040], R23 ;  /* 0x0030401719007988 */ /* 0x000fe80008000005 */
[----:B------:R-:W-:Y:S04]  /*7d4e0*/  STS.U8 [R25+UR5+0x3240], R24 ;  /* 0x0032401819007988 */ /* 0x000fe80008000005 */
[----:B------:R-:W-:Y:S04]  /*7d4f0*/  STS.U8 [R25+UR5+0x3200], R26 ;  /* 0x0032001a19007988 */ /* 0x000fe80008000005 */
[----:B0-----:R-:W4:Y:S04]  /*7d500*/  LDL.LU R28, [R1+0x13ec] ;  /* 0x0013ec00011c7983 */ /* 0x001f280000300800 */
[----:B------:R-:W-:Y:S04]  /*7d510*/  STS.U8 [R25+UR5+0x3400], R20 ;  /* 0x0034001419007988 */ /* 0x000fe80008000005 */
[----:B------:R0:W-:Y:S04]  /*7d520*/  STS.U8 [R25+UR5+0x3440], R9 ;  /* 0x0034400919007988 */ /* 0x0001e80008000005 */
[----:B------:R1:W-:Y:S04]  /*7d530*/  STS.U8 [R25+UR5+0x3640], R29 ;  /* 0x0036401d19007988 */ /* 0x0003e80008000005 */
[----:B0-----:R-:W4:Y:S04]  /*7d540*/  LDL.LU R9, [R1+0x13d0] ;  /* 0x0013d00001097983 */ /* 0x001f280000300800 */
[----:B-1----:R-:W4:Y:S04]  /*7d550*/  LDL.LU R29, [R1+0x13cc] ;  /* 0x0013cc00011d7983 */ /* 0x002f280000300800 */
[----:B------:R-:W-:Y:S04]  /*7d560*/  STS.U8 [R25+UR5+0x3600], R19 ;  /* 0x0036001319007988 */ /* 0x000fe80008000005 */
[----:B------:R-:W-:Y:S04]  /*7d570*/  STS.U8 [R25+UR5+0x3800], R18 ;  /* 0x0038001219007988 */ /* 0x000fe80008000005 */
[----:B------:R-:W-:Y:S04]  /*7d580*/  STS.U8 [R25+UR5+0x3840], R17 ;  /* 0x0038401119007988 */ /* 0x000fe80008000005 */
[----:B------:R-:W-:Y:S04]  /*7d590*/  STS.U8 [R25+UR5+0x3a40], R12 ;  /* 0x003a400c19007988 */ /* 0x000fe80008000005 */
[----:B------:R-:W-:Y:S04]  /*7d5a0*/  STS.U8 [R25+UR5+0x3a00], R11 ;  /* 0x003a000b19007988 */ /* 0x000fe80008000005 */
[----:B------:R0:W-:Y:S04]  /*7d5b0*/  STS.U8 [R25+UR5+0x3c00], R8 ;  /* 0x003c000819007988 */ /* 0x0001e80008000005 */
[----:B------:R1:W-:Y:S04]  /*7d5c0*/  STS.U8 [R25+UR5+0x3c40], R5 ;  /* 0x003c400519007988 */ /* 0x0003e80008000005 */
[----:B0-----:R-:W4:Y:S04]  /*7d5d0*/  LDL.LU R8, [R1+0x13b0] ;  /* 0x0013b00001087983 */ /* 0x001f280000300800 */
[----:B-1----:R-:W4:Y:S04]  /*7d5e0*/  LDL.LU R5, [R1+0x13ac] ;  /* 0x0013ac0001057983 */ /* 0x002f280000300800 */
[----:B------:R-:W-:Y:S04]  /*7d5f0*/  STS.U8 [R25+UR5+0x3e40], R10 ;  /* 0x003e400a19007988 */ /* 0x000fe80008000005 */
[----:B------:R0:W-:Y:S04]  /*7d600*/  STS.U8 [R25+UR5+0x3e00], R4 ;  /* 0x003e000419007988 */ /* 0x0001e80008000005 */
[----:B0-----:R-:W4:Y:S04]  /*7d610*/  LDL.LU R4, [R1+0x1390] ;  /* 0x0013900001047983 */ /* 0x001f280000300800 */
[----:B------:R-:W4:Y:S04]  /*7d620*/  LDL.LU R0, [R1+0x138c] ;  /* 0x00138c0001007983 */ /* 0x000f280000300800 */
[----:B------:R0:W-:Y:S04]  /*7d630*/  STS.U8 [R25+UR5+0x4000], R3 ;  /* 0x0040000319007988 */ /* 0x0001e80008000005 */
[----:B------:R-:W4:Y:S04]  /*7d640*/  LDL.LU R14, [R1+0x1370] ;  /* 0x00137000010e7983 */ /* 0x000f280000300800 */
[----:B0-----:R-:W4:Y:S04]  /*7d650*/  LDL.LU R3, [R1+0x136c] ;  /* 0x00136c0001037983 */ /* 0x001f280000300800 */
[----:B--2---:R0:W-:Y:S04]  /*7d660*/  STS.U8 [R25+UR5+0x4040], R2 ;  /* 0x0040400219007988 */ /* 0x0041e80008000005 */
[----:B---3--:R1:W-:Y:S04]  /*7d670*/  STS.U8 [R25+UR5+0x4240], R27 ;  /* 0x0042401b19007988 */ /* 0x0083e80008000005 */
[----:B0-----:R-:W2:Y:S04]  /*7d680*/  LDL.LU R2, [R1+0x1350] ;  /* 0x0013500001027983 */ /* 0x001ea80000300800 */
[----:B------:R-:W3:Y:S04]  /*7d690*/  LDL.LU R15, [R1+0x134c] ;  /* 0x00134c00010f7983 */ /* 0x000ee80000300800 */
[----:B------:R-:W3:Y:S04]  /*7d6a0*/  LDL.LU R21, [R1+0x1330] ;  /* 0x0013300001157983 */ /* 0x000ee80000300800 */
[----:B------:R-:W3:Y:S04]  /*7d6b0*/  LDL.LU R22, [R1+0x132c] ;  /* 0x00132c0001167983 */ /* 0x000ee80000300800 */
[----:B------:R-:W3:Y:S04]  /*7d6c0*/  LDL.LU R23, [R1+0x1310] ;  /* 0x0013100001177983 */ /* 0x000ee80000300800 */
[----:B------:R-:W3:Y:S04]  /*7d6d0*/  LDL.LU R24, [R1+0x130c] ;  /* 0x00130c0001187983 */ /* 0x000ee80000300800 */
[----:B------:R-:W3:Y:S04]  /*7d6e0*/  LDL.LU R26, [R1+0x12f0] ;  /* 0x0012f000011a7983 */ /* 0x000ee80000300800 */
[----:B------:R-:W3:Y:S04]  /*7d6f0*/  LDL.LU R20, [R1+0x12ec] ;  /* 0x0012ec0001147983 */ /* 0x000ee80000300800 */
[----:B-1----:R-:W3:Y:S04]  /*7d700*/  LDL.LU R27, [R1+0x12d0] ;  /* 0x0012d000011b7983 */ /* 0x002ee80000300800 */
[----:B----4-:R0:W-:Y:S04]  /*7d710*/  STS.U8 [R25+UR5+0x4200], R28 ;  /* 0x0042001c19007988 */ /* 0x0101e80008000005 */
[----:B0-----:R-:W4:Y:S04]  /*7d720*/  LDL.LU R28, [R1+0x12cc] ;  /* 0x0012cc00011c7983 */ /* 0x001f280000300800 */
[----:B------:R-:W4:Y:S04]  /*7d730*/  LDL.LU R19, [R1+0x12b0] ;  /* 0x0012b00001137983 */ /* 0x000f280000300800 */
[----:B------:R-:W4:Y:S04]  /*7d740*/  LDL.LU R18, [R1+0x12ac] ;  /* 0x0012ac0001127983 */ /* 0x000f280000300800 */
[----:B------:R-:W4:Y:S04]  /*7d750*/  LDL.LU R17, [R1+0x1290] ;  /* 0x0012900001117983 */ /* 0x000f280000300800 */
[----:B------:R-:W4:Y:S04]  /*7d760*/  LDL.LU R12, [R1+0x128c] ;  /* 0x00128c00010c7983 */ /* 0x000f280000300800 */
[----:B------:R0:W-:Y:S04]  /*7d770*/  STS.U8 [R25+UR5+0x4400], R9 ;  /* 0x0044000919007988 */ /* 0x0001e80008000005 */
[----:B------:R-:W4:Y:S04]  /*7d780*/  LDL.LU R11, [R1+0x1270] ;  /* 0x00127000010b7983 */ /* 0x000f280000300800 */
[----:B------:R1:W-:Y:S04]  /*7d790*/  STS.U8 [R25+UR5+0x4440], R29 ;  /* 0x0044401d19007988 */ /* 0x0003e80008000005 */
[----:B0-----:R-:W4:Y:S04]  /*7d7a0*/  LDL.LU R9, [R1+0x126c] ;  /* 0x00126c0001097983 */ /* 0x001f280000300800 */
[----:B-1----:R-:W4:Y:S04]  /*7d7b0*/  LDL.LU R29, [R1+0x1250] ;  /* 0x00125000011d7983 */ /* 0x002f280000300800 */
[----:B------:R-:W4:Y:S04]  /*7d7c0*/  LDL.LU R10, [R1+0x124c] ;  /* 0x00124c00010a7983 */ /* 0x000f280000300800 */
[----:B------:R0:W-:Y:S04]  /*7d7d0*/  STS.U8 [R25+UR5+0x4640], R8 ;  /* 0x0046400819007988 */ /* 0x0001e80008000005 */
[----:B------:R1:W-:Y:S04]  /*7d7e0*/  STS.U8 [R25+UR5+0x4600], R5 ;  /* 0x0046000519007988 */ /* 0x0003e80008000005 */
[----:B0-----:R-:W4:Y:S04]  /*7d7f0*/  LDL.LU R8, [R1+0x1230] ;  /* 0x0012300001087983 */ /* 0x001f280000300800 */
[----:B-1----:R-:W4:Y:S04]  /*7d800*/  LDL.LU R5, [R1+0x122c] ;  /* 0x00122c0001057983 */ /* 0x002f280000300800 */
[----:B------:R0:W-:Y:S04]  /*7d810*/  STS.U8 [R25+UR5+0x4800], R4 ;  /* 0x0048000419007988 */ /* 0x0001e80008000005 */
[----:B------:R-:W-:Y:S04]  /*7d820*/  STS.U8 [R25+UR5+0x4840], R0 ;  /* 0x0048400019007988 */ /* 0x000fe80008000005 */
[----:B------:R-:W-:Y:S04]  /*7d830*/  STS.U8 [R25+UR5+0x4a40], R14 ;  /* 0x004a400e19007988 */ /* 0x000fe80008000005 */
[----:B0-----:R-:W4:Y:S04]  /*7d840*/  LDL.LU R4, [R1+0x11f0] ;  /* 0x0011f00001047983 */ /* 0x001f280000300800 */
[----:B------:R0:W-:Y:S04]  /*7d850*/  STS.U8 [R25+UR5+0x4a00], R3 ;  /* 0x004a000319007988 */ /* 0x0001e80008000005 */
[----:B0-----:R-:W4:Y:S04]  /*7d860*/  LDL.LU R3, [R1+0x11ec] ;  /* 0x0011ec0001037983 */ /* 0x001f280000300800 */
[----:B--2---:R0:W-:Y:S04]  /*7d870*/  STS.U8 [R25+UR5+0x4c00], R2 ;  /* 0x004c000219007988 */ /* 0x0041e80008000005 */
[----:B---3--:R-:W-:Y:S04]  /*7d880*/  STS.U8 [R25+UR5+0x4c40], R15 ;  /* 0x004c400f19007988 */ /* 0x008fe80008000005 */
[----:B------:R-:W-:Y:S04]  /*7d890*/  STS.U8 [R25+UR5+0x4e40], R21 ;  /* 0x004e401519007988 */ /* 0x000fe80008000005 */
[----:B------:R-:W-:Y:S04]  /*7d8a0*/  STS.U8 [R25+UR5+0x4e00], R22 ;  /* 0x004e001619007988 */ /* 0x000fe80008000005 */
[----:B------:R-:W-:Y:S04]  /*7d8b0*/  STS.U8 [R25+UR5+0x5000], R23 ;  /* 0x0050001719007988 */ /* 0x000fe80008000005 */
[----:B------:R-:W-:Y:S04]  /*7d8c0*/  STS.U8 [R25+UR5+0x5040], R24 ;  /* 0x0050401819007988 */ /* 0x000fe80008000005 */
[----:B------:R-:W-:Y:S04]  /*7d8d0*/  STS.U8 [R25+UR5+0x5240], R26 ;  /* 0x0052401a19007988 */ /* 0x000fe80008000005 */
[----:B0-----:R-:W2:Y:S04]  /*7d8e0*/  LDL.LU R2, [R1+0x11d0] ;  /* 0x0011d00001027983 */ /* 0x001ea80000300800 */
[----:B------:R-:W-:Y:S04]  /*7d8f0*/  STS.U8 [R25+UR5+0x5200], R20 ;  /* 0x0052001419007988 */ /* 0x000fe80008000005 */
[----:B------:R0:W-:Y:S04]  /*7d900*/  STS.U8 [R25+UR5+0x5400], R27 ;  /* 0x0054001b19007988 */ /* 0x0001e80008000005 */
[----:B----4-:R1:W-:Y:S04]  /*7d910*/  STS.U8 [R25+UR5+0x5440], R28 ;  /* 0x0054401c19007988 */ /* 0x0103e80008000005 */
[----:B0-----:R-:W3:Y:S04]  /*7d920*/  LDL.LU R27, [R1+0x11cc] ;  /* 0x0011cc00011b7983 */ /* 0x001ee80000300800 */
[----:B------:R-:W-:Y:S04]  /*7d930*/  STS.U8 [R25+UR5+0x5640], R19 ;  /* 0x0056401319007988 */ /* 0x000fe80008000005 */
[----:B------:R-:W-:Y:S04]  /*7d940*/  STS.U8 [R25+UR5+0x5600], R18 ;  /* 0x0056001219007988 */ /* 0x000fe80008000005 */
[----:B------:R-:W-:Y:S04]  /*7d950*/  STS.U8 [R25+UR5+0x5800], R17 ;  /* 0x0058001119007988 */ /* 0x000fe80008000005 */
[----:B------:R-:W-:Y:S04]  /*7d960*/  STS.U8 [R25+UR5+0x5840], R12 ;  /* 0x0058400c19007988 */ /* 0x000fe80008000005 */
[----:B------:R-:W-:Y:S04]  /*7d970*/  STS.U8 [R25+UR5+0x5a40], R11 ;  /* 0x005a400b19007988 */ /* 0x000fe80008000005 */
[----:B-1----:R-:W4:Y:S04]  /*7d980*/  LDL.LU R28, [R1+0x11b0] ;  /* 0x0011b000011c7983 */ /* 0x002f280000300800 */
[----:B------:R0:W-:Y:S04]  /*7d990*/  STS.U8 [R25+UR5+0x5a00], R9 ;  /* 0x005a000919007988 */ /* 0x0001e80008000005 */
[----:B------:R1:W-:Y:S04]  /*7d9a0*/  STS.U8 [R25+UR5+0x5c00], R29 ;  /* 0x005c001d19007988 */ /* 0x0003e80008000005 */
[----:B0-----:R-:W4:Y:S04]  /*7d9b0*/  LDL.LU R9, [R1+0x11ac] ;  /* 0x0011ac0001097983 */ /* 0x001f280000300800 */
[----:B-1----:R-:W4:Y:S04]  /*7d9c0*/  LDL.LU R29, [R1+0x1190] ;  /* 0x00119000011d7983 */ /* 0x002f280000300800 */
[----:B------:R-:W-:Y:S04]  /*7d9d0*/  STS.U8 [R25+UR5+0x5c40], R10 ;  /* 0x005c400a19007988 */ /* 0x000fe80008000005 */
[----:B------:R0:W-:Y:S04]  /*7d9e0*/  STS.U8 [R25+UR5+0x5e40], R8 ;  /* 0x005e400819007988 */ /* 0x0001e80008000005 */
[----:B------:R1:W-:Y:S04]  /*7d9f0*/  STS.U8 [R25+UR5+0x5e00], R5 ;  /* 0x005e000519007988 */ /* 0x0003e80008000005 */
[----:B0-----:R-:W4:Y:S04]  /*7da00*/  LDL.LU R8, [R1+0x118c] ;  /* 0x00118c0001087983 */ /* 0x001f280000300800 */
[----:B------:R-:W4:Y:S04]  /*7da10*/  LDL.LU R0, [R1+0x1170] ;  /* 0x0011700001007983 */ /* 0x000f280000300800 */
[----:B------:R-:W4:Y:S04]  /*7da20*/  LDL.LU R14, [R1+0x116c] ;  /* 0x00116c00010e7983 */ /* 0x000f280000300800 */
[----:B-1----:R-:W4:Y:S04]  /*7da30*/  LDL.LU R5, [R1+0x1150] ;  /* 0x0011500001057983 */ /* 0x002f280000300800 */
[----:B------:R0:W-:Y:S04]  /*7da40*/  STS.U8 [R25+UR5+0x6000], R4 ;  /* 0x0060000419007988 */ /* 0x0001e80008000005 */
[----:B0-----:R-:W4:Y:S04]  /*7da50*/  LDL.LU R4, [R1+0x114c] ;  /* 0x00114c0001047983 */ /* 0x001f280000300800 */
[----:B------:R-:W4:Y:S04]  /*7da60*/  LDL.LU R15, [R1+0x1130] ;  /* 0x00113000010f7983 */ /* 0x000f280000300800 */
[----:B------:R-:W4:Y:S04]  /*7da70*/  LDL.LU R21, [R1+0x112c] ;  /* 0x00112c0001157983 */ /* 0x000f280000300800 */
[----:B------:R-:W4:Y:S04]  /*7da80*/  LDL.LU R22, [R1+0x1110] ;  /* 0x0011100001167983 */ /* 0x000f280000300800 */
[----:B------:R-:W4:Y:S04]  /*7da90*/  LDL.LU R23, [R1+0x110c] ;  /* 0x00110c0001177983 */ /* 0x000f280000300800 */
[----:B------:R-:W4:Y:S04]  /*7daa0*/  LDL.LU R24, [R1+0x10f0] ;  /* 0x0010f00001187983 */ /* 0x000f280000300800 */
[----:B------:R-:W4:Y:S04]  /*7dab0*/  LDL.LU R26, [R1+0x10ec] ;  /* 0x0010ec00011a7983 */ /* 0x000f280000300800 */
[----:B------:R0:W-:Y:S04]  /*7dac0*/  STS.U8 [R25+UR5+0x6040], R3 ;  /* 0x0060400319007988 */ /* 0x0001e80008000005 */
[----:B------:R-:W4:Y:S04]  /*7dad0*/  LDL.LU R20, [R1+0x10c8] ;  /* 0x0010c80001147983 */ /* 0x000f280000300800 */
[----:B0-----:R-:W4:Y:S04]  /*7dae0*/  LDL.LU R3, [R1+0x10c4] ;  /* 0x0010c40001037983 */ /* 0x001f280000300800 */
[----:B--2---:R0:W-:Y:S04]  /*7daf0*/  STS.U8 [R25+UR5+0x6240], R2 ;  /* 0x0062400219007988 */ /* 0x0041e80008000005 */
[----:B0-----:R-:W2:Y:S04]  /*7db00*/  LDL.LU R2, [R1+0x10a8] ;  /* 0x0010a80001027983 */ /* 0x001ea80000300800 */
[----:B------:R-:W2:Y:S04]  /*7db10*/  LDL.LU R19, [R1+0x10a4] ;  /* 0x0010a40001137983 */ /* 0x000ea80000300800 */
[----:B------:R-:W2:Y:S04]  /*7db20*/  LDL.LU R18, [R1+0x1088] ;  /* 0x0010880001127983 */ /* 0x000ea80000300800 */
[----:B------:R-:W2:Y:S04]  /*7db30*/  LDL.LU R17, [R1+0x1084] ;  /* 0x0010840001117983 */ /* 0x000ea80000300800 */
[----:B------:R-:W2:Y:S04]  /*7db40*/  LDL.LU R12, [R1+0x1068] ;  /* 0x00106800010c7983 */ /* 0x000ea80000300800 */
[----:B---3--:R0:W-:Y:S04]  /*7db50*/  STS.U8 [R25+UR5+0x6200], R27 ;  /* 0x0062001b19007988 */ /* 0x0081e80008000005 */
[----:B------:R-:W3:Y:S04]  /*7db60*/  LDL.LU R11, [R1+0x1064] ;  /* 0x00106400010b7983 */ /* 0x000ee80000300800 */
[----:B0-----:R-:W3:Y:S04]  /*7db70*/  LDL.LU R27, [R1+0x1048] ;  /* 0x00104800011b7983 */ /* 0x001ee80000300800 */
[----:B----4-:R0:W-:Y:S04]  /*7db80*/  STS.U8 [R25+UR5+0x6400], R28 ;  /* 0x0064001c19007988 */ /* 0x0101e80008000005 */
[----:B------:R-:W-:Y:S04]  /*7db90*/  STS.U8 [R25+UR5+0x6440], R9 ;  /* 0x0064400919007988 */ /* 0x000fe80008000005 */
[----:B0-----:R-:W4:Y:S04]  /*7dba0*/  LDL.LU R28, [R1+0x1044] ;  /* 0x00104400011c7983 */ /* 0x001f280000300800 */
[----:B------:R0:W-:Y:S04]  /*7dbb0*/  STS.U8 [R25+UR5+0x6640], R29 ;  /* 0x0066401d19007988 */ /* 0x0001e80008000005 */
[----:B------:R-:W4:Y:S04]  /*7dbc0*/  LDL.LU R10, [R1+0x1028] ;  /* 0x00102800010a7983 */ /* 0x000f280000300800 */
[----:B0-----:R-:W4:Y:S04]  /*7dbd0*/  LDL.LU R29, [R1+0x1024] ;  /* 0x00102400011d7983 */ /* 0x001f280000300800 */
[----:B------:R-:W4:Y:S04]  /*7dbe0*/  LDL.LU R9, [R1+0x1008] ;  /* 0x0010080001097983 */ /* 0x000f280000300800 */
[----:B------:R0:W-:Y:S04]  /*7dbf0*/  STS.U8 [R25+UR5+0x6600], R8 ;  /* 0x0066000819007988 */ /* 0x0001e80008000005 */
[----:B------:R-:W-:Y:S04]  /*7dc00*/  STS.U8 [R25+UR5+0x6800], R0 ;  /* 0x0068000019007988 */ /* 0x000fe80008000005 */
[----:B------:R-:W-:Y:S04]  /*7dc10*/  STS.U8 [R25+UR5+0x6840], R14 ;  /* 0x0068400e19007988 */ /* 0x000fe80008000005 */
[----:B------:R1:W-:Y:S04]  /*7dc20*/  STS.U8 [R25+UR5+0x6a40], R5 ;  /* 0x006a400519007988 */ /* 0x0003e80008000005 */
[----:B0-----:R-:W4:Y:S04]  /*7dc30*/  LDL.LU R8, [R1+0x1004] ;  /* 0x0010040001087983 */ /* 0x001f280000300800 */
[----:B-1----:R-:W4:Y:S04]  /*7dc40*/  LDL.LU R5, [R1+0xfd0] ;  /* 0x000fd00001057983 */ /* 0x002f280000300800 */
[----:B------:R0:W-:Y:S04]  /*7dc50*/  STS.U8 [R25+UR5+0x6a00], R4 ;  /* 0x006a000419007988 */ /* 0x0001e80008000005 */
        /* <DEDUP_REMOVED lines=9> */
[----:B0-----:R-:W4:Y:S04]  /*7dcf0*/  LDL.LU R3, [R1+0xfa0] ;  /* 0x000fa00001037983 */ /* 0x001f280000300800 */
[----:B--2---:R0:W-:Y:S04]  /*7dd00*/  STS.U8 [R25+UR5+0x7400], R2 ;  /* 0x0074000219007988 */ /* 0x0041e80008000005 */
[----:B------:R-:W-:Y:S04]  /*7dd10*/  STS.U8 [R25+UR5+0x7440], R19 ;  /* 0x0074401319007988 */ /* 0x000fe80008000005 */
[----:B------:R-:W-:Y:S04]  /*7dd20*/  STS.U8 [R25+UR5+0x7640], R18 ;  /* 0x0076401219007988 */ /* 0x000fe80008000005 */
[----:B------:R-:W-:Y:S04]  /*7dd30*/  STS.U8 [R25+UR5+0x7600], R17 ;  /* 0x0076001119007988 */ /* 0x000fe80008000005 */
[----:B------:R-:W-:Y:S04]  /*7dd40*/  STS.U8 [R25+UR5+0x7800], R12 ;  /* 0x0078000c19007988 */ /* 0x000fe80008000005 */
[----:B---3--:R-:W-:Y:S04]  /*7dd50*/  STS.U8 [R25+UR5+0x7840], R11 ;  /* 0x0078400b19007988 */ /* 0x008fe80008000005 */
[----:B0-----:R-:W2:Y:S04]  /*7dd60*/  LDL.LU R2, [R1+0xf94] ;  /* 0x000f940001027983 */ /* 0x001ea80000300800 */
[----:B------:R0:W-:Y:S04]  /*7dd70*/  STS.U8 [R25+UR5+0x7a40], R27 ;  /* 0x007a401b19007988 */ /* 0x0001e80008000005 */
[----:B0-----:R-:W3:Y:S04]  /*7dd80*/  LDL.LU R27, [R1+0xf70] ;  /* 0x000f7000011b7983 */ /* 0x001ee80000300800 */
[----:B----4-:R0:W-:Y:S04]  /*7dd90*/  STS.U8 [R25+UR5+0x7a00], R28 ;  /* 0x007a001c19007988 */ /* 0x0101e80008000005 */
[----:B------:R-:W-:Y:S04]  /*7dda0*/  STS.U8 [R25+UR5+0x7c00], R10 ;  /* 0x007c000a19007988 */ /* 0x000fe80008000005 */
[----:B0-----:R-:W4:Y:S04]  /*7ddb0*/  LDL.LU R28, [R1+0xf6c] ;  /* 0x000f6c00011c7983 */ /* 0x001f280000300800 */
[----:B------:R0:W-:Y:S04]  /*7ddc0*/  STS.U8 [R25+UR5+0x7c40], R29 ;  /* 0x007c401d19007988 */ /* 0x0001e80008000005 */
[----:B0-----:R-:W4:Y:S04]  /*7ddd0*/  LDL.LU R29, [R1+0xf50] ;  /* 0x000f5000011d7983 */ /* 0x001f280000300800 */
[----:B------:R-:W4:Y:S04]  /*7dde0*/  LDL.LU R0, [R1+0xf4c] ;  /* 0x000f4c0001007983 */ /* 0x000f280000300800 */
[----:B------:R0:W-:Y:S04]  /*7ddf0*/  STS.U8 [R25+UR5+0x7e40], R9 ;  /* 0x007e400919007988 */ /* 0x0001e80008000005 */
[----:B------:R-:W4:Y:S04]  /*7de00*/  LDL.LU R14, [R1+0xf30] ;  /* 0x000f3000010e7983 */ /* 0x000f280000300800 */
[----:B0-----:R-:W4:Y:S04]  /*7de10*/  LDL.LU R9, [R1+0xf2c] ;  /* 0x000f2c0001097983 */ /* 0x001f280000300800 */
[----:B------:R0:W-:Y:S04]  /*7de20*/  STS.U8 [R25+UR5+0x7e00], R8 ;  /* 0x007e000819007988 */ /* 0x0001e80008000005 */
        /* <DEDUP_REMOVED lines=22> */
[----:B---3--:R0:W-:Y:S04]  /*7df90*/  STS.U8 [R25+UR5+0x8400], R27 ;  /* 0x0084001b19007988 */ /* 0x0081e80008000005 */
[----:B0-----:R-:W3:Y:S04]  /*7dfa0*/  LDL.LU R27, [R1+0xdf0] ;  /* 0x000df000011b7983 */ /* 0x001ee80000300800 */
[----:B----4-:R0:W-:Y:S04]  /*7dfb0*/  STS.U8 [R25+UR5+0x8440], R28 ;  /* 0x0084401c19007988 */ /* 0x0101e80008000005 */
[----:B0-----:R-:W4:Y:S04]  /*7dfc0*/  LDL.LU R28, [R1+0xdec] ;  /* 0x000dec00011c7983 */ /* 0x001f280000300800 */
[----:B------:R0:W-:Y:S04]  /*7dfd0*/  STS.U8 [R25+UR5+0x8640], R29 ;  /* 0x0086401d19007988 */ /* 0x0001e80008000005 */
[----:B0-----:R-:W4:Y:S04]  /*7dfe0*/  LDL.LU R29, [R1+0xdd0] ;  /* 0x000dd000011d7983 */ /* 0x001f280000300800 */
[----:B------:R-:W-:Y:S04]  /*7dff0*/  STS.U8 [R25+UR5+0x8600], R0 ;  /* 0x0086000019007988 */ /* 0x000fe80008000005 */
[----:B------:R-:W-:Y:S04]  /*7e000*/  STS.U8 [R25+UR5+0x8800], R14 ;  /* 0x0088000e19007988 */ /* 0x000fe80008000005 */
[----:B------:R0:W-:Y:S04]  /*7e010*/  STS.U8 [R25+UR5+0x8840], R9 ;  /* 0x0088400919007988 */ /* 0x0001e80008000005 */
[----:B0-----:R-:W4:Y:S04]  /*7e020*/  LDL.LU R9, [R1+0xdcc] ;  /* 0x000dcc0001097983 */ /* 0x001f280000300800 */
        /* <DEDUP_REMOVED lines=17> */
[----:B0-----:R-:W4:Y:S04]  /*7e140*/  LDL.LU R4, [R1+0xd90] ;  /* 0x000d900001047983 */ /* 0x001f280000300800 */
[----:B------:R0:W-:Y:S04]  /*7e150*/  STS.U8 [R25+UR5+0x9840], R3 ;  /* 0x0098400319007988 */ /* 0x0001e80008000005 */
[----:B0-----:R-:W4:Y:S04]  /*7e160*/  LDL.LU R3, [R1+0xd8c] ;  /* 0x000d8c0001037983 */ /* 0x001f280000300800 */
[----:B--2---:R0:W-:Y:S04]  /*7e170*/  STS.U8 [R25+UR5+0x9a40], R2 ;  /* 0x009a400219007988 */ /* 0x0041e80008000005 */
[----:B------:R-:W-:Y:S04]  /*7e180*/  STS.U8 [R25+UR5+0x9a00], R10 ;  /* 0x009a000a19007988 */ /* 0x000fe80008000005 */
[----:B0-----:R-:W2:Y:S04]  /*7e190*/  LDL.LU R2, [R1+0xd70] ;  /* 0x000d700001027983 */ /* 0x001ea80000300800 */
[----:B---3--:R0:W-:Y:S04]  /*7e1a0*/  STS.U8 [R25+UR5+0x9c00], R27 ;  /* 0x009c001b19007988 */ /* 0x0081e80008000005 */
[----:B0-----:R-:W3:Y:S04]  /*7e1b0*/  LDL.LU R27, [R1+0xd6c] ;  /* 0x000d6c00011b7983 */ /* 0x001ee80000300800 */
[----:B------:R-:W3:Y:S04]  /*7e1c0*/  LDL.LU R0, [R1+0xd50] ;  /* 0x000d500001007983 */ /* 0x000ee80000300800 */
[----:B----4-:R0:W-:Y:S04]  /*7e1d0*/  STS.U8 [R25+UR5+0x9c40], R28 ;  /* 0x009c401c19007988 */ /* 0x0101e80008000005 */
[----:B------:R-:W4:Y:S04]  /*7e1e0*/  LDL.LU R14, [R1+0xd4c] ;  /* 0x000d4c00010e7983 */ /* 0x000f280000300800 */
        /* <DEDUP_REMOVED lines=24> */
[----:B------:R0:W-:Y:S04]  /*7e370*/  STS.U8 [R25+UR5+0xa200], R3 ;  /* 0x00a2000319007988 */ /* 0x0001e80008000005 */
[----:B0-----:R-:W4:Y:S04]  /*7e380*/  LDL.LU R3, [R1+0x40c] ;  /* 0x00040c0001037983 */ /* 0x001f280000300800 */
[----:B--2---:R0:W-:Y:S04]  /*7e390*/  STS.U8 [R25+UR5+0xa400], R2 ;  /* 0x00a4000219007988 */ /* 0x0041e80008000005 */
[----:B0-----:R-:W2:Y:S04]  /*7e3a0*/  LDL.LU R2, [R1+0x3f0] ;  /* 0x0003f00001027983 */ /* 0x001ea80000300800 */
[----:B---3--:R0:W-:Y:S04]  /*7e3b0*/  STS.U8 [R25+UR5+0xa440], R27 ;  /* 0x00a4401b19007988 */ /* 0x0081e80008000005 */
[----:B------:R-:W-:Y:S04]  /*7e3c0*/  STS.U8 [R25+UR5+0xa640], R0 ;  /* 0x00a6400019007988 */ /* 0x000fe80008000005 */
[----:B----4-:R-:W-:Y:S04]  /*7e3d0*/  STS.U8 [R25+UR5+0xa600], R14 ;  /* 0x00a6000e19007988 */ /* 0x010fe80008000005 */
[----:B0-----:R-:W3:Y:S04]  /*7e3e0*/  LDL.LU R27, [R1+0x3ec] ;  /* 0x0003ec00011b7983 */ /* 0x001ee80000300800 */
[----:B------:R0:W-:Y:S04]  /*7e3f0*/  STS.U8 [R25+UR5+0xa800], R28 ;  /* 0x00a8001c19007988 */ /* 0x0001e80008000005 */
[----:B0-----:R-:W4:Y:S04]  /*7e400*/  LDL.LU R28, [R1+0x3d0] ;  /* 0x0003d000011c7983 */ /* 0x001f280000300800 */
[----:B------:R0:W-:Y:S04]  /*7e410*/  STS.U8 [R25+UR5+0xa840], R29 ;  /* 0x00a8401d19007988 */ /* 0x0001e80008000005 */
        /* <DEDUP_REMOVED lines=19> */
[----:B------:R0:W-:Y:S04]  /*7e550*/  STS.U8 [R25+UR5+0xb840], R4 ;  /* 0x00b8400419007988 */ /* 0x0001e80008000005 */
[----:B------:R-:W-:Y:S04]  /*7e560*/  STS.U8 [R25+UR5+0xba40], R10 ;  /* 0x00ba400a19007988 */ /* 0x000fe80008000005 */
[----:B0-----:R-:W4:Y:S04]  /*7e570*/  LDL.LU R4, [R1+0x38c] ;  /* 0x00038c0001047983 */ /* 0x001f280000300800 */
[----:B------:R0:W-:Y:S04]  /*7e580*/  STS.U8 [R25+UR5+0xba00], R3 ;  /* 0x00ba000319007988 */ /* 0x0001e80008000005 */
[----:B0-----:R-:W4:Y:S04]  /*7e590*/  LDL.LU R3, [R1+0x370] ;  /* 0x0003700001037983 */ /* 0x001f280000300800 */
[----:B------:R-:W4:Y:S04]  /*7e5a0*/  LDL.LU R0, [R1+0x36c] ;  /* 0x00036c0001007983 */ /* 0x000f280000300800 */
[----:B------:R-:W4:Y:S04]  /*7e5b0*/  LDL.LU R14, [R1+0x350] ;  /* 0x00035000010e7983 */ /* 0x000f280000300800 */
[----:B--2---:R0:W-:Y:S04]  /*7e5c0*/  STS.U8 [R25+UR5+0xbc00], R2 ;  /* 0x00bc000219007988 */ /* 0x0041e80008000005 */
[----:B0-----:R-:W2:Y:S04]  /*7e5d0*/  LDL.LU R2, [R1+0x34c] ;  /* 0x00034c0001027983 */ /* 0x001ea80000300800 */
[----:B---3--:R0:W-:Y:S04]  /*7e5e0*/  STS.U8 [R25+UR5+0xbc40], R27 ;  /* 0x00bc401b19007988 */ /* 0x0081e80008000005 */
[----:B0-----:R-:W3:Y:S04]  /*7e5f0*/  LDL.LU R27, [R1+0x330] ;  /* 0x00033000011b7983 */ /* 0x001ee80000300800 */
[----:B------:R-:W3:Y:S04]  /*7e600*/  LDL.LU R15, [R1+0x32c] ;  /* 0x00032c00010f7983 */ /* 0x000ee80000300800 */
[----:B------:R-:W3:Y:S04]  /*7e610*/  LDL.LU R21, [R1+0x310] ;  /* 0x0003100001157983 */ /* 0x000ee80000300800 */
[----:B------:R-:W3:Y:S04]  /*7e620*/  LDL.LU R22, [R1+0x30c] ;  /* 0x00030c0001167983 */ /* 0x000ee80000300800 */
[----:B------:R-:W3:Y:S04]  /*7e630*/  LDL.LU R23, [R1+0x2f0] ;  /* 0x0002f00001177983 */ /* 0x000ee80000300800 */
[----:B------:R-:W3:Y:S04]  /*7e640*/  LDL.LU R24, [R1+0x2ec] ;  /* 0x0002ec0001187983 */ /* 0x000ee80000300800 */
        /* <DEDUP_REMOVED lines=16> */
[----:B------:R0:W-:Y:S04]  /*7e750*/  STS.U8 [R25+UR5+0xc240], R5 ;  /* 0x00c2400519007988 */ /* 0x0001e80008000005 */
[----:B0-----:R-:W4:Y:S04]  /*7e760*/  LDL.LU R5, [R1+0x210] ;  /* 0x0002100001057983 */ /* 0x001f280000300800 */
[----:B------:R0:W-:Y:S04]  /*7e770*/  STS.U8 [R25+UR5+0xc200], R4 ;  /* 0x00c2000419007988 */ /* 0x0001e80008000005 */
[----:B0-----:R-:W4:Y:S04]  /*7e780*/  LDL.LU R4, [R1+0x20c] ;  /* 0x00020c0001047983 */ /* 0x001f280000300800 */
[----:B------:R0:W-:Y:S04]  /*7e790*/  STS.U8 [R25+UR5+0xc400], R3 ;  /* 0x00c4000319007988 */ /* 0x0001e80008000005 */
[----:B------:R-:W-:Y:S04]  /*7e7a0*/  STS.U8 [R25+UR5+0xc440], R0 ;  /* 0x00c4400019007988 */ /* 0x000fe80008000005 */
[----:B------:R-:W-:Y:S04]  /*7e7b0*/  STS.U8 [R25+UR5+0xc640], R14 ;  /* 0x00c6400e19007988 */ /* 0x000fe80008000005 */
[----:B0-----:R-:W4:Y:S04]  /*7e7c0*/  LDL.LU R3, [R1+0x1f0] ;  /* 0x0001f00001037983 */ /* 0x001f280000300800 */
[----:B--2---:R0:W-:Y:S04]  /*7e7d0*/  STS.U8 [R25+UR5+0xc600], R2 ;  /* 0x00c6000219007988 */ /* 0x0041e80008000005 */
[----:B0-----:R-:W2:Y:S04]  /*7e7e0*/  LDL.LU R2, [R1+0x1ec] ;  /* 0x0001ec0001027983 */ /* 0x001ea80000300800 */
[----:B---3--:R0:W-:Y:S04]  /*7e7f0*/  STS.U8 [R25+UR5+0xc800], R27 ;  /* 0x00c8001b19007988 */ /* 0x0081e80008000005 */
[----:B------:R-:W-:Y:S04]  /*7e800*/  STS.U8 [R25+UR5+0xc840], R15 ;  /* 0x00c8400f19007988 */ /* 0x000fe80008000005 */
[----:B------:R-:W-:Y:S04]  /*7e810*/  STS.U8 [R25+UR5+0xca40], R21 ;  /* 0x00ca401519007988 */ /* 0x000fe80008000005 */
[----:B------:R-:W-:Y:S04]  /*7e820*/  STS.U8 [R25+UR5+0xca00], R22 ;  /* 0x00ca001619007988 */ /* 0x000fe80008000005 */
[----:B------:R-:W-:Y:S04]  /*7e830*/  STS.U8 [R25+UR5+0xcc00], R23 ;  /* 0x00cc001719007988 */ /* 0x000fe80008000005 */
[----:B0-----:R-:W3:Y:S04]  /*7e840*/  LDL.LU R27, [R1+0x1d0] ;  /* 0x0001d000011b7983 */ /* 0x001ee80000300800 */
[----:B------:R-:W-:Y:S04]  /*7e850*/  STS.U8 [R25+UR5+0xcc40], R24 ;  /* 0x00cc401819007988 */ /* 0x000fe80008000005 */
[----:B------:R-:W-:Y:S04]  /*7e860*/  STS.U8 [R25+UR5+0xce40], R26 ;  /* 0x00ce401a19007988 */ /* 0x000fe80008000005 */
[----:B----4-:R-:W-:Y:S04]  /*7e870*/  STS.U8 [R25+UR5+0xce00], R20 ;  /* 0x00ce001419007988 */ /* 0x010fe80008000005 */
        /* <DEDUP_REMOVED lines=13> */
[----:B------:R0:W-:Y:S04]  /*7e950*/  STS.U8 [R25+UR5+0xd840], R8 ;  /* 0x00d8400819007988 */ /* 0x0001e80008000005 */
[----:B0-----:R-:W4:Y:S04]  /*7e960*/  LDL.LU R8, [R1+0x18c] ;  /* 0x00018c0001087983 */ /* 0x001f280000300800 */
[----:B------:R0:W-:Y:S04]  /*7e970*/  STS.U8 [R25+UR5+0xda40], R5 ;  /* 0x00da400519007988 */ /* 0x0001e80008000005 */
[----:B0-----:R-:W4:Y:S04]  /*7e980*/  LDL.LU R5, [R1+0x170] ;  /* 0x0001700001057983 */ /* 0x001f280000300800 */
[----:B------:R-:W4:Y:S04]  /*7e990*/  LDL.LU R0, [R1+0x16c] ;  /* 0x00016c0001007983 */ /* 0x000f280000300800 */
[----:B------:R0:W-:Y:S04]  /*7e9a0*/  STS.U8 [R25+UR5+0xda00], R4 ;  /* 0x00da000419007988 */ /* 0x0001e80008000005 */
[----:B0-----:R-:W4:Y:S04]  /*7e9b0*/  LDL.LU R4, [R1+0x150] ;  /* 0x0001500001047983 */ /* 0x001f280000300800 */
        /* <DEDUP_REMOVED lines=28> */
[----:B0-----:R-:W4:Y:S04]  /*7eb80*/  LDL.LU R8, [R1] ;  /* 0x0000000001087983 */ /* 0x001f280000300800 */
[----:B------:R0:W-:Y:S04]  /*7eb90*/  STS.U8 [R25+UR5+0xe400], R5 ;  /* 0x00e4000519007988 */ /* 0x0001e80008000005 */
[----:B------:R-:W-:Y:S04]  /*7eba0*/  STS.U8 [R25+UR5+0xe440], R0 ;  /* 0x00e4400019007988 */ /* 0x000fe80008000005 */
[----:B0-----:R-:W4:Y:S04]  /*7ebb0*/  LDL.LU R5, [R1+0x4060] ;  /* 0x0040600001057983 */ /* 0x001f280000300800 */
[----:B------:R0:W-:Y:S04]  /*7ebc0*/  STS.U8 [R25+UR5+0xe640], R4 ;  /* 0x00e6400419007988 */ /* 0x0001e80008000005 */
[----:B0-----:R-:W4:Y:S04]  /*7ebd0*/  LDL.LU R4, [R1+0x1848] ;  /* 0x0018480001047983 */ /* 0x001f280000300800 */
[----:B------:R0:W-:Y:S04]  /*7ebe0*/  STS.U8 [R25+UR5+0xe600], R3 ;  /* 0x00e6000319007988 */ /* 0x0001e80008000005 */
[----:B------:R-:W-:Y:S04]  /*7ebf0*/  STS.U8 [R25+UR5+0xe800], R14 ;  /* 0x00e8000e19007988 */ /* 0x000fe80008000005 */
[----:B------:R-:W-:Y:S04]  /*7ec00*/  STS.U8 [R25+UR5+0xe840], R15 ;  /* 0x00e8400f19007988 */ /* 0x000fe80008000005 */
[----:B------:R-:W-:Y:S04]  /*7ec10*/  STS.U8 [R25+UR5+0xea40], R21 ;  /* 0x00ea401519007988 */ /* 0x000fe80008000005 */
[----:B------:R-:W-:Y:S04]  /*7ec20*/  STS.U8 [R25+UR5+0xea00], R22 ;  /* 0x00ea001619007988 */ /* 0x000fe80008000005 */
[----:B0-----:R-:W4:Y:S04]  /*7ec30*/  LDL.LU R3, [R1+0x1844] ;  /* 0x0018440001037983 */ /* 0x001f280000300800 */
[----:B------:R-:W-:Y:S04]  /*7ec40*/  STS.U8 [R25+UR5+0xec00], R23 ;  /* 0x00ec001719007988 */ /* 0x000fe80008000005 */
[----:B------:R-:W-:Y:S04]  /*7ec50*/  STS.U8 [R25+UR5+0xec40], R24 ;  /* 0x00ec401819007988 */ /* 0x000fe80008000005 */
[----:B------:R-:W-:Y:S04]  /*7ec60*/  STS.U8 [R25+UR5+0xee40], R26 ;  /* 0x00ee401a19007988 */ /* 0x000fe80008000005 */
[----:B--2---:R0:W-:Y:S04]  /*7ec70*/  STS.U8 [R25+UR5+0xee00], R2 ;  /* 0x00ee000219007988 */ /* 0x0041e80008000005 */
[----:B0-----:R-:W2:Y:S04]  /*7ec80*/  LDL.LU R2, [R1+0x1828] ;  /* 0x0018280001027983 */ /* 0x001ea80000300800 */
[----:B---3--:R0:W-:Y:S04]  /*7ec90*/  STS.U8 [R25+UR5+0xf000], R27 ;  /* 0x00f0001b19007988 */ /* 0x0081e80008000005 */
[----:B------:R-:W-:Y:S04]  /*7eca0*/  STS.U8 [R25+UR5+0xf040], R20 ;  /* 0x00f0401419007988 */ /* 0x000fe80008000005 */
[----:B------:R-:W-:Y:S04]  /*7ecb0*/  STS.U8 [R25+UR5+0xf240], R19 ;  /* 0x00f2401319007988 */ /* 0x000fe80008000005 */
[----:B------:R-:W-:Y:S04]  /*7ecc0*/  STS.U8 [R25+UR5+0xf200], R18 ;  /* 0x00f2001219007988 */ /* 0x000fe80008000005 */
[----:B0-----:R-:W3:Y:S04]  /*7ecd0*/  LDL.LU R27, [R1+0x1824] ;  /* 0x00182400011b7983 */ /* 0x001ee80000300800 */
[----:B------:R-:W-:Y:S04]  /*7ece0*/  STS.U8 [R25+UR5+0xf400], R17 ;  /* 0x00f4001119007988 */ /* 0x000fe80008000005 */
[----:B----4-:R-:W-:Y:S04]  /*7ecf0*/  STS.U8 [R25+UR5+0xf440], R12 ;  /* 0x00f4400c19007988 */ /* 0x010fe80008000005 */
[----:B------:R0:W-:Y:S04]  /*7ed00*/  STS.U8 [R25+UR5+0xf640], R28 ;  /* 0x00f6401c19007988 */ /* 0x0001e80008000005 */
[----:B------:R1:W-:Y:S04]  /*7ed10*/  STS.U8 [R25+UR5+0xf600], R29 ;  /* 0x00f6001d19007988 */ /* 0x0003e80008000005 */
[----:B0-----:R-:W4:Y:S04]  /*7ed20*/  LDL.LU R28, [R1+0x1808] ;  /* 0x00180800011c7983 */ /* 0x001f280000300800 */
[----:B-1----:R-:W4:Y:S04]  /*7ed30*/  LDL.LU R29, [R1+0x1804] ;  /* 0x00180400011d7983 */ /* 0x002f280000300800 */
[----:B------:R0:W-:Y:S01]  /*7ed40*/  STS.U8 [R25+UR5+0xf800], R11 ;  /* 0x00f8000b19007988 */ /* 0x0001e20008000005 */
[----:B------:R-:W-:-:S03]  /*7ed50*/  LOP3.LUT R7, R7, 0x3f, RZ, 0xc0, !PT ;  /* 0x0000003f07077812 */ /* 0x000fc600078ec0ff */
[----:B------:R-:W-:Y:S04]  /*7ed60*/  STS.U8 [R25+UR5+0xf840], R10 ;  /* 0x00f8400a19007988 */ /* 0x000fe80008000005 */
[----:B------:R-:W-:Y:S01]  /*7ed70*/  STS.U8 [R25+UR5+0xfa40], R9 ;  /* 0x00fa400919007988 */ /* 0x000fe20008000005 */
[----:B0-----:R-:W-:-:S03]  /*7ed80*/  LOP3.LUT R11, R7, 0x10, RZ, 0x3c, !PT ;  /* 0x00000010070b7812 */ /* 0x001fc600078e3cff */
[----:B------:R-:W-:Y:S04]  /*7ed90*/  STS.U8 [R25+UR5+0xfa00], R8 ;  /* 0x00fa000819007988 */ /* 0x000fe80008000005 */
[----:B------:R-:W-:Y:S04]  /*7eda0*/  STS.U8 [R25+UR5+0xfc00], R5 ;  /* 0x00fc000519007988 */ /* 0x000fe80008000005 */
[----:B------:R-:W-:Y:S04]  /*7edb0*/  STS.U8 [R25+UR5+0xfc40], R6 ;  /* 0x00fc400619007988 */ /* 0x000fe80008000005 */
[----:B------:R-:W-:Y:S04]  /*7edc0*/  STS.U8 [R25+UR5+0xfe40], R13 ;  /* 0x00fe400d19007988 */ /* 0x000fe80008000005 */
        /* <DEDUP_REMOVED lines=47> */
[----:B0-----:R-:W4:Y:S04]  /*7f0c0*/  LDL.LU R3, [R1+0x1608] ;  /* 0x0016080001037983 */ /* 0x001f280000300800 */
        /* <DEDUP_REMOVED lines=8> */
[----:B------:R-:W-:Y:S04]  /*7f150*/  STS.U8 [R11+UR5+0x18c0], R17 ;  /* 0x0018c0110b007988 */ /* 0x000fe80008000005 */
[----:B------:R-:W-:Y:S04]  /*7f160*/  STS.U8 [R11+UR5+0x1ac0], R12 ;  /* 0x001ac00c0b007988 */ /* 0x000fe80008000005 */
[----:B0-----:R-:W3:Y:S04]  /*7f170*/  LDL.LU R27, [R1+0x15e8] ;  /* 0x0015e800011b7983 */ /* 0x001ee80000300800 */
[----:B------:R-:W3:Y:S04]  /*7f180*/  LDL.LU R16, [R1+0x15e4] ;  /* 0x0015e40001107983 */ /* 0x000ee80000300800 */
[----:B------:R-:W3:Y:S04]  /*7f190*/  LDL.LU R13, [R1+0x15c8] ;  /* 0x0015c800010d7983 */ /* 0x000ee80000300800 */
[----:B------:R-:W-:Y:S04]  /*7f1a0*/  STS.U8 [R11+UR5+0x1a80], R10 ;  /* 0x001a800a0b007988 */ /* 0x000fe80008000005 */
[----:B------:R-:W3:Y:S04]  /*7f1b0*/  LDL.LU R6, [R1+0x15c4] ;  /* 0x0015c40001067983 */ /* 0x000ee80000300800 */
[----:B------:R-:W-:Y:S04]  /*7f1c0*/  STS.U8 [R11+UR5+0x1c80], R9 ;  /* 0x001c80090b007988 */ /* 0x000fe80008000005 */
[----:B------:R-:W3:Y:S04]  /*7f1d0*/  LDL.LU R5, [R1+0x15a8] ;  /* 0x0015a80001057983 */ /* 0x000ee80000300800 */
[----:B------:R-:W-:Y:S04]  /*7f1e0*/  STS.U8 [R11+UR5+0x1cc0], R8 ;  /* 0x001cc0080b007988 */ /* 0x000fe80008000005 */
[----:B------:R-:W3:Y:S04]  /*7f1f0*/  LDL.LU R0, [R1+0x15a4] ;  /* 0x0015a40001007983 */ /* 0x000ee80000300800 */
[----:B----4-:R-:W-:Y:S04]  /*7f200*/  STS.U8 [R11+UR5+0x1ec0], R7 ;  /* 0x001ec0070b007988 */ /* 0x010fe80008000005 */
[----:B------:R-:W4:Y:S04]  /*7f210*/  LDL.LU R14, [R1+0x1588] ;  /* 0x00158800010e7983 */ /* 0x000f280000300800 */
[----:B------:R0:W-:Y:S04]  /*7f220*/  STS.U8 [R11+UR5+0x1e80], R28 ;  /* 0x001e801c0b007988 */ /* 0x0001e80008000005 */
        /* <DEDUP_REMOVED lines=31> */
[----:B----4-:R-:W-:Y:S04]  /*7f420*/  STS.U8 [R11+UR5+0x2ac0], R14 ;  /* 0x002ac00e0b007988 */ /* 0x010fe80008000005 */
        /* <DEDUP_REMOVED lines=20> */
[----:B------:R-:W4:Y:S04]  /*7f570*/  LDL.LU R16, [R1+0x13c8] ;  /* 0x0013c80001107983 */ /* 0x000f280000300800 */
[----:B------:R-:W4:Y:S04]  /*7f580*/  LDL.LU R13, [R1+0x13c4] ;  /* 0x0013c400010d7983 */ /* 0x000f280000300800 */
[----:B------:R-:W4:Y:S04]  /*7f590*/  LDL.LU R6, [R1+0x13a8] ;  /* 0x0013a80001067983 */ /* 0x000f280000300800 */
[----:B------:R-:W-:Y:S04]  /*7f5a0*/  STS.U8 [R11+UR5+0x3a80], R9 ;  /* 0x003a80090b007988 */ /* 0x000fe80008000005 */
[----:B------:R-:W4:Y:S04]  /*7f5b0*/  LDL.LU R5, [R1+0x13a4] ;  /* 0x0013a40001057983 */ /* 0x000f280000300800 */
[----:B------:R-:W-:Y:S04]  /*7f5c0*/  STS.U8 [R11+UR5+0x3c80], R8 ;  /* 0x003c80080b007988 */ /* 0x000fe80008000005 */
[----:B------:R-:W4:Y:S04]  /*7f5d0*/  LDL.LU R0, [R1+0x1388] ;  /* 0x0013880001007983 */ /* 0x000f280000300800 */
[----:B------:R-:W-:Y:S04]  /*7f5e0*/  STS.U8 [R11+UR5+0x3cc0], R7 ;  /* 0x003cc0070b007988 */ /* 0x000fe80008000005 */
        /* <DEDUP_REMOVED lines=11> */
[----:B----4-:R0:W-:Y:S04]  /*7f6a0*/  STS.U8 [R11+UR5+0x4080], R28 ;  /* 0x0040801c0b007988 */ /* 0x0101e80008000005 */
        /* <DEDUP_REMOVED lines=31> */
[----:B------:R-:W-:Y:S04]  /*7f8a0*/  STS.U8 [R11+UR5+0x50c0], R26 ;  /* 0x0050c01a0b007988 */ /* 0x000fe80008000005 */
[----:B----4-:R0:W-:Y:S04]  /*7f8b0*/  STS.U8 [R11+UR5+0x52c0], R28 ;  /* 0x0052c01c0b007988 */ /* 0x0101e80008000005 */
[----:B------:R1:W-:Y:S04]  /*7f8c0*/  STS.U8 [R11+UR5+0x5280], R29 ;  /* 0x0052801d0b007988 */ /* 0x0003e80008000005 */
[----:B0-----:R-:W4:Y:S04]  /*7f8d0*/  LDL.LU R28, [R1+0x11e4] ;  /* 0x0011e400011c7983 */ /* 0x001f280000300800 */
[----:B-1----:R-:W4:Y:S04]  /*7f8e0*/  LDL.LU R29, [R1+0x11c8] ;  /* 0x0011c800011d7983 */ /* 0x002f280000300800 */
[----:B------:R-:W-:Y:S04]  /*7f8f0*/  STS.U8 [R11+UR5+0x5480], R20 ;  /* 0x005480140b007988 */ /* 0x000fe80008000005 */
[----:B------:R-:W-:Y:S04]  /*7f900*/  STS.U8 [R11+UR5+0x54c0], R19 ;  /* 0x0054c0130b007988 */ /* 0x000fe80008000005 */
[----:B------:R-:W-:Y:S04]  /*7f910*/  STS.U8 [R11+UR5+0x56c0], R18 ;  /* 0x0056c0120b007988 */ /* 0x000fe80008000005 */
        /* <DEDUP_REMOVED lines=179> */
[----:B----4-:R0:W-:Y:S04]  /*80450*/  STS.U8 [R11+UR5+0xae80], R28 ;  /* 0x00ae801c0b007988 */ /* 0x0101e80008000005 */
[----:B------:R1:W-:Y:S04]  /*80460*/  STS.U8 [R11+UR5+0xb080], R29 ;  /* 0x00b0801d0b007988 */ /* 0x0003e80008000005 */
[----:B0-----:R-:W4:Y:S04]  /*80470*/  LDL.LU R28, [R1+0x3c8] ;  /* 0x0003c800011c7983 */ /* 0x001f280000300800 */
[----:B-1----:R-:W4:Y:S04]  /*80480*/  LDL.LU R29, [R1+0x3c4] ;  /* 0x0003c400011d7983 */ /* 0x002f280000300800 */
        /* <DEDUP_REMOVED lines=10> */
[----:B------:R0:W-:Y:S04]  /*80530*/  STS.U8 [R11+UR5+0xb680], R9 ;  /* 0x00b680090b007988 */ /* 0x0001e80008000005 */
[----:B------:R-:W4:Y:S04]  /*80540*/  LDL.LU R0, [R1+0x368] ;  /* 0x0003680001007983 */ /* 0x000f280000300800 */
[----:B------:R-:W-:Y:S04]  /*80550*/  STS.U8 [R11+UR5+0xb880], R8 ;  /* 0x00b880080b007988 */ /* 0x000fe80008000005 */
[----:B------:R-:W4:Y:S04]  /*80560*/  LDL.LU R14, [R1+0x364] ;  /* 0x00036400010e7983 */ /* 0x000f280000300800 */
[----:B------:R-:W-:Y:S04]  /*80570*/  STS.U8 [R11+UR5+0xb8c0], R7 ;  /* 0x00b8c0070b007988 */ /* 0x000fe80008000005 */
        /* <DEDUP_REMOVED lines=47> */
[----:B------:R-:W-:Y:S04]  /*80870*/  STS.U8 [R11+UR5+0xd0c0], R19 ;  /* 0x00d0c0130b007988 */ /* 0x000fe80008000005 */
[----:B------:R1:W-:Y:S04]  /*80880*/  STS.U8 [R11+UR5+0xd2c0], R18 ;  /* 0x00d2c0120b007988 */ /* 0x0003e80008000005 */
[----:B------:R2:W-:Y:S04]  /*80890*/  STS.U8 [R11+UR5+0xd280], R17 ;  /* 0x00d280110b007988 */ /* 0x0005e80008000005 */
[----:B------:R-:W-:Y:S04]  /*808a0*/  STS.U8 [R11+UR5+0xd480], R12 ;  /* 0x00d4800c0b007988 */ /* 0x000fe80008000005 */
[----:B------:R-:W-:Y:S04]  /*808b0*/  STS.U8 [R11+UR5+0xd4c0], R10 ;  /* 0x00d4c00a0b007988 */ /* 0x000fe80008000005 */
[----:B------:R2:W-:Y:S04]  /*808c0*/  STS.U8 [R11+UR5+0xd6c0], R8 ;  /* 0x00d6c0080b007988 */ /* 0x0005e80008000005 */
[----:B0-----:R-:W4:Y:S04]  /*808d0*/  LDL.LU R2, [R1+0x1c8] ;  /* 0x0001c80001027983 */ /* 0x001f280000300800 */
[----:B-1----:R-:W4:Y:S04]  /*808e0*/  LDL.LU R18, [R1+0x1c4] ;  /* 0x0001c40001127983 */ /* 0x002f280000300800 */
[----:B---3--:R0:W-:Y:S04]  /*808f0*/  STS.U8 [R11+UR5+0xd680], R7 ;  /* 0x00d680070b007988 */ /* 0x0081e80008000005 */
[----:B--2---:R-:W2:Y:S04]  /*80900*/  LDL.LU R17, [R1+0x1a8] ;  /* 0x0001a80001117983 */ /* 0x004ea80000300800 */
[----:B------:R-:W3:Y:S04]  /*80910*/  LDL.LU R8, [R1+0x1a4] ;  /* 0x0001a40001087983 */ /* 0x000ee80000300800 */
[----:B------:R-:W-:Y:S04]  /*80920*/  STS.U8 [R11+UR5+0xd880], R27 ;  /* 0x00d8801b0b007988 */ /* 0x000fe80008000005 */
[----:B0-----:R-:W3:Y:S04]  /*80930*/  LDL.LU R7, [R1+0x188] ;  /* 0x0001880001077983 */ /* 0x001ee80000300800 */
        /* <DEDUP_REMOVED lines=28> */
[----:B------:R1:W-:Y:S04]  /*80b00*/  STS.U8 [R11+UR5+0xde80], R18 ;  /* 0x00de80120b007988 */ /* 0x0003e80008000005 */
[----:B--2---:R2:W-:Y:S04]  /*80b10*/  STS.U8 [R11+UR5+0xe080], R17 ;  /* 0x00e080110b007988 */ /* 0x0045e80008000005 */
[----:B---3--:R3:W-:Y:S04]  /*80b20*/  STS.U8 [R11+UR5+0xe0c0], R8 ;  /* 0x00e0c0080b007988 */ /* 0x0087e80008000005 */
[----:B0-----:R-:W4:Y:S04]  /*80b30*/  LDL.LU R2, [R1+0x18] ;  /* 0x0000180001027983 */ /* 0x001f280000300800 */
[----:B-1----:R-:W4:Y:S04]  /*80b40*/  LDL.LU R18, [R1+0x405c] ;  /* 0x00405c0001127983 */ /* 0x002f280000300800 */
[----:B--2---:R-:W2:Y:S04]  /*80b50*/  LDL.LU R17, [R1+0x4058] ;  /* 0x0040580001117983 */ /* 0x004ea80000300800 */
[----:B------:R0:W-:Y:S04]  /*80b60*/  STS.U8 [R11+UR5+0xe2c0], R7 ;  /* 0x00e2c0070b007988 */ /* 0x0001e80008000005 */
[----:B---3--:R-:W3:Y:S04]  /*80b70*/  LDL.LU R8, [R1+0x4054] ;  /* 0x0040540001087983 */ /* 0x008ee80000300800 */
[----:B0-----:R-:W2:Y:S04]  /*80b80*/  LDL.LU R7, [R1+0x4050] ;  /* 0x0040500001077983 */ /* 0x001ea80000300800 */
[----:B----4-:R0:W-:Y:S04]  /*80b90*/  STS.U8 [R11+UR5+0xe280], R28 ;  /* 0x00e2801c0b007988 */ /* 0x0101e80008000005 */
[----:B------:R1:W-:Y:S04]  /*80ba0*/  STS.U8 [R11+UR5+0xe480], R29 ;  /* 0x00e4801d0b007988 */ /* 0x0003e80008000005 */
[----:B0-----:R-:W4:Y:S04]  /*80bb0*/  LDL.LU R28, [R1+0x404c] ;  /* 0x00404c00011c7983 */ /* 0x001f280000300800 */
[----:B-1----:R-:W2:Y:S04]  /*80bc0*/  LDL.LU R29, [R1+0x4048] ;  /* 0x00404800011d7983 */ /* 0x002ea80000300800 */
[----:B------:R-:W-:Y:S04]  /*80bd0*/  STS.U8 [R11+UR5+0xe4c0], R16 ;  /* 0x00e4c0100b007988 */ /* 0x000fe80008000005 */
[----:B------:R0:W-:Y:S04]  /*80be0*/  STS.U8 [R11+UR5+0xe6c0], R10 ;  /* 0x00e6c00a0b007988 */ /* 0x0001e80008000005 */
[----:B------:R1:W-:Y:S04]  /*80bf0*/  STS.U8 [R11+UR5+0xe680], R27 ;  /* 0x00e6801b0b007988 */ /* 0x0003e80008000005 */
[----:B0-----:R-:W3:Y:S04]  /*80c00*/  LDL.LU R10, [R1+0x1840] ;  /* 0x00184000010a7983 */ /* 0x001ee80000300800 */
[----:B-1----:R-:W3:Y:S04]  /*80c10*/  LDL.LU R27, [R1+0x183c] ;  /* 0x00183c00011b7983 */ /* 0x002ee80000300800 */
[----:B------:R-:W-:Y:S04]  /*80c20*/  STS.U8 [R11+UR5+0xe880], R13 ;  /* 0x00e8800d0b007988 */ /* 0x000fe80008000005 */
[----:B------:R-:W-:Y:S04]  /*80c30*/  STS.U8 [R11+UR5+0xe8c0], R6 ;  /* 0x00e8c0060b007988 */ /* 0x000fe80008000005 */
[----:B------:R-:W-:Y:S04]  /*80c40*/  STS.U8 [R11+UR5+0xeac0], R5 ;  /* 0x00eac0050b007988 */ /* 0x000fe80008000005 */
[----:B------:R-:W-:Y:S04]  /*80c50*/  STS.U8 [R11+UR5+0xea80], R0 ;  /* 0x00ea80000b007988 */ /* 0x000fe80008000005 */
[----:B------:R-:W-:Y:S04]  /*80c60*/  STS.U8 [R11+UR5+0xec80], R14 ;  /* 0x00ec800e0b007988 */ /* 0x000fe80008000005 */
[----:B------:R0:W-:Y:S04]  /*80c70*/  STS.U8 [R11+UR5+0xecc0], R9 ;  /* 0x00ecc0090b007988 */ /* 0x0001e80008000005 */
[----:B0-----:R-:W3:Y:S04]  /*80c80*/  LDL.LU R9, [R1+0x1820] ;  /* 0x0018200001097983 */ /* 0x001ee80000300800 */
[----:B------:R0:W-:Y:S04]  /*80c90*/  STS.U8 [R11+UR5+0xeec0], R4 ;  /* 0x00eec0040b007988 */ /* 0x0001e80008000005 */
[----:B------:R-:W-:Y:S04]  /*80ca0*/  STS.U8 [R11+UR5+0xee80], R15 ;  /* 0x00ee800f0b007988 */ /* 0x000fe80008000005 */
[----:B------:R-:W-:Y:S04]  /*80cb0*/  STS.U8 [R11+UR5+0xf080], R21 ;  /* 0x00f080150b007988 */ /* 0x000fe80008000005 */
[----:B------:R-:W-:Y:S04]  /*80cc0*/  STS.U8 [R11+UR5+0xf0c0], R22 ;  /* 0x00f0c0160b007988 */ /* 0x000fe80008000005 */
[----:B------:R-:W-:Y:S04]  /*80cd0*/  STS.U8 [R11+UR5+0xf2c0], R23 ;  /* 0x00f2c0170b007988 */ /* 0x000fe80008000005 */
[----:B------:R-:W-:Y:S04]  /*80ce0*/  STS.U8 [R11+UR5+0xf280], R24 ;  /* 0x00f280180b007988 */ /* 0x000fe80008000005 */
[----:B0-----:R-:W3:Y:S04]  /*80cf0*/  LDL.LU R4, [R1+0x181c] ;  /* 0x00181c0001047983 */ /* 0x001ee80000300800 */
[----:B------:R0:W-:Y:S04]  /*80d00*/  STS.U8 [R11+UR5+0xf480], R26 ;  /* 0x00f4801a0b007988 */ /* 0x0001e80008000005 */
[----:B------:R-:W-:Y:S04]  /*80d10*/  STS.U8 [R11+UR5+0xf4c0], R20 ;  /* 0x00f4c0140b007988 */ /* 0x000fe80008000005 */
[----:B------:R-:W-:Y:S04]  /*80d20*/  STS.U8 [R11+UR5+0xf6c0], R19 ;  /* 0x00f6c0130b007988 */ /* 0x000fe80008000005 */
[----:B------:R-:W-:Y:S04]  /*80d30*/  STS.U8 [R11+UR5+0xf680], R12 ;  /* 0x00f6800c0b007988 */ /* 0x000fe80008000005 */
[----:B------:R1:W-:Y:S01]  /*80d40*/  STS.U8 [R11+UR5+0xf880], R3 ;  /* 0x00f880030b007988 */ /* 0x0003e20008000005 */
[----:B0-----:R-:W-:-:S03]  /*80d50*/  LOP3.LUT R26, R25, 0x20, RZ, 0x3c, !PT ;  /* 0x00000020191a7812 */ /* 0x001fc600078e3cff */
[----:B-1----:R-:W3:Y:S04]  /*80d60*/  LDL.LU R3, [R1+0x1800] ;  /* 0x0018000001037983 */ /* 0x002ee80000300800 */
[----:B------:R0:W-:Y:S04]  /*80d70*/  STS.U8 [R11+UR5+0xf8c0], R2 ;  /* 0x00f8c0020b007988 */ /* 0x0001e80008000005 */
[----:B0-----:R-:W3:Y:S04]  /*80d80*/  LDL.LU R2, [R1+0x17fc] ;  /* 0x0017fc0001027983 */ /* 0x001ee80000300800 */
[----:B--2---:R-:W-:Y:S04]  /*80d90*/  STS.U8 [R11+UR5+0xfac0], R29 ;  /* 0x00fac01d0b007988 */ /* 0x004fe80008000005 */
[----:B----4-:R-:W-:Y:S04]  /*80da0*/  STS.U8 [R11+UR5+0xfa80], R28 ;  /* 0x00fa801c0b007988 */ /* 0x010fe80008000005 */
[----:B------:R-:W-:Y:S04]  /*80db0*/  STS.U8 [R11+UR5+0xfc80], R7 ;  /* 0x00fc80070b007988 */ /* 0x000fe80008000005 */
[----:B---3--:R-:W-:Y:S04]  /*80dc0*/  STS.U8 [R11+UR5+0xfcc0], R8 ;  /* 0x00fcc0080b007988 */ /* 0x008fe80008000005 */
[----:B------:R-:W-:Y:S04]  /*80dd0*/  STS.U8 [R11+UR5+0xfec0], R17 ;  /* 0x00fec0110b007988 */ /* 0x000fe80008000005 */
[----:B------:R0:W-:Y:S04]  /*80de0*/  STS.U8 [R11+UR5+0xfe80], R18 ;  /* 0x00fe80120b007988 */ /* 0x0001e80008000005 */
[----:B0-----:R-:W2:Y:S04]  /*80df0*/  LDL.LU R18, [R1+0x17e0] ;  /* 0x0017e00001127983 */ /* 0x001ea80000300800 */
[----:B------:R-:W3:Y:S04]  /*80e00*/  LDL.LU R17, [R1+0x17dc] ;  /* 0x0017dc0001117983 */ /* 0x000ee80000300800 */
        /* <DEDUP_REMOVED lines=31> */
[----:B--2---:R-:W-:Y:S04]  /*81000*/  STS.U8 [R26+UR5+0x740], R18 ;  /* 0x000740121a007988 */ /* 0x004fe80008000005 */
[----:B---3--:R-:W-:Y:S04]  /*81010*/  STS.U8 [R26+UR5+0x700], R17 ;  /* 0x000700111a007988 */ /* 0x008fe80008000005 */
[----:B----4-:R-:W-:Y:S04]  /*81020*/  STS.U8 [R26+UR5+0x900], R8 ;  /* 0x000900081a007988 */ /* 0x010fe80008000005 */
[----:B------:R-:W-:Y:S04]  /*81030*/  STS.U8 [R26+UR5+0x940], R7 ;  /* 0x000940071a007988 */ /* 0x000fe80008000005 */
[----:B------:R-:W-:Y:S04]  /*81040*/  STS.U8 [R26+UR5+0xb40], R28 ;  /* 0x000b401c1a007988 */ /* 0x000fe80008000005 */
[----:B------:R0:W-:Y:S04]  /*81050*/  STS.U8 [R26+UR5+0xb00], R10 ;  /* 0x000b000a1a007988 */ /* 0x0001e80008000005 */
[----:B------:R1:W-:Y:S04]  /*81060*/  STS.U8 [R26+UR5+0xd00], R27 ;  /* 0x000d001b1a007988 */ /* 0x0003e80008000005 */
[----:B0-----:R-:W2:Y:S04]  /*81070*/  LDL.LU R10, [R1+0x161c] ;  /* 0x00161c00010a7983 */ /* 0x001ea80000300800 */
[----:B-1----:R-:W3:Y:S04]  /*81080*/  LDL.LU R27, [R1+0x1600] ;  /* 0x00160000011b7983 */ /* 0x002ee80000300800 */
        /* <DEDUP_REMOVED lines=40> */
[----:B---3--:R1:W-:Y:S04]  /*81310*/  STS.U8 [R26+UR5+0x2340], R27 ;  /* 0x0023401b1a007988 */ /* 0x0083e80008000005 */
[----:B0-----:R-:W2:Y:S04]  /*81320*/  LDL.LU R10, [R1+0x14c0] ;  /* 0x0014c000010a7983 */ /* 0x001ea80000300800 */
[----:B-1----:R-:W3:Y:S04]  /*81330*/  LDL.LU R27, [R1+0x14bc] ;  /* 0x0014bc00011b7983 */ /* 0x002ee80000300800 */
[----:B------:R-:W3:Y:S04]  /*81340*/  LDL.LU R23, [R1+0x14a0] ;  /* 0x0014a00001177983 */ /* 0x000ee80000300800 */
[----:B------:R-:W3:Y:S04]  /*81350*/  LDL.LU R24, [R1+0x149c] ;  /* 0x00149c0001187983 */ /* 0x000ee80000300800 */
[----:B------:R-:W3:Y:S04]  /*81360*/  LDL.LU R20, [R1+0x1480] ;  /* 0x0014800001147983 */ /* 0x000ee80000300800 */
[----:B------:R-:W3:Y:S04]  /*81370*/  LDL.LU R19, [R1+0x147c] ;  /* 0x00147c0001137983 */ /* 0x000ee80000300800 */
[----:B------:R-:W3:Y:S04]  /*81380*/  LDL.LU R12, [R1+0x1444] ;  /* 0x00144400010c7983 */ /* 0x000ee80000300800 */
[----:B------:R-:W3:Y:S04]  /*81390*/  LDL.LU R11, [R1+0x143c] ;  /* 0x00143c00010b7983 */ /* 0x000ee80000300800 */
[----:B----4-:R0:W-:Y:S04]  /*813a0*/  STS.U8 [R26+UR5+0x2300], R9 ;  /* 0x002300091a007988 */ /* 0x0101e80008000005 */
[----:B0-----:R-:W4:Y:S04]  /*813b0*/  LDL.LU R9, [R1+0x1420] ;  /* 0x0014200001097983 */ /* 0x001f280000300800 */
[----:B------:R0:W-:Y:S04]  /*813c0*/  STS.U8 [R26+UR5+0x2500], R4 ;  /* 0x002500041a007988 */ /* 0x0001e80008000005 */
[----:B------:R-:W-:Y:S04]  /*813d0*/  STS.U8 [R26+UR5+0x2540], R18 ;  /* 0x002540121a007988 */ /* 0x000fe80008000005 */
[----:B------:R-:W-:Y:S04]  /*813e0*/  STS.U8 [R26+UR5+0x2740], R17 ;  /* 0x002740111a007988 */ /* 0x000fe80008000005 */
[----:B0-----:R-:W4:Y:S04]  /*813f0*/  LDL.LU R4, [R1+0x141c] ;  /* 0x00141c0001047983 */ /* 0x001f280000300800 */
        /* <DEDUP_REMOVED lines=15> */
[----:B------:R-:W-:Y:S04]  /*814f0*/  STS.U8 [R26+UR5+0x3500], R21 ;  /* 0x003500151a007988 */ /* 0x000fe80008000005 */
[----:B------:R-:W-:Y:S04]  /*81500*/  STS.U8 [R26+UR5+0x3540], R22 ;  /* 0x003540161a007988 */ /* 0x000fe80008000005 */
[----:B--2---:R0:W-:Y:S04]  /*81510*/  STS.U8 [R26+UR5+0x3740], R10 ;  /* 0x0037400a1a007988 */ /* 0x0041e80008000005 */
[----:B---3--:R1:W-:Y:S04]  /*81520*/  STS.U8 [R26+UR5+0x3700], R27 ;  /* 0x0037001b1a007988 */ /* 0x0083e80008000005 */
[----:B0-----:R-:W2:Y:S04]  /*81530*/  LDL.LU R10, [R1+0x13e0] ;  /* 0x0013e000010a7983 */ /* 0x001ea80000300800 */
[----:B-1----:R-:W3:Y:S04]  /*81540*/  LDL.LU R27, [R1+0x13dc] ;  /* 0x0013dc00011b7983 */ /* 0x002ee80000300800 */
[----:B------:R-:W-:Y:S04]  /*81550*/  STS.U8 [R26+UR5+0x3900], R23 ;  /* 0x003900171a007988 */ /* 0x000fe80008000005 */
[----:B------:R-:W-:Y:S04]  /*81560*/  STS.U8 [R26+UR5+0x3940], R24 ;  /* 0x003940181a007988 */ /* 0x000fe80008000005 */
[----:B------:R-:W-:Y:S04]  /*81570*/  STS.U8 [R26+UR5+0x3b40], R20 ;  /* 0x003b40141a007988 */ /* 0x000fe80008000005 */
[----:B------:R-:W3:Y:S04]  /*81580*/  LDL.LU R18, [R1+0x13c0] ;  /* 0x0013c00001127983 */ /* 0x000ee80000300800 */
[----:B------:R-:W-:Y:S04]  /*81590*/  STS.U8 [R26+UR5+0x3b00], R19 ;  /* 0x003b00131a007988 */ /* 0x000fe80008000005 */
[----:B------:R-:W3:Y:S04]  /*815a0*/  LDL.LU R17, [R1+0x13bc] ;  /* 0x0013bc0001117983 */ /* 0x000ee80000300800 */
[----:B------:R-:W-:Y:S04]  /*815b0*/  STS.U8 [R26+UR5+0x3d00], R12 ;  /* 0x003d000c1a007988 */ /* 0x000fe80008000005 */
[----:B------:R-:W3:Y:S04]  /*815c0*/  LDL.LU R8, [R1+0x13a0] ;  /* 0x0013a00001087983 */ /* 0x000ee80000300800 */
[----:B------:R-:W-:Y:S04]  /*815d0*/  STS.U8 [R26+UR5+0x3d40], R11 ;  /* 0x003d400b1a007988 */ /* 0x000fe80008000005 */
[----:B------:R-:W3:Y:S04]  /*815e0*/  LDL.LU R7, [R1+0x139c] ;  /* 0x00139c0001077983 */ /* 0x000ee80000300800 */
[----:B----4-:R0:W-:Y:S04]  /*815f0*/  STS.U8 [R26+UR5+0x3f40], R9 ;  /* 0x003f40091a007988 */ /* 0x0101e80008000005 */
        /* <DEDUP_REMOVED lines=28> */
[----:B------:R-:W-:Y:S04]  /*817c0*/  STS.U8 [R26+UR5+0x4500], R18 ;  /* 0x004500121a007988 */ /* 0x000fe80008000005 */
[----:B------:R-:W-:Y:S04]  /*817d0*/  STS.U8 [R26+UR5+0x4540], R17 ;  /* 0x004540111a007988 */ /* 0x000fe80008000005 */
[----:B------:R-:W-:Y:S04]  /*817e0*/  STS.U8 [R26+UR5+0x4740], R8 ;  /* 0x004740081a007988 */ /* 0x000fe80008000005 */
[----:B------:R-:W-:Y:S04]  /*817f0*/  STS.U8 [R26+UR5+0x4700], R7 ;  /* 0x004700071a007988 */ /* 0x000fe80008000005 */
[----:B----4-:R-:W-:Y:S04]  /*81800*/  STS.U8 [R26+UR5+0x4900], R28 ;  /* 0x0049001c1a007988 */ /* 0x010fe80008000005 */
        /* <DEDUP_REMOVED lines=76> */
[----:B----4-:R0:W-:Y:S04]  /*81cd0*/  STS.U8 [R26+UR5+0x7500], R9 ;  /* 0x007500091a007988 */ /* 0x0101e80008000005 */
        /* <DEDUP_REMOVED lines=138> */
[----:B-1----:R-:W4:Y:S04]  /*82580*/  LDL.LU R11, [R1+0x35c] ;  /* 0x00035c00010b7983 */ /* 0x002f280000300800 */
[----:B--2---:R-:W-:Y:S04]  /*82590*/  STS.U8 [R26+UR5+0xbb40], R10 ;  /* 0x00bb400a1a007988 */ /* 0x004fe80008000005 */
        /* <DEDUP_REMOVED lines=15> */
[----:B------:R-:W4:Y:S04]  /*82690*/  LDL.LU R20, [R1+0x27c] ;  /* 0x00027c0001147983 */ /* 0x000f280000300800 */
[----:B------:R-:W4:Y:S04]  /*826a0*/  LDL.LU R19, [R1+0x260] ;  /* 0x0002600001137983 */ /* 0x000f280000300800 */
[----:B------:R-:W4:Y:S04]  /*826b0*/  LDL.LU R12, [R1+0x25c] ;  /* 0x00025c00010c7983 */ /* 0x000f280000300800 */
[----:B------:R-:W4:Y:S04]  /*826c0*/  LDL.LU R10, [R1+0x240] ;  /* 0x00024000010a7983 */ /* 0x000f280000300800 */
        /* <DEDUP_REMOVED lines=13> */
[----:B-1----:R-:W4:Y:S04]  /*827a0*/  LDL.LU R11, [R1+0x1fc] ;  /* 0x0001fc00010b7983 */ /* 0x002f280000300800 */
        /* <DEDUP_REMOVED lines=13> */
[----:B----4-:R1:W-:Y:S04]  /*82880*/  STS.U8 [R26+UR5+0xd340], R24 ;  /* 0x00d340181a007988 */ /* 0x0103e80008000005 */
[----:B------:R3:W-:Y:S04]  /*82890*/  STS.U8 [R26+UR5+0xd300], R20 ;  /* 0x00d300141a007988 */ /* 0x0007e80008000005 */
[----:B------:R4:W-:Y:S04]  /*828a0*/  STS.U8 [R26+UR5+0xd500], R19 ;  /* 0x00d500131a007988 */ /* 0x0009e80008000005 */
[----:B------:R-:W-:Y:S04]  /*828b0*/  STS.U8 [R26+UR5+0xd540], R12 ;  /* 0x00d5400c1a007988 */ /* 0x000fe80008000005 */
[----:B------:R1:W-:Y:S04]  /*828c0*/  STS.U8 [R26+UR5+0xd740], R10 ;  /* 0x00d7400a1a007988 */ /* 0x0003e80008000005 */
[----:B------:R3:W-:Y:S04]  /*828d0*/  STS.U8 [R26+UR5+0xd700], R9 ;  /* 0x00d700091a007988 */ /* 0x0007e80008000005 */
[----:B0-----:R-:W2:Y:S04]  /*828e0*/  LDL.LU R23, [R1+0x1dc] ;  /* 0x0001dc0001177983 */ /* 0x001ea80000300800 */
[----:B-1----:R-:W2:Y:S04]  /*828f0*/  LDL.LU R24, [R1+0x1c0] ;  /* 0x0001c00001187983 */ /* 0x002ea80000300800 */
[----:B---3--:R-:W3:Y:S04]  /*82900*/  LDL.LU R20, [R1+0x1bc] ;  /* 0x0001bc0001147983 */ /* 0x008ee80000300800 */
[----:B----4-:R-:W4:Y:S04]  /*82910*/  LDL.LU R19, [R1+0x1a0] ;  /* 0x0001a00001137983 */ /* 0x010f280000300800 */
[----:B------:R-:W3:Y:S04]  /*82920*/  LDL.LU R10, [R1+0x19c] ;  /* 0x00019c00010a7983 */ /* 0x000ee80000300800 */
[----:B------:R-:W4:Y:S04]  /*82930*/  LDL.LU R9, [R1+0x180] ;  /* 0x0001800001097983 */ /* 0x000f280000300800 */
[----:B------:R-:W-:Y:S04]  /*82940*/  STS.U8 [R26+UR5+0xd900], R4 ;  /* 0x00d900041a007988 */ /* 0x000fe80008000005 */
[----:B------:R-:W-:Y:S04]  /*82950*/  STS.U8 [R26+UR5+0xd940], R3 ;  /* 0x00d940031a007988 */ /* 0x000fe80008000005 */
[----:B------:R0:W-:Y:S04]  /*82960*/  STS.U8 [R26+UR5+0xdb40], R2 ;  /* 0x00db40021a007988 */ /* 0x0001e80008000005 */
[----:B------:R-:W-:Y:S04]  /*82970*/  STS.U8 [R26+UR5+0xdb00], R11 ;  /* 0x00db000b1a007988 */ /* 0x000fe80008000005 */
[----:B0-----:R-:W4:Y:S04]  /*82980*/  LDL.LU R2, [R1+0x17c] ;  /* 0x00017c0001027983 */ /* 0x001f280000300800 */
[----:B------:R-:W4:Y:S04]  /*82990*/  LDL.LU R4, [R1+0x160] ;  /* 0x0001600001047983 */ /* 0x000f280000300800 */
[----:B------:R-:W4:Y:S04]  /*829a0*/  LDL.LU R3, [R1+0x15c] ;  /* 0x00015c0001037983 */ /* 0x000f280000300800 */
        /* <DEDUP_REMOVED lines=21> */
[----:B---3--:R3:W-:Y:S04]  /*82b00*/  STS.U8 [R26+UR5+0xdf00], R20 ;  /* 0x00df00141a007988 */ /* 0x0087e80008000005 */
[----:B----4-:R4:W-:Y:S04]  /*82b10*/  STS.U8 [R26+UR5+0xe100], R19 ;  /* 0x00e100131a007988 */ /* 0x0109e80008000005 */
[----:B------:R1:W-:Y:S04]  /*82b20*/  STS.U8 [R26+UR5+0xe140], R10 ;  /* 0x00e1400a1a007988 */ /* 0x0003e80008000005 */
[----:B------:R3:W-:Y:S04]  /*82b30*/  STS.U8 [R26+UR5+0xe340], R9 ;  /* 0x00e340091a007988 */ /* 0x0007e80008000005 */
[----:B0-----:R-:W2:Y:S04]  /*82b40*/  LDL.LU R23, [R1+0x14] ;  /* 0x0000140001177983 */ /* 0x001ea80000300800 */
[----:B-1----:R-:W2:Y:S04]  /*82b50*/  LDL.LU R24, [R1+0x10] ;  /* 0x0000100001187983 */ /* 0x002ea80000300800 */
[----:B---3--:R-:W3:Y:S04]  /*82b60*/  LDL.LU R20, [R1+0x4044] ;  /* 0x0040440001147983 */ /* 0x008ee80000300800 */
[----:B----4-:R-:W4:Y:S04]  /*82b70*/  LDL.LU R19, [R1+0x4040] ;  /* 0x0040400001137983 */ /* 0x010f280000300800 */
[----:B------:R-:W3:Y:S04]  /*82b80*/  LDL.LU R10, [R1+0x403c] ;  /* 0x00403c00010a7983 */ /* 0x000ee80000300800 */
[----:B------:R-:W3:Y:S04]  /*82b90*/  LDL.LU R9, [R1+0x4038] ;  /* 0x0040380001097983 */ /* 0x000ee80000300800 */
[----:B------:R0:W-:Y:S04]  /*82ba0*/  STS.U8 [R26+UR5+0xe300], R2 ;  /* 0x00e300021a007988 */ /* 0x0001e80008000005 */
[----:B------:R1:W-:Y:S04]  /*82bb0*/  STS.U8 [R26+UR5+0xe500], R4 ;  /* 0x00e500041a007988 */ /* 0x0003e80008000005 */
[----:B------:R1:W-:Y:S04]  /*82bc0*/  STS.U8 [R26+UR5+0xe540], R3 ;  /* 0x00e540031a007988 */ /* 0x0003e80008000005 */
[----:B0-----:R-:W3:Y:S04]  /*82bd0*/  LDL.LU R2, [R1+0x4034] ;  /* 0x0040340001027983 */ /* 0x001ee80000300800 */
[----:B-1----:R-:W3:Y:S04]  /*82be0*/  LDL.LU R4, [R1+0x1838] ;  /* 0x0018380001047983 */ /* 0x002ee80000300800 */
[----:B------:R-:W3:Y:S04]  /*82bf0*/  LDL.LU R3, [R1+0x1834] ;  /* 0x0018340001037983 */ /* 0x000ee80000300800 */
[----:B--2---:R0:W-:Y:S04]  /*82c00*/  STS.U8 [R26+UR5+0xe740], R27 ;  /* 0x00e7401b1a007988 */ /* 0x0041e80008000005 */
[----:B0-----:R-:W2:Y:S04]  /*82c10*/  LDL.LU R27, [R1+0x4030] ;  /* 0x00403000011b7983 */ /* 0x001ea80000300800 */
        /* <DEDUP_REMOVED lines=20> */
[----:B-1----:R-:W4:Y:S04]  /*82d60*/  LDL.LU R11, [R1+0x1814] ;  /* 0x00181400010b7983 */ /* 0x002f280000300800 */
[----:B--2---:R-:W-:Y:S04]  /*82d70*/  STS.U8 [R26+UR5+0xfb40], R27 ;  /* 0x00fb401b1a007988 */ /* 0x004fe80008000005 */
[----:B---3--:R-:W-:Y:S04]  /*82d80*/  STS.U8 [R26+UR5+0xfb00], R2 ;  /* 0x00fb00021a007988 */ /* 0x008fe80008000005 */
[----:B------:R-:W-:Y:S04]  /*82d90*/  STS.U8 [R26+UR5+0xfd00], R9 ;  /* 0x00fd00091a007988 */ /* 0x000fe80008000005 */
[----:B------:R-:W-:Y:S04]  /*82da0*/  STS.U8 [R26+UR5+0xfd40], R10 ;  /* 0x00fd400a1a007988 */ /* 0x000fe80008000005 */
[----:B----4-:R-:W-:Y:S04]  /*82db0*/  STS.U8 [R26+UR5+0xff40], R19 ;  /* 0x00ff40131a007988 */ /* 0x010fe80008000005 */
[----:B------:R0:W-:Y:S04]  /*82dc0*/  STS.U8 [R26+UR5+0xff00], R20 ;  /* 0x00ff00141a007988 */ /* 0x0001e80008000005 */
[----:B0-----:R-:W2:Y:S01]  /*82dd0*/  LDL.LU R20, [R1+0x17f4] ;  /* 0x0017f40001147983 */ /* 0x001ea20000300800 */
[----:B------:R-:W-:-:S05]  /*82de0*/  LOP3.LUT R6, R25, 0x30, RZ, 0x3c, !PT ;  /* 0x0000003019067812 */ /* 0x000fca00078e3cff */
[----:B------:R-:W-:Y:S04]  /*82df0*/  STS.U8 [R6+UR5+0x180], R4 ;  /* 0x0001800406007988 */ /* 0x000fe80008000005 */
[----:B------:R-:W-:Y:S04]  /*82e00*/  STS.U8 [R6+UR5+0x1c0], R3 ;  /* 0x0001c00306007988 */ /* 0x000fe80008000005 */
[----:B--2---:R0:W-:Y:S04]  /*82e10*/  STL [R1+0x402c], R20 ;  /* 0x00402c1401007387 */ /* 0x0041e80000100800 */
[----:B0-----:R-:W2:Y:S04]  /*82e20*/  LDL.LU R20, [R1+0x17f8] ;  /* 0x0017f80001147983 */ /* 0x001ea80000300800 */
[----:B------:R-:W3:Y:S04]  /*82e30*/  LDL.LU R19, [R1+0x17d8] ;  /* 0x0017d80001137983 */ /* 0x000ee80000300800 */
[----:B------:R-:W4:Y:S04]  /*82e40*/  LDL.LU R10, [R1+0x17d4] ;  /* 0x0017d400010a7983 */ /* 0x000f280000300800 */
        /* <DEDUP_REMOVED lines=22> */
[----:B------:R0:W-:Y:S04]  /*82fb0*/  STS.U8 [R6+UR5+0x3c0], R12 ;  /* 0x0003c00c06007988 */ /* 0x0001e80008000005 */
[----:B------:R-:W3:Y:S04]  /*82fc0*/  LDL.LU R26, [R1+0x1638] ;  /* 0x00163800011a7983 */ /* 0x000ee80000300800 */
[----:B------:R1:W-:Y:S04]  /*82fd0*/  STS.U8 [R6+UR5+0x380], R11 ;  /* 0x0003800b06007988 */ /* 0x0003e80008000005 */
[----:B0-----:R-:W3:Y:S04]  /*82fe0*/  LDL.LU R12, [R1+0x1634] ;  /* 0x00163400010c7983 */ /* 0x001ee80000300800 */
[----:B-1----:R-:W3:Y:S04]  /*82ff0*/  LDL.LU R11, [R1+0x1618] ;  /* 0x00161800010b7983 */ /* 0x002ee80000300800 */
[----:B--2---:R0:W-:Y:S04]  /*83000*/  STS.U8 [R6+UR5+0x580], R20 ;  /* 0x0005801406007988 */ /* 0x0041e80008000005 */
[----:B0-----:R-:W2:Y:S04]  /*83010*/  LDL.LU R20, [R1+0x402c] ;  /* 0x00402c0001147983 */ /* 0x001ea80000300800 */
[----:B--2---:R-:W-:Y:S04]  /*83020*/  STS.U8 [R6+UR5+0x5c0], R20 ;  /* 0x0005c01406007988 */ /* 0x004fe80008000005 */
[----:B---3--:R-:W-:Y:S04]  /*83030*/  STS.U8 [R6+UR5+0x7c0], R19 ;  /* 0x0007c01306007988 */ /* 0x008fe80008000005 */
[----:B----4-:R-:W-:Y:S04]  /*83040*/  STS.U8 [R6+UR5+0x780], R10 ;  /* 0x0007800a06007988 */ /* 0x010fe80008000005 */
[----:B------:R-:W-:Y:S04]  /*83050*/  STS.U8 [R6+UR5+0x980], R9 ;  /* 0x0009800906007988 */ /* 0x000fe80008000005 */
[----:B------:R-:W-:Y:S04]  /*83060*/  STS.U8 [R6+UR5+0x9c0], R2 ;  /* 0x0009c00206007988 */ /* 0x000fe80008000005 */
[----:B------:R-:W-:Y:S04]  /*83070*/  STS.U8 [R6+UR5+0xbc0], R27 ;  /* 0x000bc01b06007988 */ /* 0x000fe80008000005 */
[----:B------:R-:W-:Y:S04]  /*83080*/  STS.U8 [R6+UR5+0xb80], R18 ;  /* 0x000b801206007988 */ /* 0x000fe80008000005 */
[----:B------:R-:W-:Y:S04]  /*83090*/  STS.U8 [R6+UR5+0xd80], R17 ;  /* 0x000d801106007988 */ /* 0x000fe80008000005 */
[----:B------:R0:W-:Y:S04]  /*830a0*/  STS.U8 [R6+UR5+0xdc0], R4 ;  /* 0x000dc00406007988 */ /* 0x0001e80008000005 */
[----:B------:R1:W-:Y:S04]  /*830b0*/  STS.U8 [R6+UR5+0xfc0], R3 ;  /* 0x000fc00306007988 */ /* 0x0003e80008000005 */
[----:B0-----:R-:W2:Y:S04]  /*830c0*/  LDL.LU R4, [R1+0x1614] ;  /* 0x0016140001047983 */ /* 0x001ea80000300800 */
[----:B-1----:R-:W3:Y:S04]  /*830d0*/  LDL.LU R3, [R1+0x15f8] ;  /* 0x0015f80001037983 */ /* 0x002ee80000300800 */
[----:B------:R-:W4:Y:S04]  /*830e0*/  LDL.LU R20, [R1+0x15d8] ;  /* 0x0015d80001147983 */ /* 0x000f280000300800 */
        /* <DEDUP_REMOVED lines=18> */
[----:B----4-:R0:W-:Y:S04]  /*83210*/  STL [R1+0x4028], R20 ;  /* 0x0040281401007387 */ /* 0x0101e80000100800 */
        /* <DEDUP_REMOVED lines=26> */
[----:B------:R-:W2:Y:S04]  /*833c0*/  LDL.LU R26, [R1+0x1434] ;  /* 0x00143400011a7983 */ /* 0x000ea80000300800 */
[----:B---3--:R1:W-:Y:S04]  /*833d0*/  STS.U8 [R6+UR5+0x23c0], R3 ;  /* 0x0023c00306007988 */ /* 0x0083e80008000005 */
[----:B0-----:R-:W3:Y:S04]  /*833e0*/  LDL.LU R4, [R1+0x1418] ;  /* 0x0014180001047983 */ /* 0x001ee80000300800 */
[----:B-1----:R-:W2:Y:S04]  /*833f0*/  LDL.LU R3, [R1+0x1414] ;  /* 0x0014140001037983 */ /* 0x002ea80000300800 */
[----:B----4-:R0:W-:Y:S04]  /*83400*/  STS.U8 [R6+UR5+0x2380], R20 ;  /* 0x0023801406007988 */ /* 0x0101e80008000005 */
[----:B0-----:R-:W4:Y:S04]  /*83410*/  LDL.LU R20, [R1+0x4028] ;  /* 0x0040280001147983 */ /* 0x001f280000300800 */
[----:B----4-:R-:W-:Y:S04]  /*83420*/  STS.U8 [R6+UR5+0x2580], R20 ;  /* 0x0025801406007988 */ /* 0x010fe80008000005 */
        /* <DEDUP_REMOVED lines=27> */
[----:B--2---:R-:W-:Y:S04]  /*835e0*/  STS.U8 [R6+UR5+0x3dc0], R26 ;  /* 0x003dc01a06007988 */ /* 0x004fe80008000005 */
[----:B---3--:R-:W-:Y:S04]  /*835f0*/  STS.U8 [R6+UR5+0x3fc0], R4 ;  /* 0x003fc00406007988 */ /* 0x008fe80008000005 */
[----:B------:R-:W-:Y:S04]  /*83600*/  STS.U8 [R6+UR5+0x3f80], R3 ;  /* 0x003f800306007988 */ /* 0x000fe80008000005 */
[----:B----4-:R0:W-:Y:S04]  /*83610*/  STL [R1+0x4024], R20 ;  /* 0x0040241401007387 */ /* 0x0101e80000100800 */
        /* <DEDUP_REMOVED lines=290> */
[----:B----4-:R0:W-:Y:S04]  /*84840*/  STS.U8 [R6+UR5+0xc1c0], R4 ;  /* 0x00c1c00406007988 */ /* 0x0101e80008000005 */
        /* <DEDUP_REMOVED lines=13> */
[----:B0-----:R-:W2:Y:S04]  /*84920*/  LDL.LU R4, [R1+0x1f4] ;  /* 0x0001f40001047983 */ /* 0x001ea80000300800 */
[----:B------:R-:W-:Y:S04]  /*84930*/  STS.U8 [R6+UR5+0xcf80], R5 ;  /* 0x00cf800506007988 */ /* 0x000fe80008000005 */
[----:B-1----:R-:W3:Y:S04]  /*84940*/  LDL.LU R3, [R1+0x1d8] ;  /* 0x0001d80001037983 */ /* 0x002ee80000300800 */
        /* <DEDUP_REMOVED lines=43> */
[----:B----4-:R0:W-:Y:S04]  /*84c00*/  STS.U8 [R6+UR5+0xddc0], R0 ;  /* 0x00ddc00006007988 */ /* 0x0101e80008000005 */
[----:B0-----:R-:W4:Y:S04]  /*84c10*/  LDL.LU R0, [R1+0x4010] ;  /* 0x0040100001007983 */ /* 0x001f280000300800 */
[----:B----4-:R0:W-:Y:S04]  /*84c20*/  STS.U8 [R6+UR5+0xdfc0], R0 ;  /* 0x00dfc00006007988 */ /* 0x0101e80008000005 */
[----:B------:R1:W-:Y:S04]  /*84c30*/  STS.U8 [R6+UR5+0xdf80], R13 ;  /* 0x00df800d06007988 */ /* 0x0003e80008000005 */
[----:B------:R4:W-:Y:S04]  /*84c40*/  STS.U8 [R6+UR5+0xe180], R5 ;  /* 0x00e1800506007988 */ /* 0x0009e80008000005 */
[----:B------:R0:W-:Y:S04]  /*84c50*/  STS.U8 [R6+UR5+0xe1c0], R14 ;  /* 0x00e1c00e06007988 */ /* 0x0001e80008000005 */
[----:B------:R1:W-:Y:S04]  /*84c60*/  STS.U8 [R6+UR5+0xe3c0], R15 ;  /* 0x00e3c00f06007988 */ /* 0x0003e80008000005 */
[----:B------:R2:W-:Y:S04]  /*84c70*/  STS.U8 [R6+UR5+0xe380], R21 ;  /* 0x00e3801506007988 */ /* 0x0005e80008000005 */
[----:B0-----:R-:W3:Y:S04]  /*84c80*/  LDL.LU R0, [R1+0x400c] ;  /* 0x00400c0001007983 */ /* 0x001ee80000300800 */
[----:B-1----:R-:W3:Y:S04]  /*84c90*/  LDL.LU R13, [R1+0x1854] ;  /* 0x00185400010d7983 */ /* 0x002ee80000300800 */
[----:B----4-:R-:W4:Y:S04]  /*84ca0*/  LDL.LU R5, [R1+0x1858] ;  /* 0x0018580001057983 */ /* 0x010f280000300800 */
[----:B------:R-:W4:Y:S04]  /*84cb0*/  LDL.LU R14, [R1+0x4008] ;  /* 0x00400800010e7983 */ /* 0x000f280000300800 */
[----:B------:R-:W4:Y:S04]  /*84cc0*/  LDL.LU R15, [R1+0x4004] ;  /* 0x00400400010f7983 */ /* 0x000f280000300800 */
[----:B--2---:R-:W2:Y:S04]  /*84cd0*/  LDL.LU R21, [R1+0x4000] ;  /* 0x0040000001157983 */ /* 0x004ea80000300800 */
[----:B------:R0:W-:Y:S04]  /*84ce0*/  STS.U8 [R6+UR5+0xe580], R22 ;  /* 0x00e5801606007988 */ /* 0x0001e80008000005 */
[----:B------:R1:W-:Y:S04]  /*84cf0*/  STS.U8 [R6+UR5+0xe5c0], R23 ;  /* 0x00e5c01706007988 */ /* 0x0003e80008000005 */
[----:B------:R0:W-:Y:S04]  /*84d00*/  STS.U8 [R6+UR5+0xe7c0], R24 ;  /* 0x00e7c01806007988 */ /* 0x0001e80008000005 */
[----:B------:R0:W-:Y:S04]  /*84d10*/  STS.U8 [R6+UR5+0xe780], R25 ;  /* 0x00e7801906007988 */ /* 0x0001e80008000005 */
[----:B------:R1:W-:Y:S04]  /*84d20*/  STS.U8 [R6+UR5+0xe980], R26 ;  /* 0x00e9801a06007988 */ /* 0x0003e80008000005 */
[----:B------:R1:W-:Y:S04]  /*84d30*/  STS.U8 [R6+UR5+0xe9c0], R12 ;  /* 0x00e9c00c06007988 */ /* 0x0003e80008000005 */
[----:B0-----:R-:W2:Y:S04]  /*84d40*/  LDL.LU R22, [R1+0x3ffc] ;  /* 0x003ffc0001167983 */ /* 0x001ea80000300800 */
[----:B-1----:R-:W2:Y:S04]  /*84d50*/  LDL.LU R23, [R1+0x3ff8] ;  /* 0x003ff80001177983 */ /* 0x002ea80000300800 */
[----:B------:R-:W2:Y:S04]  /*84d60*/  LDL.LU R24, [R1+0x3ff4] ;  /* 0x003ff40001187983 */ /* 0x000ea80000300800 */
[----:B------:R-:W2:Y:S04]  /*84d70*/  LDL.LU R25, [R1+0x3ff0] ;  /* 0x003ff00001197983 */ /* 0x000ea80000300800 */
[----:B------:R-:W2:Y:S04]  /*84d80*/  LDL.LU R26, [R1+0x3fec] ;  /* 0x003fec00011a7983 */ /* 0x000ea80000300800 */
[----:B------:R-:W2:Y:S04]  /*84d90*/  LDL.LU R12, [R1+0x3fe8] ;  /* 0x003fe800010c7983 */ /* 0x000ea80000300800 */
[----:B------:R0:W-:Y:S04]  /*84da0*/  STS.U8 [R6+UR5+0xebc0], R11 ;  /* 0x00ebc00b06007988 */ /* 0x0001e80008000005 */
[----:B---3--:R1:W-:Y:S04]  /*84db0*/  STS.U8 [R6+UR5+0xeb80], R4 ;  /* 0x00eb800406007988 */ /* 0x0083e80008000005 */
[----:B------:R3:W-:Y:S04]  /*84dc0*/  STS.U8 [R6+UR5+0xed80], R3 ;  /* 0x00ed800306007988 */ /* 0x0007e80008000005 */
[----:B0-----:R-:W2:Y:S04]  /*84dd0*/  LDL.LU R11, [R1+0x3fe4] ;  /* 0x003fe400010b7983 */ /* 0x001ea80000300800 */
[----:B-1----:R-:W2:Y:S04]  /*84de0*/  LDL.LU R4, [R1+0x3fe0] ;  /* 0x003fe00001047983 */ /* 0x002ea80000300800 */
[----:B---3--:R-:W3:Y:S04]  /*84df0*/  LDL.LU R3, [R1+0x3fdc] ;  /* 0x003fdc0001037983 */ /* 0x008ee80000300800 */
        /* <DEDUP_REMOVED lines=13> */
[----:B---3--:R-:W-:Y:S04]  /*84ed0*/  STS.U8 [R6+UR5+0xfbc0], R3 ;  /* 0x00fbc00306007988 */ /* 0x008fe80008000005 */
[----:B--2---:R-:W-:Y:S04]  /*84ee0*/  STS.U8 [R6+UR5+0xfb80], R4 ;  /* 0x00fb800406007988 */ /* 0x004fe80008000005 */
[----:B------:R-:W-:Y:S04]  /*84ef0*/  STS.U8 [R6+UR5+0xfd80], R11 ;  /* 0x00fd800b06007988 */ /* 0x000fe80008000005 */
[----:B------:R-:W-:Y:S04]  /*84f00*/  STS.U8 [R6+UR5+0xfdc0], R12 ;  /* 0x00fdc00c06007988 */ /* 0x000fe80008000005 */
[----:B------:R-:W-:Y:S04]  /*84f10*/  STS.U8 [R6+UR5+0xffc0], R13 ;  /* 0x00ffc00d06007988 */ /* 0x000fe80008000005 */
[----:B----4-:R-:W-:Y:S04]  /*84f20*/  STS.U8 [R6+UR5+0xff80], R5 ;  /* 0x00ff800506007988 */ /* 0x010fe80008000005 */
[----:B------:R-:W-:Y:S04]  /*84f30*/  STL.64 [R1+0x8568], R14 ;  /* 0x0085680e01007387 */ /* 0x000fe80000100a00 */
[----:B0-----:R-:W2:Y:S01]  /*84f40*/  LDL R16, [R1+0xfe0] ;  /* 0x000fe00001107983 */ /* 0x001ea20000100800 */
[----:B------:R-:W-:Y:S01]  /*84f50*/  IMAD R2, R25, 0x100, R26 ;  /* 0x0000010019027824 */ /* 0x000fe200078e021a */
[----:B------:R-:W-:Y:S06]  /*84f60*/  BAR.SYNC.DEFER_BLOCKING 0x0 ;  /* 0x0000000000007b1d */ /* 0x000fec0000010000 */
[----:B------:R-:W-:Y:S04]  /*84f70*/  STL [R1+0x3fdc], R0 ;  /* 0x003fdc0001007387 */ /* 0x000fe80000100800 */
[----:B--2---:R-:W0:Y:S04]  /*84f80*/  LDSM.16.M88.4 R4, [R16+UR5] ;  /* 0x000000051004783b */ /* 0x004e280008000200 */
[----:B------:R-:W-:Y:S04]  /*84f90*/  LDSM.16.M88.4 R12, [R16+UR5+0x2000] ;  /* 0x00200005100c783b */ /* 0x000fe80008000200 */
[----:B0-----:R-:W-:Y:S01]  /*84fa0*/  STL.64 [R1+0xcc0], R4 ;  /* 0x000cc00401007387 */ /* 0x001fe20000100a00 */
[----:B------:R-:W-:-:S02]  /*84fb0*/  IMAD.MOV.U32 R29, RZ, RZ, R4 ;  /* 0x000000ffff1d7224 */ /* 0x000fc400078e0004 */
[----:B------:R-:W-:Y:S01]  /*84fc0*/  IMAD.MOV.U32 R18, RZ, RZ, R5 ;  /* 0x000000ffff127224 */ /* 0x000fe200078e0005 */
[----:B------:R-:W-:Y:S04]  /*84fd0*/  STL.64 [R1+0xcc8], R6 ;  /* 0x000cc80601007387 */ /* 0x000fe80000100a00 */
[----:B------:R-:W0:Y:S04]  /*84fe0*/  LDSM.16.M88.4 R4, [R16+UR5+0x800] ;  /* 0x000800051004783b */ /* 0x000e280008000200 */
        /* <DEDUP_REMOVED lines=9> */
[----:B------:R-:W0:Y:S02]  /*85080*/  LDSM.16.M88.4 R4, [R16+UR5+0x1800] ;  /* 0x001800051004783b */ /* 0x000e240008000200 */
[----:B0-----:R-:W-:Y:S02]  /*85090*/  IMAD.MOV.U32 R0, RZ, RZ, R6 ;  /* 0x000000ffff007224 */ /* 0x001fe400078e0006 */
[----:B------:R0:W-:Y:S01]  /*850a0*/  STL.64 [R1+0xd50], R4 ;  /* 0x000d500401007387 */ /* 0x0001e20000100a00 */
[----:B------:R-:W-:-:S02]  /*850b0*/  IMAD R3, R23, 0x100, R24 ;  /* 0x0000010017037824 */ /* 0x000fc400078e0218 */
[----:B------:R-:W-:Y:S01]  /*850c0*/  IMAD.MOV.U32 R10, RZ, RZ, R4 ;  /* 0x000000ffff0a7224 */ /* 0x000fe200078e0004 */
[----:B------:R1:W-:Y:S01]  /*850d0*/  STL.64 [R1+0xd58], R6 ;  /* 0x000d580601007387 */ /* 0x0003e20000100a00 */
[----:B------:R-:W-:-:S03]  /*850e0*/  IMAD.MOV.U32 R11, RZ, RZ, R5 ;  /* 0x000000ffff0b7224 */ /* 0x000fc600078e0005 */
[----:B------:R-:W-:Y:S04]  /*850f0*/  STL [R1+0x7580], R0 ;  /* 0x0075800001007387 */ /* 0x000fe80000100800 */
[----:B------:R-:W-:Y:S04]  /*85100*/  STL.64 [R1+0xd20], R12 ;  /* 0x000d200c01007387 */ /* 0x000fe80000100a00 */
[----:B------:R2:W-:Y:S01]  /*85110*/  STL.64 [R1+0xd28], R14 ;  /* 0x000d280e01007387 */ /* 0x0005e20000100a00 */
[----:B0-----:R-:W-:Y:S02]  /*85120*/  IMAD R4, R21, 0x100, R22 ;  /* 0x0000010015047824 */ /* 0x001fe400078e0216 */
[----:B-1----:R-:W-:-:S02]  /*85130*/  IMAD.MOV.U32 R7, RZ, RZ, R12 ;  /* 0x000000ffff077224 */ /* 0x002fc400078e000c */
[----:B------:R-:W-:Y:S01]  /*85140*/  IMAD.MOV.U32 R6, RZ, RZ, R13 ;  /* 0x000000ffff067224 */ /* 0x000fe200078e000d */
[----:B--2---:R-:W2:Y:S01]  /*85150*/  LDL.LU.64 R14, [R1+0x8568] ;  /* 0x00856800010e7983 */ /* 0x004ea20000300a00 */
[----:B------:R-:W-:Y:S02]  /*85160*/  F2FP.F16.E4M3.UNPACK_B R12, R2 ;  /* 0x00000002ff0c723e */ /* 0x000fe400020006ff */
[----:B------:R-:W-:Y:S01]  /*85170*/  F2FP.F16.E4M3.UNPACK_B R13, R3 ;  /* 0x00000003ff0d723e */ /* 0x000fe200020006ff */
[----:B------:R-:W-:Y:S04]  /*85180*/  STL [R1+0x8560], R27 ;  /* 0x0085601b01007387 */ /* 0x000fe80000100800 */
[----:B------:R-:W0:Y:S02]  /*85190*/  LDSM.16.M88.4 R24, [R16+UR5+0x2800] ;  /* 0x002800051018783b */ /* 0x000e240008000200 */
[----:B0-----:R-:W-:-:S02]  /*851a0*/  IMAD.MOV.U32 R9, RZ, RZ, R24 ;  /* 0x000000ffff097224 */ /* 0x001fc400078e0018 */
[----:B------:R-:W-:Y:S01]  /*851b0*/  STL.64 [R1+0xcd0], R24 ;  /* 0x000cd01801007387 */ /* 0x000fe20000100a00 */
[----:B------:R-:W-:-:S03]  /*851c0*/  IMAD.MOV.U32 R8, RZ, RZ, R25 ;  /* 0x000000ffff087224 */ /* 0x000fc600078e0019 */
[----:B------:R-:W-:Y:S04]  /*851d0*/  STL.64 [R1+0xcd8], R26 ;  /* 0x000cd81a01007387 */ /* 0x000fe80000100a00 */
[----:B------:R-:W3:Y:S04]  /*851e0*/  LDL.LU.64 R20, [R1+0x890] ;  /* 0x0008900001147983 */ /* 0x000ee80000300a00 */
[----:B------:R-:W3:Y:S04]  /*851f0*/  LDL.LU.64 R22, [R1+0x898] ;  /* 0x0008980001167983 */ /* 0x000ee80000300a00 */
[----:B------:R-:W-:Y:S04]  /*85200*/  STL.64 [R1+0x8548], R10 ;  /* 0x0085480a01007387 */ /* 0x000fe80000100a00 */
[----:B------:R-:W-:Y:S04]  /*85210*/  STL.64 [R1+0x8540], R8 ;  /* 0x0085400801007387 */ /* 0x000fe80000100a00 */
[----:B------:R-:W0:Y:S01]  /*85220*/  LDSM.16.M88.4 R8, [R16+UR5+0x3000] ;  /* 0x003000051008783b */ /* 0x000e220008000200 */
[----:B------:R-:W-:-:S02]  /*85230*/  F2FP.F16.E4M3.UNPACK_B R2, R29 ;  /* 0x0000001dff02723e */ /* 0x000fc400020006ff */
[----:B------:R-:W-:Y:S01]  /*85240*/  F2FP.F16.E4M3.UNPACK_B R3, R18 ;  /* 0x00000012ff03723e */ /* 0x000fe200020006ff */
[----:B0-----:R-:W-:Y:S04]  /*85250*/  STL.64 [R1+0xcf0], R8 ;  /* 0x000cf00801007387 */ /* 0x001fe80000100a00 */
[----:B------:R-:W-:Y:S04]  /*85260*/  STL.64 [R1+0xcf8], R10 ;  /* 0x000cf80a01007387 */ /* 0x000fe80000100a00 */
[----:B------:R-:W-:Y:S04]  /*85270*/  STL.64 [R1+0x98], R2 ;  /* 0x0000980201007387 */ /* 0x000fe80000100a00 */
[----:B------:R-:W-:Y:S01]  /*85280*/  STL.64 [R1+0x8538], R6 ;  /* 0x0085380601007387 */ /* 0x000fe20000100a00 */
[----:B--2---:R-:W-:Y:S01]  /*85290*/  IMAD R5, R14, 0x100, R15 ;  /* 0x000001000e057824 */ /* 0x004fe200078e020f */
[----:B------:R-:W-:-:S04]  /*852a0*/  F2FP.F16.E4M3.UNPACK_B R14, R4 ;  /* 0x00000004ff0e723e */ /* 0x000fc800020006ff */
[----:B------:R-:W-:Y:S01]  /*852b0*/  F2FP.F16.E4M3.UNPACK_B R15, R5 ;  /* 0x00000005ff0f723e */ /* 0x000fe200020006ff */
[----:B------:R-:W-:-:S05]  /*852c0*/  IMAD.MOV.U32 R5, RZ, RZ, R9 ;  /* 0x000000ffff057224 */ /* 0x000fca00078e0009 */
[----:B------:R0:W-:Y:S04]  /*852d0*/  STL [R1+0x8530], R5 ;  /* 0x0085300501007387 */ /* 0x0001e80000100800 */
[----:B0-----:R-:W2:Y:S04]  /*852e0*/  LDL.LU.64 R4, [R1+0x870] ;  /* 0x0008700001047983 */ /* 0x001ea80000300a00 */
[----:B------:R-:W4:Y:S01]  /*852f0*/  LDL.LU.64 R6, [R1+0x878] ;  /* 0x0008780001067983 */ /* 0x000f220000300a00 */
[----:B---3--:R-:W-:Y:S03]  /*85300*/  HMMA.16816.F32 R24, R12, R2, R20 ;  /* 0x000000020c18723c */ /* 0x008fe60000001814 */
[----:B----4-:R-:W-:Y:S04]  /*85310*/  STL.64 [R1+0x8558], R6 ;  /* 0x0085580601007387 */ /* 0x010fe80000100a00 */
[----:B--2---:R0:W-:Y:S04]  /*85320*/  STL.64 [R1+0x8550], R4 ;  /* 0x0085500401007387 */ /* 0x0041e80000100a00 */
[----:B0-----:R-:W2:Y:S04]  /*85330*/  LDL.LU.64 R4, [R1+0x880] ;  /* 0x0008800001047983 */ /* 0x001ea80000300a00 */
[----:B------:R-:W2:Y:S04]  /*85340*/  LDL.LU.64 R6, [R1+0x888] ;  /* 0x0008880001067983 */ /* 0x000ea80000300a00 */
[----:B------:R-:W3:Y:S04]  /*85350*/  LDL.LU.64 R20, [R1+0x860] ;  /* 0x0008600001147983 */ /* 0x000ee80000300a00 */
[----:B------:R-:W-:Y:S04]  /*85360*/  STL.64 [R1+0xb0], R24 ;  /* 0x0000b01801007387 */ /* 0x000fe80000100a00 */
[----:B------:R-:W-:Y:S04]  /*85370*/  STL.64 [R1+0xb8], R26 ;  /* 0x0000b81a01007387 */ /* 0x000fe80000100a00 */
[----:B------:R-:W0:Y:S01]  /*85380*/  LDSM.16.M88.4 R24, [R16+UR5+0x3800] ;  /* 0x003800051018783b */ /* 0x000e220008000200 */
[----:B------:R-:W-:Y:S01]  /*85390*/  IMAD.MOV.U32 R18, RZ, RZ, R8 ;  /* 0x000000ffff127224 */ /* 0x000fe200078e0008 */
[----:B------:R-:W-:-:S02]  /*853a0*/  F2FP.F16.E4M3.UNPACK_B R8, R28 ;  /* 0x0000001cff08723e */ /* 0x000fc400020006ff */
[----:B------:R-:W-:-:S03]  /*853b0*/  F2FP.F16.E4M3.UNPACK_B R9, R17 ;  /* 0x00000011ff09723e */ /* 0x000fc600020006ff */
[----:B------:R-:W-:Y:S04]  /*853c0*/  STL [R1+0x90], R8 ;  /* 0x0000900801007387 */ /* 0x000fe80000100800 */
[----:B------:R-:W3:Y:S04]  /*853d0*/  LDL.LU.64 R22, [R1+0x868] ;  /* 0x0008680001167983 */ /* 0x000ee80000300a00 */
[----:B0-----:R-:W-:Y:S04]  /*853e0*/  STL.64 [R1+0xd10], R24 ;  /* 0x000d101801007387 */ /* 0x001fe80000100a00 */
[----:B------:R0:W-:Y:S04]  /*853f0*/  STL.64 [R1+0xd18], R26 ;  /* 0x000d181a01007387 */ /* 0x0001e80000100a00 */
[----:B0-----:R-:W4:Y:S04]  /*85400*/  LDL.LU R27, [R1+0x8560] ;  /* 0x00856000011b7983 */ /* 0x001f280000300800 */
[----:B------:R2:W-:Y:S02]  /*85410*/  STL [R1+0x94], R9 ;  /* 0x0000940901007387 */ /* 0x0005e40000100800 */
[----:B--2---:R-:W-:Y:S02]  /*85420*/  HMMA.16816.F32 R8, R12, R8, R4 ;  /* 0x000000080c08723c */ /* 0x004fe40000001804 */
[----:B------:R-:W2:Y:S04]  /*85430*/  LDL.LU.64 R6, [R1+0x8558] ;  /* 0x0085580001067983 */ /* 0x000ea80000300a00 */
[----:B------:R-:W2:-:S13]  /*85440*/  LDL.LU.64 R4, [R1+0x8550] ;  /* 0x0085500001047983 */ /* 0x000e9a0000300a00 */
[----:B------:R-:W-:Y:S04]  /*85450*/  STL.64 [R1+0xc0], R8 ;  /* 0x0000c00801007387 */ /* 0x000fe80000100a00 */
[----:B------:R-:W-:Y:S04]  /*85460*/  STL.64 [R1+0xc8], R10 ;  /* 0x0000c80a01007387 */ /* 0x000fe80000100a00 */
[----:B------:R-:W0:Y:S04]  /*85470*/  LDSM.16.M88.4 R8, [R16+UR5+0x4000] ;  /* 0x004000051008783b */ /* 0x000e280008000200 */
[----:B0-----:R-:W-:Y:S04]  /*85480*/  STL.64 [R1+0xd30], R8 ;  /* 0x000d300801007387 */ /* 0x001fe80000100a00 */
[----:B------:R0:W-:Y:S04]  /*85490*/  STL.64 [R1+0xd38], R10 ;  /* 0x000d380a01007387 */ /* 0x0001e80000100a00 */
[----:B0-----:R-:W3:Y:S01]  /*854a0*/  LDL.LU.64 R10, [R1+0x8548] ;  /* 0x00854800010a7983 */ /* 0x001ee20000300a00 */
[----:B------:R-:W-:Y:S01]  /*854b0*/  IMAD.MOV.U32 R17, RZ, RZ, R24 ;  /* 0x000000ffff117224 */ /* 0x000fe200078e0018 */
[----:B----4-:R-:W-:Y:S01]  /*854c0*/  F2FP.F16.E4M3.UNPACK_B R24, R27 ;  /* 0x0000001bff18723e */ /* 0x010fe200020006ff */
[----:B------:R-:W-:Y:S01]  /*854d0*/  IMAD.MOV.U32 R3, RZ, RZ, R25 ;  /* 0x000000ffff037224 */ /* 0x000fe200078e0019 */
[----:B------:R-:W-:Y:S01]  /*854e0*/  F2FP.F16.E4M3.UNPACK_B R25, R19 ;  /* 0x00000013ff19723e */ /* 0x000fe200020006ff */
[----:B------:R-:W-:-:S02]  /*854f0*/  IMAD.MOV.U32 R0, RZ, RZ, R8 ;  /* 0x000000ffff007224 */ /* 0x000fc400078e0008 */
[----:B------:R-:W-:Y:S02]  /*85500*/  IMAD.MOV.U32 R2, RZ, RZ, R9 ;  /* 0x000000ffff027224 */ /* 0x000fe400078e0009 */
[----:B------:R-:W4:Y:S04]  /*85510*/  LDL.LU.64 R8, [R1+0x8540] ;  /* 0x0085400001087983 */ /* 0x000f280000300a00 */
[----:B------:R2:W-:Y:S02]  /*85520*/  STL.64 [R1+0x88], R24 ;  /* 0x0000881801007387 */ /* 0x0005e40000100a00 */
[----:B--2---:R-:W-:Y:S02]  /*85530*/  HMMA.16816.F32 R24, R12, R24, R4 ;  /* 0x000000180c18723c */ /* 0x004fe40000001804 */
[----:B------:R-:W2:Y:S04]  /*85540*/  LDL.LU.64 R6, [R1+0x8538] ;  /* 0x0085380001067983 */ /* 0x000ea80000300a00 */
[----:B------:R-:W4:-:S13]  /*85550*/  LDL.LU R5, [R1+0x8530] ;  /* 0x0085300001057983 */ /* 0x000f1a0000300800 */
[----:B------:R-:W-:Y:S04]  /*85560*/  STL.64 [R1+0xd0], R24 ;  /* 0x0000d01801007387 */ /* 0x000fe80000100a00 */
[----:B------:R-:W-:Y:S04]  /*85570*/  STL.64 [R1+0xd8], R26 ;  /* 0x0000d81a01007387 */ /* 0x000fe80000100a00 */
[----:B------:R-:W0:Y:S04]  /*85580*/  LDSM.16.M88.4 R24, [R16+UR5+0x4800] ;  /* 0x004800051018783b */ /* 0x000e280008000200 */
[----:B0-----:R-:W-:Y:S01]  /*85590*/  STL.64 [R1+0xd40], R24 ;  /* 0x000d401801007387 */ /* 0x001fe20000100a00 */
[----:B------:R-:W-:-:S02]  /*855a0*/  IMAD.MOV.U32 R19, RZ, RZ, R24 ;  /* 0x000000ffff137224 */ /* 0x000fc400078e0018 */
[----:B------:R-:W-:Y:S01]  /*855b0*/  IMAD.MOV.U32 R4, RZ, RZ, R25 ;  /* 0x000000ffff047224 */ /* 0x000fe200078e0019 */
[----:B------:R0:W-:Y:S01]  /*855c0*/  STL.64 [R1+0xd48], R26 ;  /* 0x000d481a01007387 */ /* 0x0001e20000100a00 */
[----:B---3--:R-:W-:Y:S02]  /*855d0*/  F2FP.F16.E4M3.UNPACK_B R10, R10 ;  /* 0x0000000aff0a723e */ /* 0x008fe400020006ff */
[----:B------:R-:W-:-:S05]  /*855e0*/  F2FP.F16.E4M3.UNPACK_B R11, R11 ;  /* 0x0000000bff0b723e */ /* 0x000fca00020006ff */
[----:B------:R-:W-:Y:S02]  /*855f0*/  STL.64 [R1+0x80], R10 ;  /* 0x0000800a01007387 */ /* 0x000fe40000100a00 */
[----:B0-----:R-:W-:Y:S02]  /*85600*/  HMMA.16816.F32 R24, R12, R10, R20 ;  /* 0x0000000a0c18723c */ /* 0x001fe40000001814 */
[----:B------:R-:W3:Y:S04]  /*85610*/  LDL.LU.64 R20, [R1+0x840] ;  /* 0x0008400001147983 */ /* 0x000ee80000300a00 */
[----:B------:R-:W3:-:S13]  /*85620*/  LDL.LU.64 R22, [R1+0x848] ;  /* 0x0008480001167983 */ /* 0x000eda0000300a00 */
[----:B------:R-:W-:Y:S04]  /*85630*/  STL.64 [R1+0xe0], R24 ;  /* 0x0000e01801007387 */ /* 0x000fe80000100a00 */
[----:B------:R-:W-:Y:S04]  /*85640*/  STL.64 [R1+0xe8], R26 ;  /* 0x0000e81a01007387 */ /* 0x000fe80000100a00 */
[----:B------:R-:W0:Y:S01]  /*85650*/  LDSM.16.M88.4 R24, [R16+UR5+0x5000] ;  /* 0x005000051018783b */ /* 0x000e220008000200 */
[----:B--2---:R-:W-:-:S05]  /*85660*/  F2FP.F16.E4M3.UNPACK_B R28, R7 ;  /* 0x00000007ff1c723e */ /* 0x004fca00020006ff */
[----:B------:R-:W-:Y:S04]  /*85670*/  STL [R1+0x78], R28 ;  /* 0x0000781c01007387 */ /* 0x000fe80000100800 */
[----:B---3--:R-:W-:Y:S04]  /*85680*/  STL.64 [R1+0x8528], R22 ;  /* 0x0085281601007387 */ /* 0x008fe80000100a00 */
[----:B------:R1:W-:Y:S04]  /*85690*/  STL.64 [R1+0x8520], R20 ;  /* 0x0085201401007387 */ /* 0x0003e80000100a00 */
[----:B-1----:R-:W2:Y:S04]  /*856a0*/  LDL.LU.64 R20, [R1+0x850] ;  /* 0x0008500001147983 */ /* 0x002ea80000300a00 */
[----:B------:R-:W2:Y:S01]  /*856b0*/  LDL.LU.64 R22, [R1+0x858] ;  /* 0x0008580001167983 */ /* 0x000ea20000300a00 */
[----:B------:R-:W-:Y:S01]  /*856c0*/  F2FP.F16.E4M3.UNPACK_B R29, R6 ;  /* 0x00000006ff1d723e */ /* 0x000fe200020006ff */
[----:B0-----:R-:W-:-:S02]  /*856d0*/  IMAD.MOV.U32 R7, RZ, RZ, R24 ;  /* 0x000000ffff077224 */ /* 0x001fc400078e0018 */
[----:B------:R0:W-:Y:S01]  /*856e0*/  STL.64 [R1+0xd60], R24 ;  /* 0x000d601801007387 */ /* 0x0001e20000100a00 */
[----:B------:R-:W-:-:S03]  /*856f0*/  IMAD.MOV.U32 R6, RZ, RZ, R25 ;  /* 0x000000ffff067224 */ /* 0x000fc600078e0019 */
[----:B------:R1:W-:Y:S04]  /*85700*/  STL.64 [R1+0xd68], R26 ;  /* 0x000d681a01007387 */ /* 0x0003e80000100a00 */
[----:B------:R-:W-:Y:S04]  /*85710*/  STL [R1+0x7c], R29 ;  /* 0x00007c1d01007387 */ /* 0x000fe80000100800 */
[----:B0-----:R-:W3:Y:S04]  /*85720*/  LDL.LU.64 R24, [R1+0x830] ;  /* 0x0008300001187983 */ /* 0x001ee80000300a00 */
[----:B-1----:R-:W3:Y:S04]  /*85730*/  LDL.LU.64 R26, [R1+0x838] ;  /* 0x00083800011a7983 */ /* 0x002ee80000300a00 */
[----:B------:R-:W-:Y:S04]  /*85740*/  STL.64 [R1+0x8508], R6 ;  /* 0x0085080601007387 */ /* 0x000fe80000100a00 */
[----:B------:R-:W-:Y:S01]  /*85750*/  STL [R1+0x8500], R4 ;  /* 0x0085000401007387 */ /* 0x000fe20000100800 */
[----:B----4-:R-:W-:-:S02]  /*85760*/  F2FP.F16.E4M3.UNPACK_B R10, R9 ;  /* 0x00000009ff0a723e */ /* 0x010fc400020006ff */
[----:B------:R-:W-:Y:S01]  /*85770*/  F2FP.F16.E4M3.UNPACK_B R11, R8 ;  /* 0x00000008ff0b723e */ /* 0x000fe200020006ff */
[----:B--2---:R-:W-:-:S15]  /*85780*/  HMMA.16816.F32 R20, R12, R28, R20 ;  /* 0x0000001c0c14723c */ /* 0x004fde0000001814 */
[----:B------:R-:W-:-:S04]  /*85790*/  NOP ;  /* 0x0000000000007918 */ /* 0x000fc80000000000 */
[----:B------:R-:W-:Y:S04]  /*857a0*/  STL.64 [R1+0xf0], R20 ;  /* 0x0000f01401007387 */ /* 0x000fe80000100a00 */
[----:B------:R-:W-:Y:S04]  /*857b0*/  STL.64 [R1+0xf8], R22 ;  /* 0x0000f81601007387 */ /* 0x000fe80000100a00 */
[----:B------:R-:W0:Y:S04]  /*857c0*/  LDSM.16.M88.4 R20, [R16+UR5+0x5800] ;  /* 0x005800051014783b */ /* 0x000e280008000200 */
[----:B0-----:R-:W-:Y:S01]  /*857d0*/  STL.64 [R1+0xd70], R20 ;  /* 0x000d701401007387 */ /* 0x001fe20000100a00 */
[----:B------:R-:W-:-:S02]  /*857e0*/  IMAD.MOV.U32 R9, RZ, RZ, R20 ;  /* 0x000000ffff097224 */ /* 0x000fc400078e0014 */
[----:B------:R-:W-:Y:S01]  /*857f0*/  IMAD.MOV.U32 R8, RZ, RZ, R21 ;  /* 0x000000ffff087224 */ /* 0x000fe200078e0015 */
[----:B------:R0:W-:Y:S04]  /*85800*/  STL.64 [R1+0xd78], R22 ;  /* 0x000d781601007387 */ /* 0x0001e80000100a00 */
[----:B0-----:R-:W2:Y:S04]  /*85810*/  LDL.LU.64 R22, [R1+0x8528] ;  /* 0x0085280001167983 */ /* 0x001ea80000300a00 */
[----:B------:R-:W2:Y:S04]  /*85820*/  LDL.LU.64 R20, [R1+0x8520] ;  /* 0x0085200001147983 */ /* 0x000ea80000300a00 */
[----:B------:R-:W-:Y:S01]  /*85830*/  STL.64 [R1+0x70], R10 ;  /* 0x0000700a01007387 */ /* 0x000fe20000100a00 */
[----:B------:R-:W-:-:S02]  /*85840*/  F2FP.F16.E4M3.UNPACK_B R4, R18 ;  /* 0x00000012ff04723e */ /* 0x000fc400020006ff */
[----:B------:R-:W-:Y:S01]  /*85850*/  F2FP.F16.E4M3.UNPACK_B R5, R5 ;  /* 0x00000005ff05723e */ /* 0x000fe200020006ff */
[----:B--2---:R-:W-:-:S15]  /*85860*/  HMMA.16816.F32 R20, R12, R10, R20 ;  /* 0x0000000a0c14723c */ /* 0x004fde0000001814 */
[----:B------:R-:W-:-:S04]  /*85870*/  NOP ;  /* 0x0000000000007918 */ /* 0x000fc80000000000 */
[----:B------:R-:W-:Y:S04]  /*85880*/  STL.64 [R1+0x100], R20 ;  /* 0x0001001401007387 */ /* 0x000fe80000100a00 */
[----:B------:R-:W-:Y:S04]  /*85890*/  STL.64 [R1+0x108], R22 ;  /* 0x0001081601007387 */ /* 0x000fe80000100a00 */
[----:B------:R-:W0:Y:S02]  /*858a0*/  LDSM.16.M88.4 R20, [R16+UR5+0x6000] ;  /* 0x006000051014783b */ /* 0x000e240008000200 */
[----:B0-----:R-:W-:-:S02]  /*858b0*/  IMAD.MOV.U32 R11, RZ, RZ, R20 ;  /* 0x000000ffff0b7224 */ /* 0x001fc400078e0014 */
[----:B------:R-:W-:Y:S01]  /*858c0*/  IMAD.MOV.U32 R10, RZ, RZ, R21 ;  /* 0x000000ffff0a7224 */ /* 0x000fe200078e0015 */
[----:B------:R-:W-:Y:S04]  /*858d0*/  STL.64 [R1+0xd80], R20 ;  /* 0x000d801401007387 */ /* 0x000fe80000100a00 */
[----:B------:R-:W-:Y:S04]  /*858e0*/  STL.64 [R1+0xd88], R22 ;  /* 0x000d881601007387 */ /* 0x000fe80000100a00 */
[----:B------:R-:W-:Y:S04]  /*858f0*/  STL.64 [R1+0x68], R4 ;  /* 0x0000680401007387 */ /* 0x000fe80000100a00 */
[----:B------:R-:W-:Y:S04]  /*85900*/  STL.64 [R1+0x84f8], R10 ;  /* 0x0084f80a01007387 */ /* 0x000fe80000100a00 */
[----:B------:R3:W-:Y:S02]  /*85910*/  STL.64 [R1+0x84f0], R8 ;  /* 0x0084f00801007387 */ /* 0x0007e40000100a00 */
[----:B---3--:R-:W-:Y:S01]  /*85920*/  HMMA.16816.F32 R8, R12, R4, R24 ;  /* 0x000000040c08723c */ /* 0x008fe20000001818 */
[----:B------:R-:W-:Y:S01]  /*85930*/  F2FP.F16.E4M3.UNPACK_B R20, R17 ;  /* 0x00000011ff14723e */ /* 0x000fe200020006ff */
[----:B------:R-:W2:-:S15]  /*85940*/  LDL.LU.64 R4, [R1+0x810] ;  /* 0x0008100001047983 */ /* 0x000e9e0000300a00 */
[----:B------:R-:W-:Y:S02]  /*85950*/  NOP ;  /* 0x0000000000007918 */ /* 0x000fe40000000000 */
[----:B------:R-:W-:Y:S04]  /*85960*/  STL.64 [R1+0x110], R8 ;  /* 0x0001100801007387 */ /* 0x000fe80000100a00 */
[----:B------:R-:W-:Y:S04]  /*85970*/  STL.64 [R1+0x118], R10 ;  /* 0x0001180a01007387 */ /* 0x000fe80000100a00 */
[----:B------:R-:W-:Y:S04]  /*85980*/  STL [R1+0x60], R20 ;  /* 0x0000601401007387 */ /* 0x000fe80000100800 */
[----:B------:R-:W3:Y:S04]  /*85990*/  LDL.LU.64 R6, [R1+0x818] ;  /* 0x0008180001067983 */ /* 0x000ee80000300a00 */
[----:B------:R-:W0:Y:S04]  /*859a0*/  LDSM.16.M88.4 R8, [R16+UR5+0x6800] ;  /* 0x006800051008783b */ /* 0x000e280008000200 */
[----:B---3--:R-:W-:Y:S04]  /*859b0*/  STL.64 [R1+0x8518], R6 ;  /* 0x0085180601007387 */ /* 0x008fe80000100a00 */
[----:B--2---:R1:W-:Y:S04]  /*859c0*/  STL.64 [R1+0x8510], R4 ;  /* 0x0085100401007387 */ /* 0x0043e80000100a00 */
[----:B-1----:R-:W2:Y:S04]  /*859d0*/  LDL.LU.64 R4, [R1+0x820] ;  /* 0x0008200001047983 */ /* 0x002ea80000300a00 */
[----:B------:R-:W2:Y:S01]  /*859e0*/  LDL.LU.64 R6, [R1+0x828] ;  /* 0x0008280001067983 */ /* 0x000ea20000300a00 */
[----:B------:R-:W-:-:S03]  /*859f0*/  F2FP.F16.E4M3.UNPACK_B R21, R3 ;  /* 0x00000003ff15723e */ /* 0x000fc600020006ff */
[----:B0-----:R0:W-:Y:S04]  /*85a00*/  STL.64 [R1+0xd90], R8 ;  /* 0x000d900801007387 */ /* 0x0011e80000100a00 */
[----:B------:R-:W-:Y:S04]  /*85a10*/  STL.64 [R1+0xd98], R10 ;  /* 0x000d980a01007387 */ /* 0x000fe80000100a00 */
[----:B------:R-:W-:Y:S04]  /*85a20*/  STL [R1+0x64], R21 ;  /* 0x0000641501007387 */ /* 0x000fe80000100800 */
[----:B------:R-:W3:Y:S04]  /*85a30*/  LDL.LU.64 R24, [R1+0x800] ;  /* 0x0008000001187983 */ /* 0x000ee80000300a00 */
[----:B------:R-:W3:Y:S01]  /*85a40*/  LDL.LU.64 R26, [R1+0x808] ;  /* 0x00080800011a7983 */ /* 0x000ee20000300a00 */
[----:B------:R-:W-:Y:S01]  /*85a50*/  IMAD.MOV.U32 R18, RZ, RZ, R8 ;  /* 0x000000ffff127224 */ /* 0x000fe200078e0008 */
[----:B0-----:R-:W-:Y:S01]  /*85a60*/  F2FP.F16.E4M3.UNPACK_B R8, R0 ;  /* 0x00000000ff08723e */ /* 0x001fe200020006ff */
[----:B--2---:R-:W-:-:S15]  /*85a70*/  HMMA.16816.F32 R4, R12, R20, R4 ;  /* 0x000000140c04723c */ /* 0x004fde0000001804 */
[----:B------:R-:W-:-:S04]  /*85a80*/  NOP ;  /* 0x0000000000007918 */ /* 0x000fc80000000000 */
[----:B------:R-:W-:Y:S04]  /*85a90*/  STL.64 [R1+0x120], R4 ;  /* 0x0001200401007387 */ /* 0x000fe80000100a00 */
[----:B------:R0:W-:Y:S04]  /*85aa0*/  STL.64 [R1+0x128], R6 ;  /* 0x0001280601007387 */ /* 0x0001e80000100a00 */
[----:B0-----:R-:W2:Y:S04]  /*85ab0*/  LDL.LU.64 R6, [R1+0x8518] ;  /* 0x0085180001067983 */ /* 0x001ea80000300a00 */
[----:B------:R-:W2:Y:S01]  /*85ac0*/  LDL.LU.64 R4, [R1+0x8510] ;  /* 0x0085100001047983 */ /* 0x000ea20000300a00 */
[----:B------:R-:W-:-:S03]  /*85ad0*/  IMAD.MOV.U32 R0, RZ, RZ, R21 ;  /* 0x000000ffff007224 */ /* 0x000fc600078e0015 */
[----:B------:R-:W0:Y:S01]  /*85ae0*/  LDSM.16.M88.4 R20, [R16+UR5+0x7000] ;  /* 0x007000051014783b */ /* 0x000e220008000200 */
[----:B------:R-:W-:Y:S01]  /*85af0*/  IMAD.MOV.U32 R17, RZ, RZ, R9 ;  /* 0x000000ffff117224 */ /* 0x000fe200078e0009 */
[----:B------:R-:W-:Y:S02]  /*85b00*/  F2FP.F16.E4M3.UNPACK_B R9, R2 ;  /* 0x00000002ff09723e */ /* 0x000fe400020006ff */
[----:B------:R-:W-:Y:S04]  /*85b10*/  STL [R1+0x83a0], R0 ;  /* 0x0083a00001007387 */ /* 0x000fe80000100800 */
[----:B------:R-:W-:Y:S04]  /*85b20*/  STL [R1+0x58], R8 ;  /* 0x0000580801007387 */ /* 0x000fe80000100800 */
[----:B0-----:R-:W-:Y:S04]  /*85b30*/  STL.64 [R1+0xda0], R20 ;  /* 0x000da01401007387 */ /* 0x001fe80000100a00 */
[----:B------:R-:W-:Y:S04]  /*85b40*/  STL.64 [R1+0xda8], R22 ;  /* 0x000da81601007387 */ /* 0x000fe80000100a00 */
[----:B------:R2:W-:Y:S02]  /*85b50*/  STL [R1+0x5c], R9 ;  /* 0x00005c0901007387 */ /* 0x0005e40000100800 */
[----:B--2---:R-:W-:Y:S02]  /*85b60*/  HMMA.16816.F32 R8, R12, R8, R4 ;  /* 0x000000080c08723c */ /* 0x004fe40000001804 */
[----:B------:R-:W2:Y:S04]  /*85b70*/  LDL.LU.64 R6, [R1+0x8508] ;  /* 0x0085080001067983 */ /* 0x000ea80000300a00 */
[----:B------:R-:W4:-:S13]  /*85b80*/  LDL.LU R4, [R1+0x8500] ;  /* 0x0085000001047983 */ /* 0x000f1a0000300800 */
[----:B------:R-:W-:Y:S04]  /*85b90*/  STL.64 [R1+0x130], R8 ;  /* 0x0001300801007387 */ /* 0x000fe80000100a00 */
[----:B------:R-:W-:Y:S04]  /*85ba0*/  STL.64 [R1+0x138], R10 ;  /* 0x0001380a01007387 */ /* 0x000fe80000100a00 */
[----:B------:R-:W0:Y:S01]  /*85bb0*/  LDSM.16.M88.4 R8, [R16+UR5+0x7800] ;  /* 0x007800051008783b */ /* 0x000e220008000200 */
[----:B------:R-:W-:-:S05]  /*85bc0*/  F2FP.F16.E4M3.UNPACK_B R22, R19 ;  /* 0x00000013ff16723e */ /* 0x000fca00020006ff */
[----:B------:R-:W-:Y:S01]  /*85bd0*/  IMAD.MOV.U32 R0, RZ, RZ, R22 ;  /* 0x000000ffff007224 */ /* 0x000fe200078e0016 */
[----:B0-----:R-:W-:Y:S01]  /*85be0*/  STL.64 [R1+0xdb0], R8 ;  /* 0x000db00801007387 */ /* 0x001fe20000100a00 */
[----:B------:R-:W-:-:S03]  /*85bf0*/  IMAD.MOV.U32 R5, RZ, RZ, R8 ;  /* 0x000000ffff057224 */ /* 0x000fc600078e0008 */
[----:B------:R0:W-:Y:S04]  /*85c00*/  STL.64 [R1+0xdb8], R10 ;  /* 0x000db80a01007387 */ /* 0x0001e80000100a00 */
[----:B0-----:R-:W2:Y:S01]  /*85c10*/  LDL.LU.64 R10, [R1+0x84f8] ;  /* 0x0084f800010a7983 */ /* 0x001ea20000300a00 */
[----:B------:R-:W-:Y:S02]  /*85c20*/  IMAD.MOV.U32 R3, RZ, RZ, R20 ;  /* 0x000000ffff037224 */ /* 0x000fe400078e0014 */
[----:B------:R-:W-:Y:S01]  /*85c30*/  IMAD.MOV.U32 R2, RZ, RZ, R21 ;  /* 0x000000ffff027224 */ /* 0x000fe200078e0015 */
[----:B----4-:R-:W-:-:S07]  /*85c40*/  F2FP.F16.E4M3.UNPACK_B R23, R4 ;  /* 0x00000004ff17723e */ /* 0x010fce00020006ff */
[----:B---3--:R-:W-:Y:S01]  /*85c50*/  HMMA.16816.F32 R24, R12, R22, R24 ;  /* 0x000000160c18723c */ /* 0x008fe20000001818 */
[----:B------:R-:W-:Y:S02]  /*85c60*/  IMAD.MOV.U32 R4, RZ, RZ, R9 ;  /* 0x000000ffff047224 */ /* 0x000fe400078e0009 */
[----:B------:R-:W3:Y:S04]  /*85c70*/  LDL.LU.64 R8, [R1+0x84f0] ;  /* 0x0084f00001087983 */ /* 0x000ee80000300a00 */
[----:B------:R-:W-:Y:S04]  /*85c80*/  STL.64 [R1+0x50], R22 ;  /* 0x0000501601007387 */ /* 0x000fe80000100a00 */
[----:B------:R-:W-:Y:S08]  /*85c90*/  STL [R1+0x83a4], R0 ;  /* 0x0083a40001007387 */ /* 0x000ff00000100800 */
[----:B------:R-:W-:Y:S04]  /*85ca0*/  STL.64 [R1+0x140], R24 ;  /* 0x0001401801007387 */ /* 0x000fe80000100a00 */
[----:B------:R-:W-:Y:S04]  /*85cb0*/  STL.64 [R1+0x148], R26 ;  /* 0x0001481a01007387 */ /* 0x000fe80000100a00 */
[----:B------:R-:W0:Y:S01]  /*85cc0*/  LDSM.16.M88.4 R24, [R16+UR5+0x8000] ;  /* 0x008000051018783b */ /* 0x000e220008000200 */
[----:B--2---:R-:W-:-:S02]  /*85cd0*/  F2FP.F16.E4M3.UNPACK_B R20, R7 ;  /* 0x00000007ff14723e */ /* 0x004fc400020006ff */
[----:B------:R-:W-:-:S03]  /*85ce0*/  F2FP.F16.E4M3.UNPACK_B R21, R6 ;  /* 0x00000006ff15723e */ /* 0x000fc600020006ff */
[----:B------:R-:W-:Y:S01]  /*85cf0*/  STL [R1+0x48], R20 ;  /* 0x0000481401007387 */ /* 0x000fe20000100800 */
[----:B0-----:R-:W-:Y:S02]  /*85d00*/  IMAD.MOV.U32 R7, RZ, RZ, R24 ;  /* 0x000000ffff077224 */ /* 0x001fe400078e0018 */
[----:B------:R-:W-:Y:S01]  /*85d10*/  IMAD.MOV.U32 R6, RZ, RZ, R25 ;  /* 0x000000ffff067224 */ /* 0x000fe200078e0019 */
[----:B------:R-:W-:Y:S04]  /*85d20*/  STL.64 [R1+0xdc0], R24 ;  /* 0x000dc01801007387 */ /* 0x000fe80000100a00 */
[----:B------:R-:W-:Y:S04]  /*85d30*/  STL.64 [R1+0xdc8], R26 ;  /* 0x000dc81a01007387 */ /* 0x000fe80000100a00 */
[----:B------:R-:W-:Y:S04]  /*85d40*/  STL [R1+0x4c], R21 ;  /* 0x00004c1501007387 */ /* 0x000fe80000100800 */
[----:B------:R-:W-:Y:S04]  /*85d50*/  STL.64 [R1+0x84d8], R6 ;  /* 0x0084d80601007387 */ /* 0x000fe80000100a00 */
[----:B------:R0:W-:Y:S04]  /*85d60*/  STL.64 [R1+0x84d0], R4 ;  /* 0x0084d00401007387 */ /* 0x0001e80000100a00 */
[----:B0-----:R-:W2:Y:S04]  /*85d70*/  LDL.LU.64 R4, [R1+0x8a0] ;  /* 0x0008a00001047983 */ /* 0x001ea80000300a00 */
[----:B------:R-:W4:Y:S04]  /*85d80*/  LDL.LU.64 R6, [R1+0x8a8] ;  /* 0x0008a80001067983 */ /* 0x000f280000300a00 */
[----:B----4-:R-:W-:Y:S04]  /*85d90*/  STL.64 [R1+0x84e8], R6 ;  /* 0x0084e80601007387 */ /* 0x010fe80000100a00 */
[----:B--2---:R0:W-:Y:S04]  /*85da0*/  STL.64 [R1+0x84e0], R4 ;  /* 0x0084e00401007387 */ /* 0x0041e80000100a00 */
[----:B0-----:R-:W2:Y:S04]  /*85db0*/  LDL.LU.64 R4, [R1+0x7f0] ;  /* 0x0007f00001047983 */ /* 0x001ea80000300a00 */
[----:B------:R-:W2:Y:S04]  /*85dc0*/  LDL.LU.64 R6, [R1+0x7f8] ;  /* 0x0007f80001067983 */ /* 0x000ea80000300a00 */
[----:B------:R-:W4:Y:S04]  /*85dd0*/  LDL.LU.64 R24, [R1+0x8c0] ;  /* 0x0008c00001187983 */ /* 0x000f280000300a00 */
[----:B------:R-:W4:Y:S01]  /*85de0*/  LDL.LU.64 R26, [R1+0x8c8] ;  /* 0x0008c800011a7983 */ /* 0x000f220000300a00 */
[----:B---3--:R-:W-:-:S02]  /*85df0*/  F2FP.F16.E4M3.UNPACK_B R22, R9 ;  /* 0x00000009ff16723e */ /* 0x008fc400020006ff */
        /* <DEDUP_REMOVED lines=14> */
[----:B------:R-:W-:-:S05]  /*85ee0*/  F2FP.F16.E4M3.UNPACK_B R21, R10 ;  /* 0x0000000aff15723e */ /* 0x000fca00020006ff */
[----:B------:R-:W-:Y:S01]  /*85ef0*/  IMAD.MOV.U32 R0, RZ, RZ, R21 ;  /* 0x000000ffff007224 */ /* 0x000fe200078e0015 */
[----:B------:R-:W-:Y:S02]  /*85f00*/  F2FP.F16.E4M3.UNPACK_B R18, R18 ;  /* 0x00000012ff12723e */ /* 0x000fe400020006ff */
[----:B------:R-:W-:Y:S01]  /*85f10*/  F2FP.F16.E4M3.UNPACK_B R19, R17 ;  /* 0x00000011ff13723e */ /* 0x000fe200020006ff */
[----:B--2---:R-:W-:-:S15]  /*85f20*/  HMMA.16816.F32 R4, R12, R22, R4 ;  /* 0x000000160c04723c */ /* 0x004fde0000001804 */
[----:B------:R-:W-:-:S04]  /*85f30*/  NOP ;  /* 0x0000000000007918 */ /* 0x000fc80000000000 */
[----:B------:R-:W-:Y:S04]  /*85f40*/  STL.64 [R1+0x160], R4 ;  /* 0x0001600401007387 */ /* 0x000fe80000100a00 */
[----:B------:R-:W-:Y:S04]  /*85f50*/  STL.64 [R1+0x168], R6 ;  /* 0x0001680601007387 */ /* 0x000fe80000100a00 */
[----:B------:R-:W0:Y:S02]  /*85f60*/  LDSM.16.M88.4 R4, [R16+UR5+0x9000] ;  /* 0x009000051004783b */ /* 0x000e240008000200 */
[----:B0-----:R-:W-:-:S02]  /*85f70*/  IMAD.MOV.U32 R11, RZ, RZ, R4 ;  /* 0x000000ffff0b7224 */ /* 0x001fc400078e0004 */
[----:B------:R-:W-:Y:S01]  /*85f80*/  STL.64 [R1+0xde0], R4 ;  /* 0x000de00401007387 */ /* 0x000fe20000100a00 */
[----:B------:R-:W-:-:S03]  /*85f90*/  IMAD.MOV.U32 R10, RZ, RZ, R5 ;  /* 0x000000ffff0a7224 */ /* 0x000fc600078e0005 */
[----:B------:R0:W-:Y:S04]  /*85fa0*/  STL.64 [R1+0xde8], R6 ;  /* 0x000de80601007387 */ /* 0x0001e80000100a00 */
[----:B0-----:R-:W2:Y:S04]  /*85fb0*/  LDL.LU.64 R6, [R1+0x84d8] ;  /* 0x0084d80001067983 */ /* 0x001ea80000300a00 */
[----:B------:R-:W3:Y:S04]  /*85fc0*/  LDL.LU.64 R4, [R1+0x84d0] ;  /* 0x0084d00001047983 */ /* 0x000ee80000300a00 */
[----:B------:R-:W-:Y:S04]  /*85fd0*/  STL.64 [R1+0x38], R20 ;  /* 0x0000381401007387 */ /* 0x000fe80000100a00 */
[----:B------:R-:W-:Y:S04]  /*85fe0*/  STL.64 [R1+0x84b0], R10 ;  /* 0x0084b00a01007387 */ /* 0x000fe80000100a00 */
[----:B------:R4:W-:Y:S02]  /*85ff0*/  STL.64 [R1+0x84a8], R8 ;  /* 0x0084a80801007387 */ /* 0x0009e40000100a00 */
[----:B----4-:R-:W-:Y:S02]  /*86000*/  HMMA.16816.F32 R8, R12, R20, R24 ;  /* 0x000000140c08723c */ /* 0x010fe40000001818 */
[----:B------:R-:W-:-:S15]  /*86010*/  STL [R1+0x83a8], R0 ;  /* 0x0083a80001007387 */ /* 0x000fde0000100800 */
[----:B------:R-:W-:Y:S02]  /*86020*/  NOP ;  /* 0x0000000000007918 */ /* 0x000fe40000000000 */
[----:B------:R-:W-:Y:S04]  /*86030*/  STL.64 [R1+0x170], R8 ;  /* 0x0001700801007387 */ /* 0x000fe80000100a00 */
[----:B------:R-:W-:Y:S04]  /*86040*/  STL.64 [R1+0x178], R10 ;  /* 0x0001780a01007387 */ /* 0x000fe80000100a00 */
[----:B------:R-:W0:Y:S04]  /*86050*/  LDSM.16.M88.4 R8, [R16+UR5+0x9800] ;  /* 0x009800051008783b */ /* 0x000e280008000200 */
[----:B------:R-:W-:Y:S04]  /*86060*/  STL [R1+0x30], R18 ;  /* 0x0000301201007387 */ /* 0x000fe80000100800 */
[----:B------:R-:W4:Y:S04]  /*86070*/  LDL.LU.64 R20, [R1+0x8e0] ;  /* 0x0008e00001147983 */ /* 0x000f280000300a00 */
[----:B------:R-:W4:Y:S01]  /*86080*/  LDL.LU.64 R22, [R1+0x8e8] ;  /* 0x0008e80001167983 */ /* 0x000f220000300a00 */
[----:B0-----:R-:W-:-:S03]  /*86090*/  IMAD.MOV.U32 R24, RZ, RZ, R8 ;  /* 0x000000ffff187224 */ /* 0x001fc600078e0008 */
[----:B------:R-:W-:Y:S04]  /*860a0*/  STL.64 [R1+0xdf0], R8 ;  /* 0x000df00801007387 */ /* 0x000fe80000100a00 */
[----:B------:R-:W-:Y:S04]  /*860b0*/  STL.64 [R1+0xdf8], R10 ;  /* 0x000df80a01007387 */ /* 0x000fe80000100a00 */
[----:B------:R-:W-:Y:S04]  /*860c0*/  STL [R1+0x34], R19 ;  /* 0x0000341301007387 */ /* 0x000fe80000100800 */
[----:B------:R0:W-:Y:S04]  /*860d0*/  STL [R1+0x84b8], R24 ;  /* 0x0084b81801007387 */ /* 0x0001e80000100800 */
[----:B0-----:R-:W2:Y:S04]  /*860e0*/  LDL.LU.64 R24, [R1+0x8f0] ;  /* 0x0008f00001187983 */ /* 0x001ea80000300a00 */
[----:B------:R-:W2:Y:S04]  /*860f0*/  LDL.LU.64 R26, [R1+0x8f8] ;  /* 0x0008f800011a7983 */ /* 0x000ea80000300a00 */
[----:B--2---:R-:W-:Y:S04]  /*86100*/  STL.64 [R1+0x84c8], R26 ;  /* 0x0084c81a01007387 */ /* 0x004fe80000100a00 */
[----:B------:R0:W-:Y:S04]  /*86110*/  STL.64 [R1+0x84c0], R24 ;  /* 0x0084c01801007387 */ /* 0x0001e80000100a00 */
[----:B0-----:R-:W2:Y:S04]  /*86120*/  LDL.LU.64 R24, [R1+0x8d0] ;  /* 0x0008d00001187983 */ /* 0x001ea80000300a00 */
[----:B------:R-:W2:Y:S01]  /*86130*/  LDL.LU.64 R26, [R1+0x8d8] ;  /* 0x0008d800011a7983 */ /* 0x000ea20000300a00 */
[----:B------:R-:W-:-:S02]  /*86140*/  F2FP.F16.E4M3.UNPACK_B R10, R3 ;  /* 0x00000003ff0a723e */ /* 0x000fc400020006ff */
[----:B------:R-:W-:Y:S02]  /*86150*/  F2FP.F16.E4M3.UNPACK_B R11, R2 ;  /* 0x00000002ff0b723e */ /* 0x000fe400020006ff */
[----:B---3--:R-:W-:Y:S01]  /*86160*/  F2FP.F16.E4M3.UNPACK_B R8, R5 ;  /* 0x00000005ff08723e */ /* 0x008fe200020006ff */
[----:B------:R-:W-:Y:S01]  /*86170*/  IMAD.MOV.U32 R17, RZ, RZ, R9 ;  /* 0x000000ffff117224 */ /* 0x000fe200078e0009 */
        /* <DEDUP_REMOVED lines=9> */
[----:B------:R4:W-:Y:S02]  /*86210*/  STL.64 [R1+0xe08], R26 ;  /* 0x000e081a01007387 */ /* 0x0009e40000100a00 */
[----:B----4-:R-:W-:Y:S02]  /*86220*/  HMMA.16816.F32 R24, R12, R10, R20 ;  /* 0x0000000a0c18723c */ /* 0x010fe40000001814 */
[----:B------:R-:W-:Y:S04]  /*86230*/  STL.64 [R1+0x28], R10 ;  /* 0x0000280a01007387 */ /* 0x000fe80000100a00 */
[----:B------:R-:W2:-:S13]  /*86240*/  LDL.LU.64 R20, [R1+0x900] ;  /* 0x0009000001147983 */ /* 0x000e9a0000300a00 */
[----:B------:R-:W-:Y:S04]  /*86250*/  STL.64 [R1+0x190], R24 ;  /* 0x0001901801007387 */ /* 0x000fe80000100a00 */
[----:B------:R-:W-:Y:S04]  /*86260*/  STL.64 [R1+0x198], R26 ;  /* 0x0001981a01007387 */ /* 0x000fe80000100a00 */
[----:B------:R-:W0:Y:S04]  /*86270*/  LDSM.16.M88.4 R24, [R16+UR5+0xa800] ;  /* 0x00a800051018783b */ /* 0x000e280008000200 */
[----:B------:R-:W-:Y:S04]  /*86280*/  STL [R1+0x20], R8 ;  /* 0x0000200801007387 */ /* 0x000fe80000100800 */
[----:B------:R-:W2:Y:S04]  /*86290*/  LDL.LU.64 R22, [R1+0x908] ;  /* 0x0009080001167983 */ /* 0x000ea80000300a00 */
[----:B0-----:R-:W-:Y:S01]  /*862a0*/  STL.64 [R1+0xe10], R24 ;  /* 0x000e101801007387 */ /* 0x001fe20000100a00 */
[----:B------:R-:W-:-:S02]  /*862b0*/  IMAD.MOV.U32 R5, RZ, RZ, R24 ;  /* 0x000000ffff057224 */ /* 0x000fc400078e0018 */
[----:B------:R-:W-:Y:S01]  /*862c0*/  IMAD.MOV.U32 R4, RZ, RZ, R25 ;  /* 0x000000ffff047224 */ /* 0x000fe200078e0019 */
[----:B------:R0:W-:Y:S04]  /*862d0*/  STL.64 [R1+0xe18], R26 ;  /* 0x000e181a01007387 */ /* 0x0001e80000100a00 */
[----:B0-----:R-:W3:Y:S04]  /*862e0*/  LDL.LU.64 R26, [R1+0x84c8] ;  /* 0x0084c800011a7983 */ /* 0x001ee80000300a00 */
[----:B------:R-:W3:Y:S01]  /*862f0*/  LDL.LU.64 R24, [R1+0x84c0] ;  /* 0x0084c00001187983 */ /* 0x000ee20000300a00 */
[----:B------:R-:W-:-:S03]  /*86300*/  IMAD.MOV.U32 R0, RZ, RZ, R9 ;  /* 0x000000ffff007224 */ /* 0x000fc600078e0009 */
[----:B------:R-:W-:Y:S01]  /*86310*/  STL [R1+0x24], R9 ;  /* 0x0000240901007387 */ /* 0x000fe20000100800 */
[----:B------:R-:W-:Y:S02]  /*86320*/  F2FP.F16.E4M3.UNPACK_B R18, R7 ;  /* 0x00000007ff12723e */ /* 0x000fe400020006ff */
[----:B------:R-:W-:Y:S01]  /*86330*/  F2FP.F16.E4M3.UNPACK_B R19, R6 ;  /* 0x00000006ff13723e */ /* 0x000fe200020006ff */
[----:B---3--:R-:W-:Y:S01]  /*86340*/  HMMA.16816.F32 R24, R12, R8, R24 ;  /* 0x000000080c18723c */ /* 0x008fe20000001818 */
[----:B------:R-:W0:-:S15]  /*86350*/  LDSM.16.M88.4 R8, [R16+UR5+0xb000] ;  /* 0x00b000051008783b */ /* 0x000e1e0008000200 */
[----:B------:R-:W-:-:S03]  /*86360*/  NOP ;  /* 0x0000000000007918 */ /* 0x000fc60000000000 */
[----:B------:R1:W-:Y:S04]  /*86370*/  STL.64 [R1+0x1a0], R24 ;  /* 0x0001a01801007387 */ /* 0x0003e80000100a00 */
[----:B------:R-:W-:Y:S04]  /*86380*/  STL.64 [R1+0x1a8], R26 ;  /* 0x0001a81a01007387 */ /* 0x000fe80000100a00 */
[----:B-1----:R-:W3:Y:S04]  /*86390*/  LDL.LU R24, [R1+0x84b8] ;  /* 0x0084b80001187983 */ /* 0x002ee80000300800 */
[----:B------:R-:W-:Y:S04]  /*863a0*/  STL [R1+0x83c8], R0 ;  /* 0x0083c80001007387 */ /* 0x000fe80000100800 */
[----:B------:R-:W-:Y:S01]  /*863b0*/  STL [R1+0x18], R18 ;  /* 0x0000181201007387 */ /* 0x000fe20000100800 */
[----:B0-----:R-:W-:-:S03]  /*863c0*/  IMAD.MOV.U32 R7, RZ, RZ, R8 ;  /* 0x000000ffff077224 */ /* 0x001fc600078e0008 */
[----:B------:R-:W-:Y:S01]  /*863d0*/  STL.64 [R1+0xe20], R8 ;  /* 0x000e200801007387 */ /* 0x000fe20000100a00 */
[----:B------:R-:W-:-:S03]  /*863e0*/  IMAD.MOV.U32 R6, RZ, RZ, R9 ;  /* 0x000000ffff067224 */ /* 0x000fc600078e0009 */
[----:B------:R0:W-:Y:S04]  /*863f0*/  STL.64 [R1+0xe28], R10 ;  /* 0x000e280a01007387 */ /* 0x0001e80000100a00 */
[----:B0-----:R-:W4:Y:S04]  /*86400*/  LDL.LU.64 R10, [R1+0x84b0] ;  /* 0x0084b000010a7983 */ /* 0x001f280000300a00 */
[----:B------:R-:W3:Y:S04]  /*86410*/  LDL.LU.64 R8, [R1+0x84a8] ;  /* 0x0084a80001087983 */ /* 0x000ee80000300a00 */
[----:B------:R-:W-:Y:S04]  /*86420*/  STL [R1+0x1c], R19 ;  /* 0x00001c1301007387 */ /* 0x000fe80000100800 */
[----:B------:R-:W-:Y:S04]  /*86430*/  STL.64 [R1+0x8490], R6 ;  /* 0x0084900601007387 */ /* 0x000fe80000100a00 */
[----:B------:R0:W-:Y:S04]  /*86440*/  STL.64 [R1+0x8488], R4 ;  /* 0x0084880401007387 */ /* 0x0001e80000100a00 */
[----:B0-----:R-:W4:Y:S04]  /*86450*/  LDL.LU.64 R4, [R1+0x910] ;  /* 0x0009100001047983 */ /* 0x001f280000300a00 */
[----:B------:R-:W4:Y:S01]  /*86460*/  LDL.LU.64 R6, [R1+0x918] ;  /* 0x0009180001067983 */ /* 0x000f220000300a00 */
[----:B--2---:R-:W-:Y:S01]  /*86470*/  HMMA.16816.F32 R20, R12, R18, R20 ;  /* 0x000000120c14723c */ /* 0x004fe20000001814 */
[----:B------:R-:W-:-:S05]  /*86480*/  IMAD.MOV.U32 R0, RZ, RZ, R19 ;  /* 0x000000ffff007224 */ /* 0x000fca00078e0013 */
[----:B------:R0:W-:-:S13]  /*86490*/  STL [R1+0x8408], R0 ;  /* 0x0084080001007387 */ /* 0x0001da0000100800 */
[----:B------:R-:W-:Y:S04]  /*864a0*/  STL.64 [R1+0x1b0], R20 ;  /* 0x0001b01401007387 */ /* 0x000fe80000100a00 */
[----:B------:R-:W-:Y:S04]  /*864b0*/  STL.64 [R1+0x1b8], R22 ;  /* 0x0001b81601007387 */ /* 0x000fe80000100a00 */
[----:B------:R-:W1:Y:S01]  /*864c0*/  LDSM.16.M88.4 R20, [R16+UR5+0xb800] ;  /* 0x00b800051014783b */ /* 0x000e620008000200 */
[----:B---3--:R-:W-:Y:S02]  /*864d0*/  F2FP.F16.E4M3.UNPACK_B R26, R9 ;  /* 0x00000009ff1a723e */ /* 0x008fe400020006ff */
[----:B------:R-:W-:-:S03]  /*864e0*/  F2FP.F16.E4M3.UNPACK_B R27, R8 ;  /* 0x00000008ff1b723e */ /* 0x000fc600020006ff */
[----:B------:R-:W-:Y:S02]  /*864f0*/  STL [R1+0x10], R26 ;  /* 0x0000101a01007387 */ /* 0x000fe40000100800 */
[----:B0-----:R-:W-:Y:S02]  /*86500*/  IMAD.MOV.U32 R0, RZ, RZ, R27 ;  /* 0x000000ffff007224 */ /* 0x001fe400078e001b */
[----:B-1----:R0:W-:Y:S01]  /*86510*/  STL.64 [R1+0xe30], R20 ;  /* 0x000e301401007387 */ /* 0x0021e20000100a00 */
[----:B------:R-:W-:Y:S02]  /*86520*/  IMAD.MOV.U32 R9, RZ, RZ, R20 ;  /* 0x000000ffff097224 */ /* 0x000fe400078e0014 */
[----:B------:R-:W-:Y:S01]  /*86530*/  IMAD.MOV.U32 R8, RZ, RZ, R21 ;  /* 0x000000ffff087224 */ /* 0x000fe200078e0015 */
[----:B------:R1:W-:Y:S01]  /*86540*/  STL.64 [R1+0xe38], R22 ;  /* 0x000e381601007387 */ /* 0x0003e20000100a00 */
[----:B----4-:R-:W-:Y:S03]  /*86550*/  HMMA.16816.F32 R4, R12, R26, R4 ;  /* 0x0000001a0c04723c */ /* 0x010fe60000001804 */
[----:B------:R-:W-:Y:S04]  /*86560*/  STL [R1+0x14], R27 ;  /* 0x0000141b01007387 */ /* 0x000fe80000100800 */
[----:B0-----:R-:W2:Y:S04]  /*86570*/  LDL.LU.64 R20, [R1+0x920] ;  /* 0x0009200001147983 */ /* 0x001ea80000300a00 */
[----:B-1----:R-:W2:Y:S04]  /*86580*/  LDL.LU.64 R22, [R1+0x928] ;  /* 0x0009280001167983 */ /* 0x002ea80000300a00 */
[----:B------:R-:W-:Y:S04]  /*86590*/  STL [R1+0x840c], R0 ;  /* 0x00840c0001007387 */ /* 0x000fe80000100800 */
[----:B------:R-:W-:Y:S04]  /*865a0*/  STL.64 [R1+0x1c0], R4 ;  /* 0x0001c00401007387 */ /* 0x000fe80000100a00 */
[----:B------:R-:W-:Y:S04]  /*865b0*/  STL.64 [R1+0x1c8], R6 ;  /* 0x0001c80601007387 */ /* 0x000fe80000100a00 */
[----:B------:R-:W0:Y:S01]  /*865c0*/  LDSM.16.M88.4 R4, [R16+UR5+0xc000] ;  /* 0x00c000051004783b */ /* 0x000e220008000200 */
[----:B------:R-:W-:-:S02]  /*865d0*/  F2FP.F16.E4M3.UNPACK_B R18, R11 ;  /* 0x0000000bff12723e */ /* 0x000fc400020006ff */
[----:B------:R-:W-:-:S03]  /*865e0*/  F2FP.F16.E4M3.UNPACK_B R19, R10 ;  /* 0x0000000aff13723e */ /* 0x000fc600020006ff */
[----:B------:R-:W-:Y:S04]  /*865f0*/  STL [R1+0x8], R18 ;  /* 0x0000081201007387 */ /* 0x000fe80000100800 */
[----:B0-----:R0:W-:Y:S01]  /*86600*/  STL.64 [R1+0xe40], R4 ;  /* 0x000e400401007387 */ /* 0x0011e20000100a00 */
[----:B------:R-:W-:Y:S02]  /*86610*/  IMAD.MOV.U32 R11, RZ, RZ, R4 ;  /* 0x000000ffff0b7224 */ /* 0x000fe400078e0004 */
[----:B------:R-:W-:Y:S01]  /*86620*/  IMAD.MOV.U32 R10, RZ, RZ, R5 ;  /* 0x000000ffff0a7224 */ /* 0x000fe200078e0005 */
[----:B------:R1:W-:Y:S04]  /*86630*/  STL.64 [R1+0xe48], R6 ;  /* 0x000e480601007387 */ /* 0x0003e80000100a00 */
[----:B------:R-:W-:Y:S04]  /*86640*/  STL [R1+0xc], R19 ;  /* 0x00000c1301007387 */ /* 0x000fe80000100800 */
[----:B0-----:R-:W3:Y:S04]  /*86650*/  LDL.LU.64 R4, [R1+0x760] ;  /* 0x0007600001047983 */ /* 0x001ee80000300a00 */
[----:B-1----:R-:W4:Y:S01]  /*86660*/  LDL.LU.64 R6, [R1+0x768] ;  /* 0x0007680001067983 */ /* 0x002f220000300a00 */
[----:B------:R-:W-:Y:S01]  /*86670*/  F2FP.F16.E4M3.UNPACK_B R24, R24 ;  /* 0x00000018ff18723e */ /* 0x000fe200020006ff */
[----:B------:R-:W-:Y:S01]  /*86680*/  IMAD.MOV.U32 R0, RZ, RZ, R19 ;  /* 0x000000ffff007224 */ /* 0x000fe200078e0013 */
[----:B------:R-:W-:Y:S01]  /*86690*/  F2FP.F16.E4M3.UNPACK_B R25, R17 ;  /* 0x00000011ff19723e */ /* 0x000fe200020006ff */
[----:B----4-:R-:W-:Y:S04]  /*866a0*/  STL.64 [R1+0x84a0], R6 ;  /* 0x0084a00601007387 */ /* 0x010fe80000100a00 */
[----:B---3--:R2:W-:Y:S02]  /*866b0*/  STL.64 [R1+0x8498], R4 ;  /* 0x0084980401007387 */ /* 0x0085e40000100a00 */
[----:B--2---:R-:W-:Y:S02]  /*866c0*/  HMMA.16816.F32 R4, R12, R18, R20 ;  /* 0x000000120c04723c */ /* 0x004fe40000001814 */
[----:B------:R-:W-:Y:S04]  /*866d0*/  STL.64 [R1+0x8480], R10 ;  /* 0x0084800a01007387 */ /* 0x000fe80000100a00 */
[----:B------:R0:W-:Y:S04]  /*866e0*/  STL.64 [R1+0x8478], R8 ;  /* 0x0084780801007387 */ /* 0x0001e80000100a00 */
[----:B0-----:R-:W2:Y:S09]  /*866f0*/  LDL.LU.64 R8, [R1+0x750] ;  /* 0x0007500001087983 */ /* 0x001eb20000300a00 */
[----:B------:R-:W-:Y:S04]  /*86700*/  STL.64 [R1+0x1d0], R4 ;  /* 0x0001d00401007387 */ /* 0x000fe80000100a00 */
[----:B------:R-:W-:Y:S04]  /*86710*/  STL.64 [R1+0x1d8], R6 ;  /* 0x0001d80601007387 */ /* 0x000fe80000100a00 */
[----:B------:R-:W0:Y:S04]  /*86720*/  LDSM.16.M88.4 R4, [R16+UR5+0xc800] ;  /* 0x00c800051004783b */ /* 0x000e280008000200 */
[----:B------:R-:W-:Y:S04]  /*86730*/  STL [R1], R24 ;  /* 0x0000001801007387 */ /* 0x000fe80000100800 */
[----:B------:R-:W2:Y:S04]  /*86740*/  LDL.LU.64 R10, [R1+0x758] ;  /* 0x00075800010a7983 */ /* 0x000ea80000300a00 */
[----:B------:R-:W-:Y:S04]  /*86750*/  STL [R1+0x8410], R0 ;  /* 0x0084100001007387 */ /* 0x000fe80000100800 */
[----:B------:R-:W3:Y:S04]  /*86760*/  LDL.LU.64 R20, [R1+0x940] ;  /* 0x0009400001147983 */ /* 0x000ee80000300a00 */
[----:B------:R-:W3:Y:S04]  /*86770*/  LDL.LU.64 R22, [R1+0x948] ;  /* 0x0009480001167983 */ /* 0x000ee80000300a00 */
[----:B0-----:R-:W-:Y:S01]  /*86780*/  STL.64 [R1+0xe50], R4 ;  /* 0x000e500401007387 */ /* 0x001fe20000100a00 */
[----:B------:R-:W-:-:S02]  /*86790*/  IMAD.MOV.U32 R18, RZ, RZ, R4 ;  /* 0x000000ffff127224 */ /* 0x000fc400078e0004 */
[----:B------:R-:W-:Y:S01]  /*867a0*/  IMAD.MOV.U32 R17, RZ, RZ, R5 ;  /* 0x000000ffff117224 */ /* 0x000fe200078e0005 */
[----:B------:R0:W-:Y:S04]  /*867b0*/  STL.64 [R1+0xe58], R6 ;  /* 0x000e580601007387 */ /* 0x0001e80000100a00 */
[----:B0-----:R-:W4:Y:S04]  /*867c0*/  LDL.LU.64 R6, [R1+0x84a0] ;  /* 0x0084a00001067983 */ /* 0x001f280000300a00 */
[----:B------:R-:W4:Y:S04]  /*867d0*/  LDL.LU.64 R4, [R1+0x8498] ;  /* 0x0084980001047983 */ /* 0x000f280000300a00 */
[----:B------:R-:W-:Y:S01]  /*867e0*/  STL [R1+0x4], R25 ;  /* 0x0000041901007387 */ /* 0x000fe20000100800 */
[----:B------:R-:W-:Y:S01]  /*867f0*/  IMAD.MOV.U32 R0, RZ, RZ, R25 ;  /* 0x000000ffff007224 */ /* 0x000fe200078e0019 */
[----:B------:R-:W-:-:S02]  /*86800*/  F2FP.F16.E4M3.UNPACK_B R28, R3 ;  /* 0x00000003ff1c723e */ /* 0x000fc400020006ff */
[----:B------:R-:W-:Y:S01]  /*86810*/  F2FP.F16.E4M3.UNPACK_B R29, R2 ;  /* 0x00000002ff1d723e */ /* 0x000fe200020006ff */
[----:B----4-:R-:W-:Y:S01]  /*86820*/  HMMA.16816.F32 R4, R12, R24, R4 ;  /* 0x000000180c04723c */ /* 0x010fe20000001804 */
[----:B------:R-:W0:-:S15]  /*86830*/  LDSM.16.M88.4 R24, [R16+UR5+0xd000] ;  /* 0x00d000051018783b */ /* 0x000e1e0008000200 */
[----:B------:R-:W-:-:S03]  /*86840*/  NOP ;  /* 0x0000000000007918 */ /* 0x000fc60000000000 */
[----:B------:R-:W-:Y:S04]  /*86850*/  STL.64 [R1+0x1e0], R4 ;  /* 0x0001e00401007387 */ /* 0x000fe80000100a00 */
[----:B------:R1:W-:Y:S04]  /*86860*/  STL.64 [R1+0x1e8], R6 ;  /* 0x0001e80601007387 */ /* 0x0003e80000100a00 */
[----:B-1----:R-:W4:Y:S04]  /*86870*/  LDL.LU.64 R6, [R1+0x8490] ;  /* 0x0084900001067983 */ /* 0x002f280000300a00 */
[----:B------:R-:W3:Y:S01]  /*86880*/  LDL.LU.64 R4, [R1+0x8488] ;  /* 0x0084880001047983 */ /* 0x000ee20000300a00 */
[----:B--2---:R-:W-:Y:S03]  /*86890*/  HMMA.16816.F32 R8, R12, R28, R8 ;  /* 0x0000001c0c08723c */ /* 0x004fe60000001808 */
[----:B0-----:R-:W-:Y:S04]  /*868a0*/  STL.64 [R1+0xe60], R24 ;  /* 0x000e601801007387 */ /* 0x001fe80000100a00 */
[----:B------:R-:W-:-:S12]  /*868b0*/  STL.64 [R1+0xe68], R26 ;  /* 0x000e681a01007387 */ /* 0x000fd80000100a00 */
[----:B------:R-:W-:Y:S04]  /*868c0*/  STL.64 [R1+0x1f0], R8 ;  /* 0x0001f00801007387 */ /* 0x000fe80000100a00 */
[----:B------:R-:W-:Y:S04]  /*868d0*/  STL.64 [R1+0x1f8], R10 ;  /* 0x0001f80a01007387 */ /* 0x000fe80000100a00 */
[----:B------:R-:W0:Y:S04]  /*868e0*/  LDSM.16.M88.4 R8, [R16+UR5+0xd800] ;  /* 0x00d800051008783b */ /* 0x000e280008000200 */
[----:B0-----:R-:W-:Y:S04]  /*868f0*/  STL.64 [R1+0xe70], R8 ;  /* 0x000e700801007387 */ /* 0x001fe80000100a00 */
[----:B------:R0:W-:Y:S04]  /*86900*/  STL.64 [R1+0xe78], R10 ;  /* 0x000e780a01007387 */ /* 0x0001e80000100a00 */
[----:B0-----:R-:W2:Y:S01]  /*86910*/  LDL.LU.64 R10, [R1+0x8480] ;  /* 0x00848000010a7983 */ /* 0x001ea20000300a00 */
[----:B------:R-:W-:-:S02]  /*86920*/  IMAD.MOV.U32 R2, RZ, RZ, R24 ;  /* 0x000000ffff027224 */ /* 0x000fc400078e0018 */
[----:B------:R-:W-:Y:S01]  /*86930*/  IMAD.MOV.U32 R3, RZ, RZ, R25 ;  /* 0x000000ffff037224 */ /* 0x000fe200078e0019 */
[----:B---3--:R-:W-:Y:S02]  /*86940*/  F2FP.F16.E4M3.UNPACK_B R26, R5 ;  /* 0x00000005ff1a723e */ /* 0x008fe400020006ff */
[----:B------:R-:W-:-:S07]  /*86950*/  F2FP.F16.E4M3.UNPACK_B R27, R4 ;  /* 0x00000004ff1b723e */ /* 0x000fce00020006ff */
[----:B------:R-:W-:Y:S01]  /*86960*/  HMMA.16816.F32 R20, R12, R26, R20 ;  /* 0x0000001a0c14723c */ /* 0x000fe20000001814 */
[----:B------:R-:W-:Y:S02]  /*86970*/  IMAD.MOV.U32 R4, RZ, RZ, R8 ;  /* 0x000000ffff047224 */ /* 0x000fe400078e0008 */
[----:B------:R-:W-:Y:S02]  /*86980*/  IMAD.MOV.U32 R5, RZ, RZ, R9 ;  /* 0x000000ffff057224 */ /* 0x000fe400078e0009 */
[----:B------:R-:W3:-:S14]  /*86990*/  LDL.LU.64 R8, [R1+0x8478] ;  /* 0x0084780001087983 */ /* 0x000edc0000300a00 */
[----:B------:R-:W-:Y:S04]  /*869a0*/  STL.64 [R1+0x200], R20 ;  /* 0x0002001401007387 */ /* 0x000fe80000100a00 */
[----:B------:R-:W-:Y:S04]  /*869b0*/  STL.64 [R1+0x208], R22 ;  /* 0x0002081601007387 */ /* 0x000fe80000100a00 */
[----:B------:R-:W0:Y:S01]  /*869c0*/  LDSM.16.M88.4 R20, [R16+UR5+0xe000] ;  /* 0x00e000051014783b */ /* 0x000e220008000200 */
[----:B----4-:R-:W-:Y:S02]  /*869d0*/  F2FP.F16.E4M3.UNPACK_B R24, R7 ;  /* 0x00000007ff18723e */ /* 0x010fe400020006ff */
[----:B------:R-:W-:Y:S01]  /*869e0*/  F2FP.F16.E4M3.UNPACK_B R25, R6 ;  /* 0x00000006ff19723e */ /* 0x000fe200020006ff */
[----:B0-----:R-:W-:-:S02]  /*869f0*/  IMAD.MOV.U32 R6, RZ, RZ, R20 ;  /* 0x000000ffff067224 */ /* 0x001fc400078e0014 */
[----:B------:R-:W-:Y:S01]  /*86a00*/  IMAD.MOV.U32 R7, RZ, RZ, R21 ;  /* 0x000000ffff077224 */ /* 0x000fe200078e0015 */
[----:B------:R-:W-:Y:S04]  /*86a10*/  STL.64 [R1+0xe80], R20 ;  /* 0x000e801401007387 */ /* 0x000fe80000100a00 */
[----:B------:R-:W-:Y:S04]  /*86a20*/  STL.64 [R1+0xe88], R22 ;  /* 0x000e881601007387 */ /* 0x000fe80000100a00 */
[----:B------:R-:W-:Y:S04]  /*86a30*/  STL.64 [R1+0x8460], R6 ;  /* 0x0084600601007387 */ /* 0x000fe80000100a00 */
[----:B------:R0:W-:Y:S04]  /*86a40*/  STL.64 [R1+0x8458], R4 ;  /* 0x0084580401007387 */ /* 0x0001e80000100a00 */
[----:B0-----:R-:W4:Y:S04]  /*86a50*/  LDL.LU.64 R4, [R1+0x720] ;  /* 0x0007200001047983 */ /* 0x001f280000300a00 */
[----:B------:R-:W2:Y:S04]  /*86a60*/  LDL.LU.64 R6, [R1+0x728] ;  /* 0x0007280001067983 */ /* 0x000ea80000300a00 */
[----:B--2---:R-:W-:Y:S04]  /*86a70*/  STL.64 [R1+0x8470], R6 ;  /* 0x0084700601007387 */ /* 0x004fe80000100a00 */
[----:B----4-:R0:W-:Y:S04]  /*86a80*/  STL.64 [R1+0x8468], R4 ;  /* 0x0084680401007387 */ /* 0x0101e80000100a00 */
[----:B0-----:R-:W2:Y:S04]  /*86a90*/  LDL.LU.64 R4, [R1+0x730] ;  /* 0x0007300001047983 */ /* 0x001ea80000300a00 */
[----:B------:R-:W2:Y:S04]  /*86aa0*/  LDL.LU.64 R6, [R1+0x738] ;  /* 0x0007380001067983 */ /* 0x000ea80000300a00 */
[----:B------:R-:W-:Y:S04]  /*86ab0*/  STL.64 [R1+0x8268], R26 ;  /* 0x0082681a01007387 */ /* 0x000fe80000100a00 */
[----:B------:R0:W-:Y:S01]  /*86ac0*/  STL.64 [R1+0x8260], R24 ;  /* 0x0082601801007387 */ /* 0x0001e20000100a00 */
[----:B---3--:R-:W-:-:S02]  /*86ad0*/  F2FP.F16.E4M3.UNPACK_B R22, R9 ;  /* 0x00000009ff16723e */ /* 0x008fc400020006ff */
[----:B------:R-:W-:Y:S01]  /*86ae0*/  F2FP.F16.E4M3.UNPACK_B R23, R8 ;  /* 0x00000008ff17723e */ /* 0x000fe200020006ff */
[----:B--2---:R-:W-:-:S15]  /*86af0*/  HMMA.16816.F32 R4, R12, R24, R4 ;  /* 0x000000180c04723c */ /* 0x004fde0000001804 */
[----:B------:R-:W-:-:S04]  /*86b00*/  NOP ;  /* 0x0000000000007918 */ /* 0x000fc80000000000 */
[----:B------:R-:W-:Y:S04]  /*86b10*/  STL.64 [R1+0x210], R4 ;  /* 0x0002100401007387 */ /* 0x000fe80000100a00 */
[----:B------:R-:W-:Y:S04]  /*86b20*/  STL.64 [R1+0x218], R6 ;  /* 0x0002180601007387 */ /* 0x000fe80000100a00 */
[----:B------:R-:W1:Y:S04]  /*86b30*/  LDSM.16.M88.4 R4, [R16+UR5+0xe800] ;  /* 0x00e800051004783b */ /* 0x000e680008000200 */
[----:B0-----:R-:W2:Y:S04]  /*86b40*/  LDL.LU.64 R24, [R1+0xc20] ;  /* 0x000c200001187983 */ /* 0x001ea80000300a00 */
[----:B------:R-:W2:Y:S04]  /*86b50*/  LDL.LU.64 R26, [R1+0xc28] ;  /* 0x000c2800011a7983 */ /* 0x000ea80000300a00 */
[----:B-1----:R-:W-:Y:S01]  /*86b60*/  STL.64 [R1+0xe90], R4 ;  /* 0x000e900401007387 */ /* 0x002fe20000100a00 */
[----:B------:R-:W-:-:S02]  /*86b70*/  IMAD.MOV.U32 R8, RZ, RZ, R4 ;  /* 0x000000ffff087224 */ /* 0x000fc400078e0004 */
[----:B------:R-:W-:Y:S01]  /*86b80*/  IMAD.MOV.U32 R9, RZ, RZ, R5 ;  /* 0x000000ffff097224 */ /* 0x000fe200078e0005 */
[----:B------:R0:W-:Y:S04]  /*86b90*/  STL.64 [R1+0xe98], R6 ;  /* 0x000e980601007387 */ /* 0x0001e80000100a00 */
[----:B0-----:R-:W3:Y:S04]  /*86ba0*/  LDL.LU.64 R6, [R1+0x8470] ;  /* 0x0084700001067983 */ /* 0x001ee80000300a00 */
[----:B------:R-:W3:Y:S01]  /*86bb0*/  LDL.LU.64 R4, [R1+0x8468] ;  /* 0x0084680001047983 */ /* 0x000ee20000300a00 */
[----:B------:R-:W-:-:S02]  /*86bc0*/  F2FP.F16.E4M3.UNPACK_B R20, R11 ;  /* 0x0000000bff14723e */ /* 0x000fc400020006ff */
[----:B------:R-:W-:Y:S01]  /*86bd0*/  F2FP.F16.E4M3.UNPACK_B R21, R10 ;  /* 0x0000000aff15723e */ /* 0x000fe200020006ff */
[----:B---3--:R-:W-:-:S15]  /*86be0*/  HMMA.16816.F32 R4, R12, R22, R4 ;  /* 0x000000160c04723c */ /* 0x008fde0000001804 */
        /* <DEDUP_REMOVED lines=8> */
[----:B0-----:R-:W3:Y:S04]  /*86c70*/  LDL.LU.64 R6, [R1+0x8460] ;  /* 0x0084600001067983 */ /* 0x001ee80000300a00 */
[----:B------:R-:W4:Y:S04]  /*86c80*/  LDL.LU.64 R4, [R1+0x8458] ;  /* 0x0084580001047983 */ /* 0x000f280000300a00 */
[----:B------:R-:W-:Y:S04]  /*86c90*/  STL.64 [R1+0x8440], R10 ;  /* 0x0084400a01007387 */ /* 0x000fe80000100a00 */
[----:B------:R2:W-:Y:S02]  /*86ca0*/  STL.64 [R1+0x8438], R8 ;  /* 0x0084380801007387 */ /* 0x0005e40000100a00 */
[----:B--2---:R-:W-:Y:S02]  /*86cb0*/  HMMA.16816.F32 R8, R12, R20, R24 ;  /* 0x000000140c08723c */ /* 0x004fe40000001818 */
[----:B------:R-:W2:Y:S04]  /*86cc0*/  LDL.LU.64 R24, [R1+0xc80] ;  /* 0x000c800001187983 */ /* 0x000ea80000300a00 */
[----:B------:R-:W2:-:S13]  /*86cd0*/  LDL.LU.64 R26, [R1+0xc88] ;  /* 0x000c8800011a7983 */ /* 0x000e9a0000300a00 */
[----:B------:R-:W-:Y:S04]  /*86ce0*/  STL.64 [R1+0x230], R8 ;  /* 0x0002300801007387 */ /* 0x000fe80000100a00 */
[----:B------:R-:W-:Y:S04]  /*86cf0*/  STL.64 [R1+0x238], R10 ;  /* 0x0002380a01007387 */ /* 0x000fe80000100a00 */
[----:B------:R0:W-:Y:S04]  /*86d00*/  STL.64 [R1+0x8278], R22 ;  /* 0x0082781601007387 */ /* 0x0001e80000100a00 */
[----:B------:R-:W1:Y:S04]  /*86d10*/  LDSM.16.M88.4 R8, [R16+UR5+0xf800] ;  /* 0x00f800051008783b */ /* 0x000e680008000200 */
[----:B0-----:R-:W2:Y:S04]  /*86d20*/  LDL.LU R22, [R1+0xf9c] ;  /* 0x000f9c0001167983 */ /* 0x001ea80000300800 */
[----:B------:R-:W2:Y:S04]  /*86d30*/  LDL.LU R23, [R1+0xf98] ;  /* 0x000f980001177983 */ /* 0x000ea80000300800 */
[----:B------:R0:W-:Y:S04]  /*86d40*/  STL.64 [R1+0x8270], R20 ;  /* 0x0082701401007387 */ /* 0x0001e80000100a00 */
[----:B0-----:R-:W3:Y:S04]  /*86d50*/  LDL.LU R20, [R1+0xf90] ;  /* 0x000f900001147983 */ /* 0x001ee80000300800 */
[----:B------:R-:W3:Y:S01]  /*86d60*/  LDL.LU R21, [R1+0xf88] ;  /* 0x000f880001157983 */ /* 0x000ee20000300800 */
[----:B------:R-:W-:Y:S01]  /*86d70*/  F2FP.F16.E4M3.UNPACK_B R19, R17 ;  /* 0x00000011ff13723e */ /* 0x000fe200020006ff */
[----:B-1----:R-:W-:-:S02]  /*86d80*/  IMAD.MOV.U32 R16, RZ, RZ, R8 ;  /* 0x000000ffff107224 */ /* 0x002fc400078e0008 */
[----:B------:R-:W-:Y:S01]  /*86d90*/  IMAD.MOV.U32 R17, RZ, RZ, R9 ;  /* 0x000000ffff117224 */ /* 0x000fe200078e0009 */
[----:B--2---:R-:W-:Y:S04]  /*86da0*/  STL.64 [R1+0x8420], R22 ;  /* 0x0084201601007387 */ /* 0x004fe80000100a00 */
[----:B---3--:R-:W-:Y:S04]  /*86db0*/  STL.64 [R1+0x8418], R20 ;  /* 0x0084181401007387 */ /* 0x008fe80000100a00 */
[----:B------:R0:W-:Y:S04]  /*86dc0*/  STL.64 [R1+0xeb0], R8 ;  /* 0x000eb00801007387 */ /* 0x0001e80000100a00 */
[----:B------:R1:W-:Y:S04]  /*86dd0*/  STL.64 [R1+0xeb8], R10 ;  /* 0x000eb80a01007387 */ /* 0x0003e80000100a00 */
[----:B0-----:R-:W2:Y:S04]  /*86de0*/  LDL.LU.64 R8, [R1+0xc60] ;  /* 0x000c600001087983 */ /* 0x001ea80000300a00 */
[----:B-1----:R-:W3:Y:S01]  /*86df0*/  LDL.LU.64 R10, [R1+0xc68] ;  /* 0x000c6800010a7983 */ /* 0x002ee20000300a00 */
[----:B------:R-:W-:-:S02]  /*86e00*/  F2FP.F16.E4M3.UNPACK_B R18, R18 ;  /* 0x00000012ff12723e */ /* 0x000fc400020006ff */
[----:B------:R-:W-:Y:S01]  /*86e10*/  F2FP.F16.E4M3.UNPACK_B R2, R2 ;  /* 0x00000002ff02723e */ /* 0x000fe200020006ff */
[----:B---3--:R-:W-:Y:S04]  /*86e20*/  STL.64 [R1+0x8450], R10 ;  /* 0x0084500a01007387 */ /* 0x008fe80000100a00 */
[----:B--2---:R0:W-:Y:S04]  /*86e30*/  STL.64 [R1+0x8448], R8 ;  /* 0x0084480801007387 */ /* 0x0041e80000100a00 */
[----:B0-----:R-:W2:Y:S04]  /*86e40*/  LDL.LU.64 R8, [R1+0xc70] ;  /* 0x000c700001087983 */ /* 0x001ea80000300a00 */
[----:B------:R-:W2:Y:S01]  /*86e50*/  LDL.LU.64 R10, [R1+0xc78] ;  /* 0x000c7800010a7983 */ /* 0x000ea20000300a00 */
[----:B------:R-:W-:Y:S01]  /*86e60*/  HMMA.16816.F32 R20, R12, R18, R24 ;  /* 0x000000120c14723c */ /* 0x000fe20000001818 */
[----:B------:R-:W-:-:S02]  /*86e70*/  F2FP.F16.E4M3.UNPACK_B R3, R3 ;  /* 0x00000003ff03723e */ /* 0x000fc400020006ff */
[----:B------:R-:W-:Y:S04]  /*86e80*/  STL.64 [R1+0x8430], R18 ;  /* 0x0084301201007387 */ /* 0x000fe80000100a00 */
[----:B------:R0:W-:-:S12]  /*86e90*/  STL.64 [R1+0x8428], R16 ;  /* 0x0084281001007387 */ /* 0x0001d80000100a00 */
[----:B------:R1:W-:Y:S04]  /*86ea0*/  STL.64 [R1+0x240], R20 ;  /* 0x0002401401007387 */ /* 0x0003e80000100a00 */
[----:B------:R3:W-:Y:S04]  /*86eb0*/  STL.64 [R1+0x248], R22 ;  /* 0x0002481601007387 */ /* 0x0007e80000100a00 */
[----:B0-----:R-:W4:Y:S04]  /*86ec0*/  LDL.LU.64 R16, [R1+0xc50] ;  /* 0x000c500001107983 */ /* 0x001f280000300a00 */
[----:B------:R-:W4:Y:S04]  /*86ed0*/  LDL.LU.64 R18, [R1+0xc58] ;  /* 0x000c580001127983 */ /* 0x000f280000300a00 */
[----:B-1----:R-:W4:Y:S04]  /*86ee0*/  LDL.LU.64 R20, [R1+0xc40] ;  /* 0x000c400001147983 */ /* 0x002f280000300a00 */
[----:B---3--:R-:W3:Y:S04]  /*86ef0*/  LDL.LU.64 R22, [R1+0xc48] ;  /* 0x000c480001167983 */ /* 0x008ee80000300a00 */
[----:B------:R-:W3:Y:S04]  /*86f00*/  LDL.LU R24, [R1+0xfac] ;  /* 0x000fac0001187983 */ /* 0x000ee80000300800 */
[----:B------:R-:W3:Y:S01]  /*86f10*/  LDL.LU R25, [R1+0xfa8] ;  /* 0x000fa80001197983 */ /* 0x000ee20000300800 */
[----:B--2---:R-:W-:-:S15]  /*86f20*/  HMMA.16816.F32 R8, R12, R2, R8 ;  /* 0x000000020c08723c */ /* 0x004fde0000001808 */
[----:B------:R-:W-:-:S04]  /*86f30*/  NOP ;  /* 0x0000000000007918 */ /* 0x000fc80000000000 */
[----:B------:R-:W-:Y:S04]  /*86f40*/  STL.64 [R1+0x250], R8 ;  /* 0x0002500801007387 */ /* 0x000fe80000100a00 */
[----:B------:R0:W-:Y:S04]  /*86f50*/  STL.64 [R1+0x258], R10 ;  /* 0x0002580a01007387 */ /* 0x0001e80000100a00 */
[----:B0-----:R-:W2:Y:S04]  /*86f60*/  LDL.LU.64 R10, [R1+0x8450] ;  /* 0x00845000010a7983 */ /* 0x001ea80000300a00 */
[----:B------:R-:W2:Y:S01]  /*86f70*/  LDL.LU.64 R8, [R1+0x8448] ;  /* 0x0084480001087983 */ /* 0x000ea20000300a00 */
[----:B----4-:R-:W-:-:S02]  /*86f80*/  F2FP.F16.E4M3.UNPACK_B R4, R4 ;  /* 0x00000004ff04723e */ /* 0x010fc400020006ff */
[----:B------:R-:W-:Y:S01]  /*86f90*/  F2FP.F16.E4M3.UNPACK_B R5, R5 ;  /* 0x00000005ff05723e */ /* 0x000fe200020006ff */
[----:B------:R-:W4:Y:S04]  /*86fa0*/  LDL.LU R26, [R1+0xfbc] ;  /* 0x000fbc00011a7983 */ /* 0x000f280000300800 */
[----:B------:R-:W4:Y:S02]  /*86fb0*/  LDL.LU R27, [R1+0xfb4] ;  /* 0x000fb400011b7983 */ /* 0x000f240000300800 */
[----:B--2---:R-:W-:-:S15]  /*86fc0*/  HMMA.16816.F32 R8, R12, R4, R8 ;  /* 0x000000040c08723c */ /* 0x004fde0000001808 */
[----:B------:R-:W-:-:S04]  /*86fd0*/  NOP ;  /* 0x0000000000007918 */ /* 0x000fc80000000000 */
[----:B------:R-:W-:Y:S04]  /*86fe0*/  STL.64 [R1+0x260], R8 ;  /* 0x0002600801007387 */ /* 0x000fe80000100a00 */
[----:B------:R0:W-:Y:S04]  /*86ff0*/  STL.64 [R1+0x268], R10 ;  /* 0x0002680a01007387 */ /* 0x0001e80000100a00 */
[----:B0-----:R-:W2:Y:S04]  /*87000*/  LDL.LU.64 R10, [R1+0x8440] ;  /* 0x00844000010a7983 */ /* 0x001ea80000300a00 */
[----:B------:R-:W2:Y:S01]  /*87010*/  LDL.LU.64 R8, [R1+0x8438] ;  /* 0x0084380001087983 */ /* 0x000ea20000300a00 */
[----:B------:R-:W-:-:S02]  /*87020*/  F2FP.F16.E4M3.UNPACK_B R6, R6 ;  /* 0x00000006ff06723e */ /* 0x000fc400020006ff */
[----:B------:R-:W-:-:S07]  /*87030*/  F2FP.F16.E4M3.UNPACK_B R7, R7 ;  /* 0x00000007ff07723e */ /* 0x000fce00020006ff */
[----:B------:R-:W-:-:S15]  /*87040*/  HMMA.16816.F32 R16, R12, R6, R16 ;  /* 0x000000060c10723c */ /* 0x000fde0000001810 */
[----:B------:R-:W-:-:S04]  /*87050*/  NOP ;  /* 0x0000000000007918 */ /* 0x000fc80000000000 */
[----:B------:R-:W-:Y:S04]  /*87060*/  STL.64 [R1+0x270], R16 ;  /* 0x0002701001007387 */ /* 0x000fe80000100a00 */
[----:B------:R0:W-:Y:S04]  /*87070*/  STL.64 [R1+0x278], R18 ;  /* 0x0002781201007387 */ /* 0x0001e80000100a00 */
[----:B0-----:R-:W4:Y:S04]  /*87080*/  LDL.LU.64 R18, [R1+0x8430] ;  /* 0x0084300001127983 */ /* 0x001f280000300a00 */
[----:B------:R-:W4:Y:S04]  /*87090*/  LDL.LU.64 R16, [R1+0x8428] ;  /* 0x0084280001107983 */ /* 0x000f280000300a00 */
[----:B------:R-:W-:Y:S04]  /*870a0*/  STL.64 [R1+0x8228], R6 ;  /* 0x0082280601007387 */ /* 0x000fe80000100a00 */
[----:B------:R0:W-:Y:S04]  /*870b0*/  STL.64 [R1+0x8220], R4 ;  /* 0x0082200401007387 */ /* 0x0001e80000100a00 */
[----:B0-----:R-:W4:Y:S04]  /*870c0*/  LDL.LU.64 R4, [R1+0xc30] ;  /* 0x000c300001047983 */ /* 0x001f280000300a00 */
[----:B------:R-:W4:Y:S01]  /*870d0*/  LDL.LU.64 R6, [R1+0xc38] ;  /* 0x000c380001067983 */ /* 0x000f220000300a00 */
[----:B--2---:R-:W-:-:S02]  /*870e0*/  F2FP.F16.E4M3.UNPACK_B R8, R8 ;  /* 0x00000008ff08723e */ /* 0x004fc400020006ff */
[----:B------:R-:W-:-:S07]  /*870f0*/  F2FP.F16.E4M3.UNPACK_B R9, R9 ;  /* 0x00000009ff09723e */ /* 0x000fce00020006ff */
[----:B---3--:R-:W-:-:S15]  /*87100*/  HMMA.16816.F32 R20, R12, R8, R20 ;  /* 0x000000080c14723c */ /* 0x008fde0000001814 */
[----:B------:R-:W-:-:S04]  /*87110*/  NOP ;  /* 0x0000000000007918 */ /* 0x000fc80000000000 */
[----:B------:R-:W-:Y:S04]  /*87120*/  STL.64 [R1+0x2a0], R20 ;  /* 0x0002a01401007387 */ /* 0x000fe80000100a00 */
[----:B------:R0:W-:Y:S04]  /*87130*/  STL.64 [R1+0x2a8], R22 ;  /* 0x0002a81601007387 */ /* 0x0001e80000100a00 */
[----:B0-----:R-:W2:Y:S04]  /*87140*/  LDL.LU.64 R22, [R1+0x8420] ;  /* 0x0084200001167983 */ /* 0x001ea80000300a00 */
[----:B------:R-:W3:Y:S01]  /*87150*/  LDL.LU.64 R20, [R1+0x8418] ;  /* 0x0084180001147983 */ /* 0x000ee20000300a00 */
[----:B------:R-:W-:-:S02]  /*87160*/  F2FP.F16.E4M3.UNPACK_B R10, R10 ;  /* 0x0000000aff0a723e */ /* 0x000fc400020006ff */
[----:B------:R-:W-:-:S05]  /*87170*/  F2FP.F16.E4M3.UNPACK_B R11, R11 ;  /* 0x0000000bff0b723e */ /* 0x000fca00020006ff */
[----:B------:R-:W-:Y:S02]  /*87180*/  STL.64 [R1+0x8208], R10 ;  /* 0x0082080a01007387 */ /* 0x000fe40000100a00 */
[----:B----4-:R-:W-:Y:S02]  /*87190*/  HMMA.16816.F32 R4, R12, R10, R4 ;  /* 0x0000000a0c04723c */ /* 0x010fe40000001804 */
[----:B------:R0:W-:-:S15]  /*871a0*/  STL.64 [R1+0x8200], R8 ;  /* 0x0082000801007387 */ /* 0x0001de0000100a00 */
[----:B------:R-:W-:Y:S02]  /*871b0*/  NOP ;  /* 0x0000000000007918 */ /* 0x000fe40000000000 */
[----:B------:R2:W-:Y:S04]  /*871c0*/  STL.64 [R1+0x4b0], R4 ;  /* 0x0004b00401007387 */ /* 0x0005e80000100a00 */
[----:B------:R3:W-:Y:S04]  /*871d0*/  STL.64 [R1+0x4b8], R6 ;  /* 0x0004b80601007387 */ /* 0x0007e80000100a00 */
[----:B0-----:R-:W4:Y:S04]  /*871e0*/  LDL.LU.64 R8, [R1+0xcb0] ;  /* 0x000cb00001087983 */ /* 0x001f280000300a00 */
[----:B------:R-:W4:Y:S01]  /*871f0*/  LDL.LU.64 R10, [R1+0xcb8] ;  /* 0x000cb800010a7983 */ /* 0x000f220000300a00 */
[----:B--2---:R-:W-:-:S03]  /*87200*/  IMAD R5, R23, 0x100, R22 ;  /* 0x0000010017057824 */ /* 0x004fc600078e0216 */
[----:B------:R-:W2:Y:S01]  /*87210*/  LDL R22, [R1+0x68] ;  /* 0x0000680001167983 */ /* 0x000ea20000100800 */
[----:B---3--:R-:W-:-:S03]  /*87220*/  IMAD R6, R21, 0x100, R20 ;  /* 0x0000010015067824 */ /* 0x008fc600078e0214 */
[----:B------:R-:W2:Y:S04]  /*87230*/  LDL R23, [R1+0x6c] ;  /* 0x00006c0001177983 */ /* 0x000ea80000100800 */
[----:B------:R-:W3:Y:S04]  /*87240*/  LDL R20, [R1+0x70] ;  /* 0x0000700001147983 */ /* 0x000ee80000100800 */
[----:B------:R-:W3:Y:S04]  /*87250*/  LDL R21, [R1+0x74] ;  /* 0x0000740001157983 */ /* 0x000ee80000100800 */
[----:B--2---:R0:W-:Y:S04]  /*87260*/  STL.64 [R1+0x83b8], R22 ;  /* 0x0083b81601007387 */ /* 0x0041e80000100a00 */
[----:B---3--:R1:W-:Y:S04]  /*87270*/  STL.64 [R1+0x83b0], R20 ;  /* 0x0083b01401007387 */ /* 0x0083e80000100a00 */
[----:B0-----:R-:W2:Y:S04]  /*87280*/  LDL R22, [R1+0x80] ;  /* 0x0000800001167983 */ /* 0x001ea80000100800 */
[----:B------:R-:W2:Y:S04]  /*87290*/  LDL R23, [R1+0x84] ;  /* 0x0000840001177983 */ /* 0x000ea80000100800 */
[----:B-1----:R-:W3:Y:S04]  /*872a0*/  LDL R20, [R1+0x88] ;  /* 0x0000880001147983 */ /* 0x002ee80000100800 */
[----:B------:R-:W3:Y:S01]  /*872b0*/  LDL R21, [R1+0x8c] ;  /* 0x00008c0001157983 */ /* 0x000ee20000100800 */
[----:B------:R-:W-:-:S02]  /*872c0*/  F2FP.F16.E4M3.UNPACK_B R16, R16 ;  /* 0x00000010ff10723e */ /* 0x000fc400020006ff */
[----:B------:R-:W-:Y:S01]  /*872d0*/  F2FP.F16.E4M3.UNPACK_B R17, R17 ;  /* 0x00000011ff11723e */ /* 0x000fe200020006ff */
[----:B--2---:R0:W-:Y:S04]  /*872e0*/  STL.64 [R1+0x83d8], R22 ;  /* 0x0083d81601007387 */ /* 0x0041e80000100a00 */
[----:B0-----:R-:W2:Y:S04]  /*872f0*/  LDL R22, [R1+0x90] ;  /* 0x0000900001167983 */ /* 0x001ea80000100800 */
[----:B------:R-:W2:Y:S01]  /*87300*/  LDL R23, [R1+0x94] ;  /* 0x0000940001177983 */ /* 0x000ea20000100800 */
[----:B----4-:R-:W-:Y:S03]  /*87310*/  HMMA.16816.F32 R8, R12, R16, R8 ;  /* 0x000000100c08723c */ /* 0x010fe60000001808 */
[----:B---3--:R0:W-:Y:S01]  /*87320*/  STL.64 [R1+0x83d0], R20 ;  /* 0x0083d01401007387 */ /* 0x0081e20000100a00 */
[----:B------:R-:W-:-:S03]  /*87330*/  IMAD R7, R27, 0x100, R26 ;  /* 0x000001001b077824 */ /* 0x000fc600078e021a */
[----:B--2---:R-:W-:Y:S04]  /*87340*/  STL.64 [R1+0x83f0], R22 ;  /* 0x0083f01601007387 */ /* 0x004fe80000100a00 */
[----:B0-----:R-:W2:Y:S08]  /*87350*/  LDL R20, [R1+0x98] ;  /* 0x0000980001147983 */ /* 0x001eb00000100800 */
[----:B------:R-:W-:Y:S04]  /*87360*/  STL.64 [R1+0x290], R8 ;  /* 0x0002900801007387 */ /* 0x000fe80000100a00 */
[----:B------:R-:W-:Y:S04]  /*87370*/  STL.64 [R1+0x298], R10 ;  /* 0x0002980a01007387 */ /* 0x000fe80000100a00 */
[----:B------:R-:W3:Y:S01]  /*87380*/  LDL R26, [R1] ;  /* 0x00000000011a7983 */ /* 0x000ee20000100800 */
[----:B------:R-:W-:-:S03]  /*87390*/  IMAD.MOV.U32 R27, RZ, RZ, R0 ;  /* 0x000000ffff1b7224 */ /* 0x000fc600078e0000 */
[----:B------:R-:W2:Y:S04]  /*873a0*/  LDL R21, [R1+0x9c] ;  /* 0x00009c0001157983 */ /* 0x000ea80000100800 */
[----:B------:R-:W4:Y:S04]  /*873b0*/  LDL.LU R0, [R1+0x8410] ;  /* 0x0084100001007983 */ /* 0x000f280000300800 */
[----:B---3--:R-:W-:Y:S04]  /*873c0*/  STL.64 [R1+0x8280], R26 ;  /* 0x0082801a01007387 */ /* 0x008fe80000100a00 */
[----:B------:R0:W-:Y:S04]  /*873d0*/  STL.64 [R1+0x8248], R18 ;  /* 0x0082481201007387 */ /* 0x0001e80000100a00 */
[----:B0-----:R-:W3:Y:S04]  /*873e0*/  LDL R18, [R1+0x78] ;  /* 0x0000780001127983 */ /* 0x001ee80000100800 */
[----:B------:R-:W3:Y:S01]  /*873f0*/  LDL R19, [R1+0x7c] ;  /* 0x00007c0001137983 */ /* 0x000ee20000100800 */
[----:B------:R-:W-:-:S03]  /*87400*/  IMAD R4, R25, 0x100, R24 ;  /* 0x0000010019047824 */ /* 0x000fc600078e0218 */
[----:B------:R0:W-:Y:S01]  /*87410*/  STL.64 [R1+0x8240], R16 ;  /* 0x0082401001007387 */ /* 0x0001e20000100a00 */
[----:B----4-:R-:W-:-:S03]  /*87420*/  IMAD.MOV.U32 R25, RZ, RZ, R0 ;  /* 0x000000ffff197224 */ /* 0x010fc600078e0000 */
[----:B---3--:R1:W-:Y:S04]  /*87430*/  STL.64 [R1+0x83c0], R18 ;  /* 0x0083c01201007387 */ /* 0x0083e80000100a00 */
[----:B------:R-:W3:Y:S04]  /*87440*/  LDL R24, [R1+0x8] ;  /* 0x0000080001187983 */ /* 0x000ee80000100800 */
[----:B------:R-:W4:Y:S04]  /*87450*/  LDL.LU R0, [R1+0x840c] ;  /* 0x00840c0001007983 */ /* 0x000f280000300800 */
[----:B0-----:R-:W2:Y:S04]  /*87460*/  LDL.LU.64 R16, [R1+0xbe0] ;  /* 0x000be00001107983 */ /* 0x001ea80000300a00 */
[----:B-1----:R-:W2:Y:S04]  /*87470*/  LDL.LU.64 R18, [R1+0xbe8] ;  /* 0x000be80001127983 */ /* 0x002ea80000300a00 */
[----:B--2---:R-:W-:Y:S04]  /*87480*/  STL.64 [R1+0x83e8], R18 ;  /* 0x0083e81201007387 */ /* 0x004fe80000100a00 */
[----:B------:R0:W-:Y:S04]  /*87490*/  STL.64 [R1+0x83e0], R16 ;  /* 0x0083e01001007387 */ /* 0x0001e80000100a00 */
[----:B0-----:R-:W2:Y:S04]  /*874a0*/  LDL.LU.64 R16, [R1+0xc00] ;  /* 0x000c000001107983 */ /* 0x001ea80000300a00 */
[----:B------:R-:W2:Y:S01]  /*874b0*/  LDL.LU.64 R18, [R1+0xc08] ;  /* 0x000c080001127983 */ /* 0x000ea20000300a00 */
[----:B------:R-:W-:Y:S01]  /*874c0*/  F2FP.F16.E4M3.UNPACK_B R13, R5 ;  /* 0x00000005ff0d723e */ /* 0x000fe200020006ff */
[----:B------:R-:W-:Y:S01]  /*874d0*/  IMAD.MOV.U32 R23, RZ, RZ, R7 ;  /* 0x000000ffff177224 */ /* 0x000fe200078e0007 */
[----:B------:R-:W-:-:S02]  /*874e0*/  F2FP.F16.E4M3.UNPACK_B R14, R4 ;  /* 0x00000004ff0e723e */ /* 0x000fc400020006ff */
[----:B------:R-:W-:Y:S01]  /*874f0*/  F2FP.F16.E4M3.UNPACK_B R12, R6 ;  /* 0x00000006ff0c723e */ /* 0x000fe200020006ff */
[----:B--2---:R-:W-:Y:S04]  /*87500*/  STL.64 [R1+0x8400], R18 ;  /* 0x0084001201007387 */ /* 0x004fe80000100a00 */
[----:B------:R0:W-:Y:S04]  /*87510*/  STL.64 [R1+0x83f8], R16 ;  /* 0x0083f81001007387 */ /* 0x0001e80000100a00 */
[----:B0-----:R-:W2:Y:S04]  /*87520*/  LDL.LU.64 R16, [R1+0xc10] ;  /* 0x000c100001107983 */ /* 0x001ea80000300a00 */
[----:B------:R-:W2:Y:S04]  /*87530*/  LDL.LU.64 R18, [R1+0xc18] ;  /* 0x000c180001127983 */ /* 0x000ea80000300a00 */
[----:B------:R-:W2:Y:S04]  /*87540*/  LDL.LU.64 R8, [R1+0xbc0] ;  /* 0x000bc00001087983 */ /* 0x000ea80000300a00 */
[----:B------:R-:W2:Y:S04]  /*87550*/  LDL.LU.64 R10, [R1+0xbc8] ;  /* 0x000bc800010a7983 */ /* 0x000ea80000300a00 */
[----:B---3--:R0:W-:Y:S04]  /*87560*/  STL.64 [R1+0x8298], R24 ;  /* 0x0082981801007387 */ /* 0x0081e80000100a00 */
[----:B------:R-:W3:Y:S04]  /*87570*/  LDL.LU.64 R4, [R1+0xbb0] ;  /* 0x000bb00001047983 */ /* 0x000ee80000300a00 */
[----:B------:R-:W3:Y:S04]  /*87580*/  LDL.LU.64 R6, [R1+0xbb8] ;  /* 0x000bb80001067983 */ /* 0x000ee80000300a00 */
[----:B------:R-:W3:Y:S01]  /*87590*/  LDL R26, [R1+0x10] ;  /* 0x00001000011a7983 */ /* 0x000ee20000100800 */
[----:B------:R-:W-:Y:S01]  /*875a0*/  F2FP.F16.E4M3.UNPACK_B R15, R23 ;  /* 0x00000017ff0f723e */ /* 0x000fe200020006ff */
[----:B----4-:R-:W-:-:S02]  /*875b0*/  IMAD.MOV.U32 R27, RZ, RZ, R0 ;  /* 0x000000ffff1b7224 */ /* 0x010fc400078e0000 */
[----:B------:R-:W4:Y:S04]  /*875c0*/  LDL.LU R0, [R1+0x8408] ;  /* 0x0084080001007983 */ /* 0x000f280000300800 */
[C---:B--2---:R-:W-:Y:S01]  /*875d0*/  HMMA.16816.F32 R20, R12.reuse, R20, R16 ;  /* 0x000000140c14723c */ /* 0x044fe20000001810 */
[----:B---3--:R1:W-:Y:S04]  /*875e0*/  STL.64 [R1+0x82b0], R26 ;  /* 0x0082b01a01007387 */ /* 0x0083e80000100a00 */
[----:B0-----:R-:W2:Y:S04]  /*875f0*/  LDL.LU.64 R24, [R1+0xbf0] ;  /* 0x000bf00001187983 */ /* 0x001ea80000300a00 */
[----:B-1----:R-:W2:Y:S04]  /*87600*/  LDL.LU.64 R26, [R1+0xbf8] ;  /* 0x000bf800011a7983 */ /* 0x002ea80000300a00 */
[----:B------:R-:W3:Y:S04]  /*87610*/  LDL.LU.64 R18, [R1+0x8400] ;  /* 0x0084000001127983 */ /* 0x000ee80000300a00 */
[----:B------:R-:W3:Y:S04]  /*87620*/  LDL.LU.64 R16, [R1+0x83f8] ;  /* 0x0083f80001107983 */ /* 0x000ee80000300a00 */
[----:B------:R-:W-:Y:S04]  /*87630*/  STL.64 [R1+0x4a0], R20 ;  /* 0x0004a01401007387 */ /* 0x000fe80000100a00 */
[----:B------:R0:W-:Y:S04]  /*87640*/  STL.64 [R1+0x4a8], R22 ;  /* 0x0004a81601007387 */ /* 0x0001e80000100a00 */
[----:B0-----:R-:W3:Y:S02]  /*87650*/  LDL.LU.64 R22, [R1+0x83f0] ;  /* 0x0083f00001167983 */ /* 0x001ee40000300a00 */
[----:B---3--:R-:W-:Y:S02]  /*87660*/  HMMA.16816.F32 R20, R12, R22, R16 ;  /* 0x000000160c14723c */ /* 0x008fe40000001810 */
[----:B------:R-:W3:Y:S04]  /*87670*/  LDL.LU.64 R18, [R1+0x83e8] ;  /* 0x0083e80001127983 */ /* 0x000ee80000300a00 */
[----:B------:R-:W3:-:S13]  /*87680*/  LDL.LU.64 R16, [R1+0x83e0] ;  /* 0x0083e00001107983 */ /* 0x000eda0000300a00 */
[----:B------:R-:W-:Y:S04]  /*87690*/  STL.64 [R1+0x490], R20 ;  /* 0x0004901401007387 */ /* 0x000fe80000100a00 */
[----:B------:R0:W-:Y:S04]  /*876a0*/  STL.64 [R1+0x498], R22 ;  /* 0x0004981601007387 */ /* 0x0001e80000100a00 */
[----:B0-----:R-:W3:Y:S04]  /*876b0*/  LDL.LU.64 R22, [R1+0x83d8] ;  /* 0x0083d80001167983 */ /* 0x001ee80000300a00 */
[----:B------:R-:W2:Y:S02]  /*876c0*/  LDL.LU.64 R20, [R1+0x83d0] ;  /* 0x0083d00001147983 */ /* 0x000ea40000300a00 */
[----:B--2---:R-:W-:-:S15]  /*876d0*/  HMMA.16816.F32 R24, R12, R20, R24 ;  /* 0x000000140c18723c */ /* 0x004fde0000001818 */
[----:B------:R-:W-:-:S04]  /*876e0*/  NOP ;  /* 0x0000000000007918 */ /* 0x000fc80000000000 */
[----:B------:R0:W-:Y:S04]  /*876f0*/  STL.64 [R1+0x480], R24 ;  /* 0x0004801801007387 */ /* 0x0001e80000100a00 */
[----:B------:R-:W-:Y:S04]  /*87700*/  STL.64 [R1+0x488], R26 ;  /* 0x0004881a01007387 */ /* 0x000fe80000100a00 */
[----:B0-----:R-:W2:Y:S01]  /*87710*/  LDL R24, [R1+0x18] ;  /* 0x0000180001187983 */ /* 0x001ea20000100800 */
[----:B----4-:R-:W-:-:S03]  /*87720*/  IMAD.MOV.U32 R25, RZ, RZ, R0 ;  /* 0x000000ffff197224 */ /* 0x010fc600078e0000 */
[----:B------:R-:W4:Y:S01]  /*87730*/  LDL.LU R0, [R1+0x83c8] ;  /* 0x0083c80001007983 */ /* 0x000f220000300800 */
[C---:B---3--:R-:W-:Y:S03]  /*87740*/  HMMA.16816.F32 R20, R12.reuse, R22, R16 ;  /* 0x000000160c14723c */ /* 0x048fe60000001810 */
[----:B--2---:R0:W-:Y:S04]  /*87750*/  STL.64 [R1+0x82c8], R24 ;  /* 0x0082c81801007387 */ /* 0x0041e80000100a00 */
[----:B0-----:R-:W2:Y:S04]  /*87760*/  LDL.LU.64 R24, [R1+0xbd0] ;  /* 0x000bd00001187983 */ /* 0x001ea80000300a00 */
[----:B------:R-:W2:Y:S04]  /*87770*/  LDL.LU.64 R26, [R1+0xbd8] ;  /* 0x000bd800011a7983 */ /* 0x000ea80000300a00 */
[----:B------:R-:W2:Y:S04]  /*87780*/  LDL.LU.64 R18, [R1+0x83c0] ;  /* 0x0083c00001127983 */ /* 0x000ea80000300a00 */
[----:B------:R-:W-:Y:S04]  /*87790*/  STL.64 [R1+0x470], R20 ;  /* 0x0004701401007387 */ /* 0x000fe80000100a00 */
[----:B------:R0:W-:Y:S04]  /*877a0*/  STL.64 [R1+0x478], R22 ;  /* 0x0004781601007387 */ /* 0x0001e80000100a00 */
[----:B0-----:R-:W3:Y:S04]  /*877b0*/  LDL.LU.64 R22, [R1+0x83b8] ;  /* 0x0083b80001167983 */ /* 0x001ee80000300a00 */
[----:B------:R-:W3:Y:S01]  /*877c0*/  LDL.LU.64 R20, [R1+0x83b0] ;  /* 0x0083b00001147983 */ /* 0x000ee20000300a00 */
[----:B--2---:R-:W-:Y:S03]  /*877d0*/  HMMA.16816.F32 R16, R12, R18, R24 ;  /* 0x000000120c10723c */ /* 0x004fe60000001818 */
[----:B------:R-:W2:Y:S01]  /*877e0*/  LDL R26, [R1+0x20] ;  /* 0x00002000011a7983 */ /* 0x000ea20000100800 */
[----:B----4-:R-:W-:-:S04]  /*877f0*/  IMAD.MOV.U32 R27, RZ, RZ, R0 ;  /* 0x000000ffff1b7224 */ /* 0x010fc800078e0000 */
[C---:B---3--:R-:W-:Y:S08]  /*87800*/  HMMA.16816.F32 R8, R12.reuse, R20, R8 ;  /* 0x000000140c08723c */ /* 0x048ff00000001808 */
[----:B------:R-:W-:Y:S03]  /*87810*/  HMMA.16816.F32 R4, R12, R22, R4 ;  /* 0x000000160c04723c */ /* 0x000fe60000001804 */
[----:B------:R-:W-:Y:S04]  /*87820*/  STL.64 [R1+0x460], R16 ;  /* 0x0004601001007387 */ /* 0x000fe80000100a00 */
[----:B------:R-:W-:Y:S04]  /*87830*/  STL.64 [R1+0x468], R18 ;  /* 0x0004681201007387 */ /* 0x000fe80000100a00 */
[----:B------:R-:W-:Y:S04]  /*87840*/  STL.64 [R1+0x450], R8 ;  /* 0x0004500801007387 */ /* 0x000fe80000100a00 */
[----:B------:R-:W-:Y:S04]  /*87850*/  STL.64 [R1+0x458], R10 ;  /* 0x0004580a01007387 */ /* 0x000fe80000100a00 */
[----:B------:R-:W3:Y:S04]  /*87860*/  LDL.LU R0, [R1+0x83a8] ;  /* 0x0083a80001007983 */ /* 0x000ee80000300800 */
[----:B--2---:R0:W-:Y:S04]  /*87870*/  STL.64 [R1+0x82e0], R26 ;  /* 0x0082e01a01007387 */ /* 0x0041e80000100a00 */
[----:B------:R-:W2:Y:S04]  /*87880*/  LDL R24, [R1+0x28] ;  /* 0x0000280001187983 */ /* 0x000ea80000100800 */
[----:B------:R-:W-:Y:S04]  /*87890*/  STL.64 [R1+0x440], R4 ;  /* 0x0004400401007387 */ /* 0x000fe80000100a00 */
[----:B------:R-:W-:Y:S04]  /*878a0*/  STL.64 [R1+0x448], R6 ;  /* 0x0004480601007387 */ /* 0x000fe80000100a00 */
[----:B0-----:R-:W4:Y:S04]  /*878b0*/  LDL.64 R26, [R1+0x30] ;  /* 0x00003000011a7983 */ /* 0x001f280000100a00 */
[----:B------:R-:W2:Y:S04]  /*878c0*/  LDL R25, [R1+0x2c] ;  /* 0x00002c0001197983 */ /* 0x000ea80000100800 */
[----:B----4-:R0:W-:Y:S04]  /*878d0*/  STL.64 [R1+0x8310], R26 ;  /* 0x0083101a01007387 */ /* 0x0101e80000100a00 */
[----:B0-----:R-:W4:Y:S01]  /*878e0*/  LDL R26, [R1+0x38] ;  /* 0x00003800011a7983 */ /* 0x001f220000100800 */
[----:B---3--:R-:W-:-:S03]  /*878f0*/  IMAD.MOV.U32 R27, RZ, RZ, R0 ;  /* 0x000000ffff1b7224 */ /* 0x008fc600078e0000 */
[----:B------:R-:W3:Y:S04]  /*87900*/  LDL.LU R0, [R1+0x83a4] ;  /* 0x0083a40001007983 */ /* 0x000ee80000300800 */
[----:B--2---:R0:W-:Y:S04]  /*87910*/  STL.64 [R1+0x8308], R24 ;  /* 0x0083081801007387 */ /* 0x0041e80000100a00 */
[----:B0-----:R-:W2:Y:S04]  /*87920*/  LDL R24, [R1+0x40] ;  /* 0x0000400001187983 */ /* 0x001ea80000100800 */
[----:B------:R-:W2:Y:S04]  /*87930*/  LDL R25, [R1+0x44] ;  /* 0x0000440001197983 */ /* 0x000ea80000100800 */
[----:B----4-:R0:W-:Y:S04]  /*87940*/  STL.64 [R1+0x8328], R26 ;  /* 0x0083281a01007387 */ /* 0x0101e80000100a00 */
[----:B0-----:R-:W4:Y:S04]  /*87950*/  LDL R26, [R1+0x48] ;  /* 0x00004800011a7983 */ /* 0x001f280000100800 */
[----:B------:R-:W4:Y:S04]  /*87960*/  LDL R27, [R1+0x4c] ;  /* 0x00004c00011b7983 */ /* 0x000f280000100800 */
[----:B--2---:R3:W-:Y:S02]  /*87970*/  STL.64 [R1+0x8340], R24 ;  /* 0x0083401801007387 */ /* 0x0047e40000100a00 */
[----:B---3--:R-:W-:-:S02]  /*87980*/  IMAD.MOV.U32 R24, RZ, RZ, R0 ;  /* 0x000000ffff187224 */ /* 0x008fc400078e0000 */
[----:B------:R-:W2:Y:S04]  /*87990*/  LDL.LU R0, [R1+0x83a0] ;  /* 0x0083a00001007983 */ /* 0x000ea80000300800 */
[----:B------:R-:W3:Y:S04]  /*879a0*/  LDL R25, [R1+0x54] ;  /* 0x0000540001197983 */ /* 0x000ee80000100800 */
[----:B----4-:R0:W-:Y:S04]  /*879b0*/  STL.64 [R1+0x8358], R26 ;  /* 0x0083581a01007387 */ /* 0x0101e80000100a00 */
[----:B0-----:R-:W4:Y:S04]  /*879c0*/  LDL R26, [R1+0x58] ;  /* 0x00005800011a7983 */ /* 0x001f280000100800 */
[----:B------:R-:W4:Y:S04]  /*879d0*/  LDL R27, [R1+0x5c] ;  /* 0x00005c00011b7983 */ /* 0x000f280000100800 */
[----:B---3--:R0:W-:Y:S04]  /*879e0*/  STL.64 [R1+0x8370], R24 ;  /* 0x0083701801007387 */ /* 0x0081e80000100a00 */
[----:B0-----:R-:W3:Y:S04]  /*879f0*/  LDL R24, [R1+0x60] ;  /* 0x0000600001187983 */ /* 0x001ee80000100800 */
[----:B----4-:R-:W-:Y:S04]  /*87a00*/  STL.64 [R1+0x8388], R26 ;  /* 0x0083881a01007387 */ /* 0x010fe80000100a00 */
[----:B------:R-:W4:Y:S04]  /*87a10*/  LDL.LU.64 R20, [R1+0xae0] ;  /* 0x000ae00001147983 */ /* 0x000f280000300a00 */
[----:B------:R-:W2:Y:S04]  /*87a20*/  LDL.LU.64 R22, [R1+0xae8] ;  /* 0x000ae80001167983 */ /* 0x000ea80000300a00 */
[----:B--2---:R-:W-:Y:S04]  /*87a30*/  STL.64 [R1+0x8290], R22 ;  /* 0x0082901601007387 */ /* 0x004fe80000100a00 */
[----:B----4-:R0:W-:Y:S04]  /*87a40*/  STL.64 [R1+0x8288], R20 ;  /* 0x0082881401007387 */ /* 0x0101e80000100a00 */
[----:B0-----:R-:W2:Y:S04]  /*87a50*/  LDL.LU.64 R20, [R1+0xaf0] ;  /* 0x000af00001147983 */ /* 0x001ea80000300a00 */
[----:B------:R-:W4:Y:S04]  /*87a60*/  LDL.LU.64 R22, [R1+0xaf8] ;  /* 0x000af80001167983 */ /* 0x000f280000300a00 */
[----:B----4-:R-:W-:Y:S04]  /*87a70*/  STL.64 [R1+0x82a8], R22 ;  /* 0x0082a81601007387 */ /* 0x010fe80000100a00 */
[----:B--2---:R0:W-:Y:S04]  /*87a80*/  STL.64 [R1+0x82a0], R20 ;  /* 0x0082a01401007387 */ /* 0x0041e80000100a00 */
        /* <DEDUP_REMOVED lines=37> */
[----:B------:R-:W4:Y:S01]  /*87ce0*/  LDL.LU.64 R22, [R1+0xb98] ;  /* 0x000b980001167983 */ /* 0x000f220000300a00 */
[----:B------:R-:W-:-:S03]  /*87cf0*/  IMAD.MOV.U32 R25, RZ, RZ, R0 ;  /* 0x000000ffff197224 */ /* 0x000fc600078e0000 */
[----:B----4-:R-:W-:Y:S04]  /*87d00*/  STL.64 [R1+0x8398], R22 ;  /* 0x0083981601007387 */ /* 0x010fe80000100a00 */
[----:B--2---:R0:W-:Y:S04]  /*87d10*/  STL.64 [R1+0x8390], R20 ;  /* 0x0083901401007387 */ /* 0x0041e80000100a00 */
[----:B0-----:R-:W3:Y:S04]  /*87d20*/  LDL.LU.64 R20, [R1+0xba0] ;  /* 0x000ba00001147983 */ /* 0x001ee80000300a00 */
[----:B------:R-:W3:Y:S04]  /*87d30*/  LDL.LU.64 R22, [R1+0xba8] ;  /* 0x000ba80001167983 */ /* 0x000ee80000300a00 */
[----:B------:R-:W2:Y:S04]  /*87d40*/  LDL.LU.64 R16, [R1+0xad0] ;  /* 0x000ad00001107983 */ /* 0x000ea80000300a00 */
[----:B------:R-:W2:Y:S04]  /*87d50*/  LDL.LU.64 R18, [R1+0xad8] ;  /* 0x000ad80001127983 */ /* 0x000ea80000300a00 */
[----:B------:R-:W4:Y:S04]  /*87d60*/  LDL.LU.64 R8, [R1+0xac0] ;  /* 0x000ac00001087983 */ /* 0x000f280000300a00 */
[----:B------:R-:W4:Y:S04]  /*87d70*/  LDL.LU.64 R10, [R1+0xac8] ;  /* 0x000ac800010a7983 */ /* 0x000f280000300a00 */
[----:B------:R-:W2:Y:S04]  /*87d80*/  LDL.LU.64 R4, [R1+0xab0] ;  /* 0x000ab00001047983 */ /* 0x000ea80000300a00 */
[----:B------:R-:W2:Y:S01]  /*87d90*/  LDL.LU.64 R6, [R1+0xab8] ;  /* 0x000ab80001067983 */ /* 0x000ea20000300a00 */
[----:B---3--:R-:W-:Y:S03]  /*87da0*/  HMMA.16816.F32 R24, R12, R24, R20 ;  /* 0x000000180c18723c */ /* 0x008fe60000001814 */
[----:B------:R-:W3:Y:S04]  /*87db0*/  LDL.LU.64 R22, [R1+0x8398] ;  /* 0x0083980001167983 */ /* 0x000ee80000300a00 */
[----:B------:R-:W3:-:S12]  /*87dc0*/  LDL.LU.64 R20, [R1+0x8390] ;  /* 0x0083900001147983 */ /* 0x000ed80000300a00 */
[----:B------:R-:W-:Y:S04]  /*87dd0*/  STL.64 [R1+0x430], R24 ;  /* 0x0004301801007387 */ /* 0x000fe80000100a00 */
[----:B------:R0:W-:Y:S04]  /*87de0*/  STL.64 [R1+0x438], R26 ;  /* 0x0004381a01007387 */ /* 0x0001e80000100a00 */
[----:B0-----:R-:W3:Y:S02]  /*87df0*/  LDL.LU.64 R26, [R1+0x8388] ;  /* 0x00838800011a7983 */ /* 0x001ee40000300a00 */
[----:B---3--:R-:W-:Y:S02]  /*87e00*/  HMMA.16816.F32 R24, R12, R26, R20 ;  /* 0x0000001a0c18723c */ /* 0x008fe40000001814 */
[----:B------:R-:W3:Y:S04]  /*87e10*/  LDL.LU.64 R22, [R1+0x8380] ;  /* 0x0083800001167983 */ /* 0x000ee80000300a00 */
[----:B------:R-:W3:-:S13]  /*87e20*/  LDL.LU.64 R20, [R1+0x8378] ;  /* 0x0083780001147983 */ /* 0x000eda0000300a00 */
[----:B------:R0:W-:Y:S04]  /*87e30*/  STL.64 [R1+0x420], R24 ;  /* 0x0004201801007387 */ /* 0x0001e80000100a00 */
[----:B------:R3:W-:Y:S04]  /*87e40*/  STL.64 [R1+0x428], R26 ;  /* 0x0004281a01007387 */ /* 0x0007e80000100a00 */
[----:B0-----:R-:W3:Y:S02]  /*87e50*/  LDL.LU.64 R24, [R1+0x8370] ;  /* 0x0083700001187983 */ /* 0x001ee40000300a00 */
[----:B---3--:R-:W-:Y:S02]  /*87e60*/  HMMA.16816.F32 R24, R12, R24, R20 ;  /* 0x000000180c18723c */ /* 0x008fe40000001814 */
[----:B------:R-:W3:Y:S04]  /*87e70*/  LDL.LU.64 R22, [R1+0x8368] ;  /* 0x0083680001167983 */ /* 0x000ee80000300a00 */
[----:B------:R-:W3:-:S13]  /*87e80*/  LDL.LU.64 R20, [R1+0x8360] ;  /* 0x0083600001147983 */ /* 0x000eda0000300a00 */
        /* <DEDUP_REMOVED lines=21> */
[----:B------:R-:W2:Y:S01]  /*87fe0*/  LDL.LU.64 R24, [R1+0x8308] ;  /* 0x0083080001187983 */ /* 0x000ea20000300a00 */
[----:B---3--:R-:W-:-:S15]  /*87ff0*/  HMMA.16816.F32 R20, R12, R26, R20 ;  /* 0x0000001a0c14723c */ /* 0x008fde0000001814 */
[----:B------:R-:W-:-:S04]  /*88000*/  NOP ;  /* 0x0000000000007918 */ /* 0x000fc80000000000 */
[----:B------:R-:W-:Y:S04]  /*88010*/  STL.64 [R1+0x3d0], R20 ;  /* 0x0003d01401007387 */ /* 0x000fe80000100a00 */
[----:B------:R0:W-:Y:S04]  /*88020*/  STL.64 [R1+0x3d8], R22 ;  /* 0x0003d81601007387 */ /* 0x0001e80000100a00 */
[----:B0-----:R-:W2:Y:S04]  /*88030*/  LDL.LU.64 R22, [R1+0x8300] ;  /* 0x0083000001167983 */ /* 0x001ea80000300a00 */
[----:B------:R-:W2:Y:S01]  /*88040*/  LDL.LU.64 R20, [R1+0x82f8] ;  /* 0x0082f80001147983 */ /* 0x000ea20000300a00 */
[----:B------:R-:W-:-:S02]  /*88050*/  IMAD.MOV.U32 R0, RZ, RZ, R27 ;  /* 0x000000ffff007224 */ /* 0x000fc400078e001b */
[----:B--2---:R-:W-:Y:S01]  /*88060*/  HMMA.16816.F32 R24, R12, R24, R20 ;  /* 0x000000180c18723c */ /* 0x004fe20000001814 */
[----:B------:R-:W2:Y:S04]  /*88070*/  LDL.LU.64 R22, [R1+0x82f0] ;  /* 0x0082f00001167983 */ /* 0x000ea80000300a00 */
[----:B------:R-:W2:-:S14]  /*88080*/  LDL.LU.64 R20, [R1+0x82e8] ;  /* 0x0082e80001147983 */ /* 0x000e9c0000300a00 */
[----:B------:R-:W-:Y:S04]  /*88090*/  STL.64 [R1+0x3c0], R24 ;  /* 0x0003c01801007387 */ /* 0x000fe80000100a00 */
[----:B------:R0:W-:Y:S04]  /*880a0*/  STL.64 [R1+0x3c8], R26 ;  /* 0x0003c81a01007387 */ /* 0x0001e80000100a00 */
[----:B0-----:R-:W2:Y:S02]  /*880b0*/  LDL.LU.64 R26, [R1+0x82e0] ;  /* 0x0082e000011a7983 */ /* 0x001ea40000300a00 */
[----:B--2---:R-:W-:Y:S02]  /*880c0*/  HMMA.16816.F32 R24, R12, R26, R20 ;  /* 0x0000001a0c18723c */ /* 0x004fe40000001814 */
[----:B------:R-:W2:Y:S04]  /*880d0*/  LDL.LU.64 R22, [R1+0x82d8] ;  /* 0x0082d80001167983 */ /* 0x000ea80000300a00 */
[----:B------:R-:W2:-:S13]  /*880e0*/  LDL.LU.64 R20, [R1+0x82d0] ;  /* 0x0082d00001147983 */ /* 0x000e9a0000300a00 */
[----:B------:R0:W-:Y:S04]  /*880f0*/  STL.64 [R1+0x3b0], R24 ;  /* 0x0003b01801007387 */ /* 0x0001e80000100a00 */
[----:B------:R2:W-:Y:S04]  /*88100*/  STL.64 [R1+0x3b8], R26 ;  /* 0x0003b81a01007387 */ /* 0x0005e80000100a00 */
[----:B0-----:R-:W2:Y:S02]  /*88110*/  LDL.LU.64 R24, [R1+0x82c8] ;  /* 0x0082c80001187983 */ /* 0x001ea40000300a00 */
[----:B--2---:R-:W-:Y:S02]  /*88120*/  HMMA.16816.F32 R24, R12, R24, R20 ;  /* 0x000000180c18723c */ /* 0x004fe40000001814 */
[----:B------:R-:W2:Y:S04]  /*88130*/  LDL.LU.64 R22, [R1+0x82c0] ;  /* 0x0082c00001167983 */ /* 0x000ea80000300a00 */
[----:B------:R-:W2:-:S13]  /*88140*/  LDL.LU.64 R20, [R1+0x82b8] ;  /* 0x0082b80001147983 */ /* 0x000e9a0000300a00 */
        /* <DEDUP_REMOVED lines=17> */
[----:B------:R-:W3:-:S13]  /*88260*/  LDL.LU.64 R20, [R1+0x8270] ;  /* 0x0082700001147983 */ /* 0x000eda0000300a00 */
[----:B------:R-:W-:Y:S04]  /*88270*/  STL.64 [R1+0x370], R24 ;  /* 0x0003701801007387 */ /* 0x000fe80000100a00 */
[----:B------:R0:W-:Y:S04]  /*88280*/  STL.64 [R1+0x378], R26 ;  /* 0x0003781a01007387 */ /* 0x0001e80000100a00 */
[----:B0-----:R-:W4:Y:S01]  /*88290*/  LDL.LU.64 R26, [R1+0x8268] ;  /* 0x00826800011a7983 */ /* 0x001f220000300a00 */
[----:B------:R-:W-:Y:S03]  /*882a0*/  HMMA.16816.F32 R16, R12, R28, R16 ;  /* 0x0000001c0c10723c */ /* 0x000fe60000001810 */
[----:B------:R-:W2:-:S15]  /*882b0*/  LDL.LU.64 R24, [R1+0x8260] ;  /* 0x0082600001187983 */ /* 0x000e9e0000300a00 */
[----:B------:R-:W-:Y:S01]  /*882c0*/  NOP ;  /* 0x0000000000007918 */ /* 0x000fe20000000000 */
[----:B------:R0:W-:Y:S04]  /*882d0*/  STL.64 [R1+0x360], R16 ;  /* 0x0003601001007387 */ /* 0x0001e80000100a00 */
[----:B------:R1:W-:Y:S04]  /*882e0*/  STL.64 [R1+0x368], R18 ;  /* 0x0003681201007387 */ /* 0x0003e80000100a00 */
[----:B0-----:R-:W3:Y:S01]  /*882f0*/  LDL.LU.64 R16, [R1+0xa90] ;  /* 0x000a900001107983 */ /* 0x001ee20000300a00 */
[----:B----4-:R-:W-:-:S15]  /*88300*/  HMMA.16816.F32 R8, R12, R26, R8 ;  /* 0x0000001a0c08723c */ /* 0x010fde0000001808 */
[----:B------:R-:W-:-:S04]  /*88310*/  NOP ;  /* 0x0000000000007918 */ /* 0x000fc80000000000 */
[----:B------:R-:W-:Y:S04]  /*88320*/  STL.64 [R1+0x350], R8 ;  /* 0x0003500801007387 */ /* 0x000fe80000100a00 */
[----:B------:R-:W-:Y:S04]  /*88330*/  STL.64 [R1+0x358], R10 ;  /* 0x0003580a01007387 */ /* 0x000fe80000100a00 */
[----:B-1----:R-:W4:Y:S01]  /*88340*/  LDL.LU.64 R18, [R1+0xa98] ;  /* 0x000a980001127983 */ /* 0x002f220000300a00 */
[----:B--2---:R-:W-:-:S15]  /*88350*/  HMMA.16816.F32 R4, R12, R24, R4 ;  /* 0x000000180c04723c */ /* 0x004fde0000001804 */
[----:B------:R-:W-:-:S04]  /*88360*/  NOP ;  /* 0x0000000000007918 */ /* 0x000fc80000000000 */
[----:B------:R-:W-:Y:S04]  /*88370*/  STL.64 [R1+0x340], R4 ;  /* 0x0003400401007387 */ /* 0x000fe80000100a00 */
[----:B------:R-:W-:Y:S04]  /*88380*/  STL.64 [R1+0x348], R6 ;  /* 0x0003480601007387 */ /* 0x000fe80000100a00 */
[----:B----4-:R-:W-:Y:S04]  /*88390*/  STL.64 [R1+0x8258], R18 ;  /* 0x0082581201007387 */ /* 0x010fe80000100a00 */
[----:B---3--:R0:W-:Y:S04]  /*883a0*/  STL.64 [R1+0x8250], R16 ;  /* 0x0082501001007387 */ /* 0x0081e80000100a00 */
[----:B0-----:R-:W2:Y:S04]  /*883b0*/  LDL.LU.64 R16, [R1+0xaa0] ;  /* 0x000aa00001107983 */ /* 0x001ea80000300a00 */
[----:B------:R-:W2:Y:S04]  /*883c0*/  LDL.LU.64 R18, [R1+0xaa8] ;  /* 0x000aa80001127983 */ /* 0x000ea80000300a00 */
[----:B------:R-:W3:Y:S04]  /*883d0*/  LDL.LU.64 R4, [R1+0xa70] ;  /* 0x000a700001047983 */ /* 0x000ee80000300a00 */
[----:B------:R-:W4:Y:S04]  /*883e0*/  LDL.LU.64 R6, [R1+0xa78] ;  /* 0x000a780001067983 */ /* 0x000f280000300a00 */
[----:B----4-:R-:W-:Y:S04]  /*883f0*/  STL.64 [R1+0x8238], R6 ;  /* 0x0082380601007387 */ /* 0x010fe80000100a00 */
[----:B---3--:R0:W-:Y:S04]  /*88400*/  STL.64 [R1+0x8230], R4 ;  /* 0x0082300401007387 */ /* 0x0081e80000100a00 */
[----:B0-----:R-:W3:Y:S04]  /*88410*/  LDL.LU.64 R4, [R1+0xa80] ;  /* 0x000a800001047983 */ /* 0x001ee80000300a00 */
[----:B------:R-:W3:Y:S04]  /*88420*/  LDL.LU.64 R6, [R1+0xa88] ;  /* 0x000a880001067983 */ /* 0x000ee80000300a00 */
[----:B------:R-:W4:Y:S04]  /*88430*/  LDL.LU.64 R8, [R1+0xa50] ;  /* 0x000a500001087983 */ /* 0x000f280000300a00 */
[----:B------:R-:W3:Y:S01]  /*88440*/  LDL.LU.64 R10, [R1+0xa58] ;  /* 0x000a5800010a7983 */ /* 0x000ee20000300a00 */
[C---:B--2---:R-:W-:Y:S03]  /*88450*/  HMMA.16816.F32 R16, R12.reuse, R22, R16 ;  /* 0x000000160c10723c */ /* 0x044fe60000001810 */
[----:B---3--:R-:W-:Y:S04]  /*88460*/  STL.64 [R1+0x8218], R10 ;  /* 0x0082180a01007387 */ /* 0x008fe80000100a00 */
[----:B----4-:R0:W-:Y:S04]  /*88470*/  STL.64 [R1+0x8210], R8 ;  /* 0x0082100801007387 */ /* 0x0101e80000100a00 */
[----:B0-----:R-:W2:Y:S04]  /*88480*/  LDL.LU.64 R8, [R1+0xa60] ;  /* 0x000a600001087983 */ /* 0x001ea80000300a00 */
[----:B------:R-:W2:Y:S04]  /*88490*/  LDL.LU.64 R10, [R1+0xa68] ;  /* 0x000a6800010a7983 */ /* 0x000ea80000300a00 */
[----:B------:R-:W-:Y:S04]  /*884a0*/  STL.64 [R1+0x8118], R26 ;  /* 0x0081181a01007387 */ /* 0x000fe80000100a00 */
[----:B------:R0:W-:Y:S04]  /*884b0*/  STL.64 [R1+0x8110], R24 ;  /* 0x0081101801007387 */ /* 0x0001e80000100a00 */
[----:B0-----:R-:W3:Y:S04]  /*884c0*/  LDL.LU R24, [R1+0x11fc] ;  /* 0x0011fc0001187983 */ /* 0x001ee80000300800 */
[----:B------:R-:W3:Y:S04]  /*884d0*/  LDL.LU R25, [R1+0x11f8] ;  /* 0x0011f80001197983 */ /* 0x000ee80000300800 */
[----:B------:R-:W-:Y:S04]  /*884e0*/  STL.64 [R1+0x330], R16 ;  /* 0x0003301001007387 */ /* 0x000fe80000100a00 */
[----:B------:R0:W-:Y:S04]  /*884f0*/  STL.64 [R1+0x338], R18 ;  /* 0x0003381201007387 */ /* 0x0001e80000100a00 */
[----:B0-----:R-:W4:Y:S04]  /*88500*/  LDL.LU.64 R18, [R1+0x8258] ;  /* 0x0082580001127983 */ /* 0x001f280000300a00 */
[----:B------:R-:W4:Y:S02]  /*88510*/  LDL.LU.64 R16, [R1+0x8250] ;  /* 0x0082500001107983 */ /* 0x000f240000300a00 */
[----:B----4-:R-:W-:-:S15]  /*88520*/  HMMA.16816.F32 R16, R12, R20, R16 ;  /* 0x000000140c10723c */ /* 0x010fde0000001810 */
[----:B------:R-:W-:-:S04]  /*88530*/  NOP ;  /* 0x0000000000007918 */ /* 0x000fc80000000000 */
[----:B------:R-:W-:Y:S04]  /*88540*/  STL.64 [R1+0x320], R16 ;  /* 0x0003201001007387 */ /* 0x000fe80000100a00 */
[----:B------:R0:W-:Y:S04]  /*88550*/  STL.64 [R1+0x328], R18 ;  /* 0x0003281201007387 */ /* 0x0001e80000100a00 */
[----:B0-----:R-:W4:Y:S04]  /*88560*/  LDL.LU.64 R18, [R1+0x8248] ;  /* 0x0082480001127983 */ /* 0x001f280000300a00 */
[----:B------:R-:W2:Y:S04]  /*88570*/  LDL.LU.64 R16, [R1+0x8240] ;  /* 0x0082400001107983 */ /* 0x000ea80000300a00 */
[----:B------:R-:W-:Y:S04]  /*88580*/  STL.64 [R1+0x80f8], R22 ;  /* 0x0080f81601007387 */ /* 0x000fe80000100a00 */
[----:B------:R0:W-:Y:S04]  /*88590*/  STL.64 [R1+0x80f0], R20 ;  /* 0x0080f01401007387 */ /* 0x0001e80000100a00 */
[----:B0-----:R-:W2:Y:S04]  /*885a0*/  LDL.LU.64 R20, [R1+0xa40] ;  /* 0x000a400001147983 */ /* 0x001ea80000300a00 */
[----:B------:R-:W2:Y:S01]  /*885b0*/  LDL.LU.64 R22, [R1+0xa48] ;  /* 0x000a480001167983 */ /* 0x000ea20000300a00 */
[----:B----4-:R-:W-:-:S15]  /*885c0*/  HMMA.16816.F32 R4, R12, R18, R4 ;  /* 0x000000120c04723c */ /* 0x010fde0000001804 */
[----:B------:R-:W-:-:S04]  /*885d0*/  NOP ;  /* 0x0000000000007918 */ /* 0x000fc80000000000 */
[----:B------:R-:W-:Y:S04]  /*885e0*/  STL.64 [R1+0x310], R4 ;  /* 0x0003100401007387 */ /* 0x000fe80000100a00 */
[----:B------:R0:W-:Y:S04]  /*885f0*/  STL.64 [R1+0x318], R6 ;  /* 0x0003180601007387 */ /* 0x0001e80000100a00 */
[----:B0-----:R-:W4:Y:S04]  /*88600*/  LDL.LU.64 R6, [R1+0x8238] ;  /* 0x0082380001067983 */ /* 0x001f280000300a00 */
[----:B------:R-:W4:Y:S04]  /*88610*/  LDL.LU.64 R4, [R1+0x8230] ;  /* 0x0082300001047983 */ /* 0x000f280000300a00 */
[----:B------:R-:W-:Y:S04]  /*88620*/  STL.64 [R1+0x81f8], R18 ;  /* 0x0081f81201007387 */ /* 0x000fe80000100a00 */
[----:B--2---:R0:W-:Y:S04]  /*88630*/  STL.64 [R1+0x81f0], R16 ;  /* 0x0081f01001007387 */ /* 0x0041e80000100a00 */
[----:B0-----:R-:W2:Y:S04]  /*88640*/  LDL.LU.64 R16, [R1+0xa30] ;  /* 0x000a300001107983 */ /* 0x001ea80000300a00 */
[----:B------:R-:W2:Y:S01]  /*88650*/  LDL.LU.64 R18, [R1+0xa38] ;  /* 0x000a380001127983 */ /* 0x000ea20000300a00 */
[----:B----4-:R-:W-:-:S15]  /*88660*/  HMMA.16816.F32 R4, R12, R2, R4 ;  /* 0x000000020c04723c */ /* 0x010fde0000001804 */
[----:B------:R-:W-:-:S04]  /*88670*/  NOP ;  /* 0x0000000000007918 */ /* 0x000fc80000000000 */
[----:B------:R-:W-:Y:S04]  /*88680*/  STL.64 [R1+0x300], R4 ;  /* 0x0003000401007387 */ /* 0x000fe80000100a00 */
[----:B------:R0:W-:Y:S04]  /*88690*/  STL.64 [R1+0x308], R6 ;  /* 0x0003080601007387 */ /* 0x0001e80000100a00 */
[----:B0-----:R-:W4:Y:S04]  /*886a0*/  LDL.LU.64 R6, [R1+0x8228] ;  /* 0x0082280001067983 */ /* 0x001f280000300a00 */
[----:B------:R-:W2:Y:S02]  /*886b0*/  LDL.LU.64 R4, [R1+0x8220] ;  /* 0x0082200001047983 */ /* 0x000ea40000300a00 */
[----:B--2---:R-:W-:-:S15]  /*886c0*/  HMMA.16816.F32 R8, R12, R4, R8 ;  /* 0x000000040c08723c */ /* 0x004fde0000001808 */
[----:B------:R-:W-:-:S04]  /*886d0*/  NOP ;  /* 0x0000000000007918 */ /* 0x000fc80000000000 */
        /* <DEDUP_REMOVED lines=8> */
[----:B0-----:R-:W2:Y:S04]  /*88760*/  LDL.LU.64 R10, [R1+0x8208] ;  /* 0x00820800010a7983 */ /* 0x001ea80000300a00 */
[----:B------:R-:W4:Y:S04]  /*88770*/  LDL.LU.64 R8, [R1+0x8200] ;  /* 0x0082000001087983 */ /* 0x000f280000300a00 */
[----:B------:R-:W-:Y:S04]  /*88780*/  STL.64 [R1+0x80c8], R6 ;  /* 0x0080c80601007387 */ /* 0x000fe80000100a00 */
[----:B------:R0:W-:Y:S04]  /*88790*/  STL.64 [R1+0x80c0], R4 ;  /* 0x0080c00401007387 */ /* 0x0001e80000100a00 */
[----:B0-----:R-:W2:Y:S04]  /*887a0*/  LDL.LU R5, [R1+0x1214] ;  /* 0x0012140001057983 */ /* 0x001ea80000300800 */
[----:B------:R-:W2:Y:S01]  /*887b0*/  LDL.LU R4, [R1+0x1224] ;  /* 0x0012240001047983 */ /* 0x000ea20000300800 */
[----:B----4-:R-:W-:-:S15]  /*887c0*/  HMMA.16816.F32 R20, R12, R8, R20 ;  /* 0x000000080c14723c */ /* 0x010fde0000001814 */
[----:B------:R-:W-:-:S04]  /*887d0*/  NOP ;  /* 0x0000000000007918 */ /* 0x000fc80000000000 */
[----:B------:R0:W-:Y:S04]  /*887e0*/  STL.64 [R1+0x2d0], R20 ;  /* 0x0002d01401007387 */ /* 0x0001e80000100a00 */
[----:B------:R1:W-:Y:S04]  /*887f0*/  STL.64 [R1+0x2d8], R22 ;  /* 0x0002d81601007387 */ /* 0x0003e80000100a00 */
[----:B0-----:R-:W4:Y:S04]  /*88800*/  LDL.LU.64 R20, [R1+0xca0] ;  /* 0x000ca00001147983 */ /* 0x001f280000300a00 */
[----:B-1----:R-:W4:Y:S04]  /*88810*/  LDL.LU.64 R22, [R1+0xca8] ;  /* 0x000ca80001167983 */ /* 0x002f280000300a00 */
[----:B------:R-:W4:Y:S04]  /*88820*/  LDL R26, [R1+0x80] ;  /* 0x00008000011a7983 */ /* 0x000f280000100800 */
[----:B------:R-:W4:Y:S01]  /*88830*/  LDL R27, [R1+0x84] ;  /* 0x00008400011b7983 */ /* 0x000f220000100800 */
[----:B--2---:R-:W-:Y:S03]  /*88840*/  HMMA.16816.F32 R16, R12, R10, R16 ;  /* 0x0000000a0c10723c */ /* 0x004fe60000001810 */
[----:B------:R0:W-:Y:S04]  /*88850*/  STL [R1+0x80a4], R8 ;  /* 0x0080a40801007387 */ /* 0x0001e80000100800 */
[----:B0-----:R-:W2:Y:S04]  /*88860*/  LDL.LU R8, [R1+0x1204] ;  /* 0x0012040001087983 */ /* 0x001ea80000300800 */
[----:B------:R-:W-:Y:S08]  /*88870*/  STL [R1+0x80a0], R9 ;  /* 0x0080a00901007387 */ /* 0x000ff00000100800 */
[----:B------:R-:W-:Y:S04]  /*88880*/  STL.64 [R1+0x2c0], R16 ;  /* 0x0002c01001007387 */ /* 0x000fe80000100a00 */
[----:B------:R0:W-:Y:S04]  /*88890*/  STL.64 [R1+0x2c8], R18 ;  /* 0x0002c81201007387 */ /* 0x0001e80000100a00 */
[----:B0-----:R-:W2:Y:S04]  /*888a0*/  LDL.LU.64 R18, [R1+0x81f8] ;  /* 0x0081f80001127983 */ /* 0x001ea80000300a00 */
[----:B------:R-:W2:Y:S01]  /*888b0*/  LDL.LU.64 R16, [R1+0x81f0] ;  /* 0x0081f00001107983 */ /* 0x000ea20000300a00 */
[----:B---3--:R-:W-:-:S03]  /*888c0*/  IMAD R9, R25, 0x100, R24 ;  /* 0x0000010019097824 */ /* 0x008fc600078e0218 */
[----:B------:R0:W-:Y:S04]  /*888d0*/  STL [R1+0x80ac], R10 ;  /* 0x0080ac0a01007387 */ /* 0x0001e80000100800 */
[----:B0-----:R-:W3:Y:S04]  /*888e0*/  LDL.LU R10, [R1+0x1228] ;  /* 0x00122800010a7983 */ /* 0x001ee80000300800 */
[----:B------:R0:W-:Y:S04]  /*888f0*/  STL [R1+0x80a8], R11 ;  /* 0x0080a80b01007387 */ /* 0x0001e80000100800 */
[----:B0-----:R-:W3:Y:S04]  /*88900*/  LDL.LU R11, [R1+0x1218] ;  /* 0x00121800010b7983 */ /* 0x001ee80000300800 */
[----:B------:R-:W3:Y:S04]  /*88910*/  LDL R24, [R1+0x78] ;  /* 0x0000780001187983 */ /* 0x000ee80000100800 */
[----:B------:R-:W3:Y:S04]  /*88920*/  LDL R25, [R1+0x7c] ;  /* 0x00007c0001197983 */ /* 0x000ee80000100800 */
[----:B------:R-:W3:Y:S04]  /*88930*/  LDL R6, [R1+0x98] ;  /* 0x0000980001067983 */ /* 0x000ee80000100800 */
[----:B------:R-:W3:Y:S04]  /*88940*/  LDL R7, [R1+0x9c] ;  /* 0x00009c0001077983 */ /* 0x000ee80000100800 */
[----:B----4-:R0:W-:Y:S04]  /*88950*/  STL.64 [R1+0x81c8], R26 ;  /* 0x0081c81a01007387 */ /* 0x0101e80000100a00 */
[----:B0-----:R-:W4:Y:S01]  /*88960*/  LDL.LU R27, [R1+0x120c] ;  /* 0x00120c00011b7983 */ /* 0x001f220000300800 */
[----:B--2---:R-:W-:Y:S03]  /*88970*/  HMMA.16816.F32 R20, R12, R16, R20 ;  /* 0x000000100c14723c */ /* 0x004fe60000001814 */
[----:B---3--:R0:W-:-:S15]  /*88980*/  STL.64 [R1+0x81c0], R24 ;  /* 0x0081c01801007387 */ /* 0x0081de0000100a00 */
[----:B------:R-:W-:Y:S01]  /*88990*/  NOP ;  /* 0x0000000000007918 */ /* 0x000fe20000000000 */
[----:B------:R-:W-:Y:S04]  /*889a0*/  STL.64 [R1+0x280], R20 ;  /* 0x0002801401007387 */ /* 0x000fe80000100a00 */
[----:B------:R-:W-:Y:S04]  /*889b0*/  STL.64 [R1+0x288], R22 ;  /* 0x0002881601007387 */ /* 0x000fe80000100a00 */
[----:B0-----:R-:W2:Y:S01]  /*889c0*/  LDL.LU.64 R24, [R1+0x4f0] ;  /* 0x0004f00001187983 */ /* 0x001ea20000300a00 */
[----:B----4-:R-:W-:-:S03]  /*889d0*/  IMAD R8, R8, 0x100, R27 ;  /* 0x0000010008087824 */ /* 0x010fc600078e021b */
[----:B------:R-:W3:Y:S01]  /*889e0*/  LDL.LU.64 R26, [R1+0x4f8] ;  /* 0x0004f800011a7983 */ /* 0x000ee20000300a00 */
[----:B------:R-:W-:Y:S02]  /*889f0*/  IMAD.MOV.U32 R12, RZ, RZ, R9 ;  /* 0x000000ffff0c7224 */ /* 0x000fe400078e0009 */
[----:B------:R-:W-:Y:S02]  /*88a00*/  IMAD.MOV.U32 R13, RZ, RZ, R8 ;  /* 0x000000ffff0d7224 */ /* 0x000fe400078e0008 */
[----:B------:R-:W-:Y:S02]  /*88a10*/  IMAD R5, R5, 0x100, R11 ;  /* 0x0000010005057824 */ /* 0x000fe400078e020b */
[----:B------:R-:W-:Y:S02]  /*88a20*/  IMAD R4, R4, 0x100, R10 ;  /* 0x0000010004047824 */ /* 0x000fe400078e020a */
[----:B------:R-:W-:Y:S01]  /*88a30*/  IMAD.MOV.U32 R14, RZ, RZ, R5 ;  /* 0x000000ffff0e7224 */ /* 0x000fe200078e0005 */
[----:B---3--:R0:W-:Y:S04]  /*88a40*/  STL.64 [R1+0x81d8], R26 ;  /* 0x0081d81a01007387 */ /* 0x0081e80000100a00 */
[----:B0-----:R-:W3:Y:S04]  /*88a50*/  LDL R26, [R1+0x90] ;  /* 0x00009000011a7983 */ /* 0x001ee80000100800 */
[----:B------:R-:W3:Y:S04]  /*88a60*/  LDL R27, [R1+0x94] ;  /* 0x00009400011b7983 */ /* 0x000ee80000100800 */
[----:B------:R-:W4:Y:S04]  /*88a70*/  LDL.LU.64 R8, [R1+0xa20] ;  /* 0x000a200001087983 */ /* 0x000f280000300a00 */
[----:B------:R-:W4:Y:S04]  /*88a80*/  LDL.LU.64 R10, [R1+0xa28] ;  /* 0x000a2800010a7983 */ /* 0x000f280000300a00 */
[----:B--2---:R-:W-:Y:S04]  /*88a90*/  STL.64 [R1+0x81d0], R24 ;  /* 0x0081d01801007387 */ /* 0x004fe80000100a00 */
[----:B------:R-:W2:Y:S04]  /*88aa0*/  LDL.LU.64 R20, [R1+0x500] ;  /* 0x0005000001147983 */ /* 0x000ea80000300a00 */
[----:B------:R-:W2:Y:S01]  /*88ab0*/  LDL.LU.64 R22, [R1+0x508] ;  /* 0x0005080001167983 */ /* 0x000ea20000300a00 */
[----:B------:R-:W-:Y:S01]  /*88ac0*/  IMAD.MOV.U32 R15, RZ, RZ, R4 ;  /* 0x000000ffff0f7224 */ /* 0x000fe200078e0004 */
[----:B------:R-:W-:-:S02]  /*88ad0*/  F2FP.F16.E4M3.UNPACK_B R12, R12 ;  /* 0x0000000cff0c723e */ /* 0x000fc400020006ff */
[----:B------:R-:W-:Y:S02]  /*88ae0*/  F2FP.F16.E4M3.UNPACK_B R13, R13 ;  /* 0x0000000dff0d723e */ /* 0x000fe400020006ff */
[----:B------:R-:W-:Y:S02]  /*88af0*/  F2FP.F16.E4M3.UNPACK_B R14, R14 ;  /* 0x0000000eff0e723e */ /* 0x000fe400020006ff */
[----:B------:R-:W-:-:S07]  /*88b00*/  F2FP.F16.E4M3.UNPACK_B R15, R15 ;  /* 0x0000000fff0f723e */ /* 0x000fce00020006ff */
[C---:B----4-:R-:W-:Y:S01]  /*88b10*/  HMMA.16816.F32 R8, R12.reuse, R6, R8 ;  /* 0x000000060c08723c */ /* 0x050fe20000001808 */
[----:B--2---:R-:W-:Y:S04]  /*88b20*/  STL.64 [R1+0x81e8], R22 ;  /* 0x0081e81601007387 */ /* 0x004fe80000100a00 */
[----:B------:R0:W-:Y:S04]  /*88b30*/  STL.64 [R1+0x81e0], R20 ;  /* 0x0081e01401007387 */ /* 0x0001e80000100a00 */
[----:B0-----:R-:W3:Y:S04]  /*88b40*/  LDL.LU.64 R20, [R1+0x4e0] ;  /* 0x0004e00001147983 */ /* 0x001ee80000300a00 */
[----:B------:R-:W3:Y:S04]  /*88b50*/  LDL.LU.64 R22, [R1+0x4e8] ;  /* 0x0004e80001167983 */ /* 0x000ee80000300a00 */
[----:B------:R-:W2:Y:S04]  /*88b60*/  LDL.LU.64 R4, [R1+0x58] ;  /* 0x0000580001047983 */ /* 0x000ea80000300a00 */
[----:B------:R0:W-:Y:S04]  /*88b70*/  STL [R1+0x808c], R16 ;  /* 0x00808c1001007387 */ /* 0x0001e80000100800 */
[----:B------:R1:W-:Y:S04]  /*88b80*/  STL [R1+0x8088], R17 ;  /* 0x0080881101007387 */ /* 0x0003e80000100800 */
[----:B0-----:R-:W4:Y:S04]  /*88b90*/  LDL R16, [R1+0x88] ;  /* 0x0000880001107983 */ /* 0x001f280000100800 */
[----:B-1----:R-:W4:Y:S04]  /*88ba0*/  LDL R17, [R1+0x8c] ;  /* 0x00008c0001117983 */ /* 0x002f280000100800 */
[----:B------:R-:W-:Y:S04]  /*88bb0*/  STL.64 [R1+0x8198], R18 ;  /* 0x0081981201007387 */ /* 0x000fe80000100a00 */
[----:B------:R0:W-:Y:S04]  /*88bc0*/  STL.64 [R1+0x2b0], R8 ;  /* 0x0002b00801007387 */ /* 0x0001e80000100a00 */
[----:B------:R1:W-:Y:S04]  /*88bd0*/  STL.64 [R1+0x2b8], R10 ;  /* 0x0002b80a01007387 */ /* 0x0003e80000100a00 */
[----:B0-----:R-:W2:Y:S04]  /*88be0*/  LDL.LU.64 R8, [R1+0x510] ;  /* 0x0005100001087983 */ /* 0x001ea80000300a00 */
[----:B-1----:R-:W2:Y:S04]  /*88bf0*/  LDL.LU.64 R10, [R1+0x518] ;  /* 0x00051800010a7983 */ /* 0x002ea80000300a00 */
[----:B------:R-:W2:Y:S01]  /*88c00*/  LDL.LU.64 R6, [R1+0x50] ;  /* 0x0000500001067983 */ /* 0x000ea20000300a00 */
[C---:B---3--:R-:W-:Y:S03]  /*88c10*/  HMMA.16816.F32 R24, R12.reuse, R26, R20 ;  /* 0x0000001a0c18723c */ /* 0x048fe60000001814 */
[----:B--2---:R0:W-:Y:S04]  /*88c20*/  STL.64 [R1+0x81a8], R6 ;  /* 0x0081a80601007387 */ /* 0x0041e80000100a00 */
[----:B0-----:R-:W2:Y:S04]  /*88c30*/  LDL R6, [R1+0x70] ;  /* 0x0000700001067983 */ /* 0x001ea80000100800 */
[----:B------:R-:W2:Y:S04]  /*88c40*/  LDL R7, [R1+0x74] ;  /* 0x0000740001077983 */ /* 0x000ea80000100800 */
[----:B------:R-:W-:Y:S04]  /*88c50*/  STL.64 [R1+0x81a0], R4 ;  /* 0x0081a00401007387 */ /* 0x000fe80000100a00 */
[----:B------:R-:W3:Y:S04]  /*88c60*/  LDL.LU.64 R22, [R1+0x81e8] ;  /* 0x0081e80001167983 */ /* 0x000ee80000300a00 */
[----:B------:R-:W3:Y:S04]  /*88c70*/  LDL.LU.64 R20, [R1+0x81e0] ;  /* 0x0081e00001147983 */ /* 0x000ee80000300a00 */
[----:B------:R-:W-:Y:S04]  /*88c80*/  STL.64 [R1+0x4e0], R24 ;  /* 0x0004e01801007387 */ /* 0x000fe80000100a00 */
[----:B------:R0:W-:Y:S04]  /*88c90*/  STL.64 [R1+0x4e8], R26 ;  /* 0x0004e81a01007387 */ /* 0x0001e80000100a00 */
[----:B0-----:R-:W4:Y:S04]  /*88ca0*/  LDL.LU.64 R26, [R1+0x81d8] ;  /* 0x0081d800011a7983 */ /* 0x001f280000300a00 */
[----:B------:R-:W4:Y:S02]  /*88cb0*/  LDL.LU.64 R24, [R1+0x81d0] ;  /* 0x0081d00001187983 */ /* 0x000f240000300a00 */
[----:B----4-:R-:W-:Y:S02]  /*88cc0*/  HMMA.16816.F32 R16, R12, R16, R24 ;  /* 0x000000100c10723c */ /* 0x010fe40000001818 */
[----:B------:R-:W3:Y:S04]  /*88cd0*/  LDL.LU.64 R26, [R1+0x81c8] ;  /* 0x0081c800011a7983 */ /* 0x000ee80000300a00 */
[----:B------:R-:W4:-:S13]  /*88ce0*/  LDL.LU.64 R24, [R1+0x81c0] ;  /* 0x0081c00001187983 */ /* 0x000f1a0000300a00 */
[----:B------:R-:W-:Y:S04]  /*88cf0*/  STL.64 [R1+0x4f0], R16 ;  /* 0x0004f01001007387 */ /* 0x000fe80000100a00 */
[----:B------:R3:W-:Y:S02]  /*88d00*/  STL.64 [R1+0x4f8], R18 ;  /* 0x0004f81201007387 */ /* 0x0007e40000100a00 */
[----:B---3--:R-:W-:Y:S02]  /*88d10*/  HMMA.16816.F32 R16, R12, R26, R20 ;  /* 0x0000001a0c10723c */ /* 0x008fe40000001814 */
[----:B------:R-:W3:Y:S04]  /*88d20*/  LDL.LU.64 R20, [R1+0x40] ;  /* 0x0000400001147983 */ /* 0x000ee80000300a00 */
[----:B------:R-:W2:-:S13]  /*88d30*/  LDL R26, [R1+0x28] ;  /* 0x00002800011a7983 */ /* 0x000e9a0000100800 */
[----:B------:R0:W-:Y:S04]  /*88d40*/  STL.64 [R1+0x500], R16 ;  /* 0x0005001001007387 */ /* 0x0001e80000100a00 */
[----:B------:R1:W-:Y:S04]  /*88d50*/  STL.64 [R1+0x508], R18 ;  /* 0x0005081201007387 */ /* 0x0003e80000100a00 */
[----:B------:R-:W2:Y:S04]  /*88d60*/  LDL R27, [R1+0x2c] ;  /* 0x00002c00011b7983 */ /* 0x000ea80000100800 */
[----:B0-----:R-:W2:Y:S04]  /*88d70*/  LDL.LU.64 R16, [R1+0x540] ;  /* 0x0005400001107983 */ /* 0x001ea80000300a00 */
[----:B-1----:R-:W2:Y:S01]  /*88d80*/  LDL.LU.64 R18, [R1+0x548] ;  /* 0x0005480001127983 */ /* 0x002ea20000300a00 */
[----:B----4-:R-:W-:Y:S03]  /*88d90*/  HMMA.16816.F32 R8, R12, R24, R8 ;  /* 0x000000180c08723c */ /* 0x010fe60000001808 */
[----:B--2---:R-:W-:Y:S04]  /*88da0*/  STL.64 [R1+0x81b8], R18 ;  /* 0x0081b81201007387 */ /* 0x004fe80000100a00 */
[----:B------:R0:W-:Y:S04]  /*88db0*/  STL.64 [R1+0x81b0], R16 ;  /* 0x0081b01001007387 */ /* 0x0001e80000100a00 */
[----:B0-----:R-:W2:Y:S04]  /*88dc0*/  LDL.LU.64 R16, [R1+0x520] ;  /* 0x0005200001107983 */ /* 0x001ea80000300a00 */
[----:B------:R-:W2:Y:S04]  /*88dd0*/  LDL.LU.64 R18, [R1+0x528] ;  /* 0x0005280001127983 */ /* 0x000ea80000300a00 */
[----:B------:R0:W-:Y:S04]  /*88de0*/  STL.64 [R1+0x510], R8 ;  /* 0x0005100801007387 */ /* 0x0001e80000100a00 */
[----:B------:R1:W-:Y:S04]  /*88df0*/  STL.64 [R1+0x518], R10 ;  /* 0x0005180a01007387 */ /* 0x0003e80000100a00 */
[----:B0-----:R-:W4:Y:S04]  /*88e00*/  LDL.LU.64 R8, [R1+0x570] ;  /* 0x0005700001087983 */ /* 0x001f280000300a00 */
[----:B-1----:R-:W4:Y:S04]  /*88e10*/  LDL.LU.64 R10, [R1+0x578] ;  /* 0x00057800010a7983 */ /* 0x002f280000300a00 */
[----:B------:R-:W2:Y:S01]  /*88e20*/  LDL.64 R22, [R1+0x38] ;  /* 0x0000380001167983 */ /* 0x000ea20000100a00 */
[----:B------:R-:W-:-:S03]  /*88e30*/  IMAD.MOV.U32 R25, RZ, RZ, R0 ;  /* 0x000000ffff197224 */ /* 0x000fc600078e0000 */
[----:B--2---:R0:W-:Y:S04]  /*88e40*/  STL.64 [R1+0x8190], R22 ;  /* 0x0081901601007387 */ /* 0x0041e80000100a00 */
[----:B0-----:R-:W2:Y:S04]  /*88e50*/  LDL R22, [R1+0x60] ;  /* 0x0000600001167983 */ /* 0x001ea80000100800 */
[----:B------:R-:W2:Y:S04]  /*88e60*/  LDL R23, [R1+0x64] ;  /* 0x0000640001177983 */ /* 0x000ea80000100800 */
[----:B---3--:R0:W-:Y:S04]  /*88e70*/  STL.64 [R1+0x8188], R20 ;  /* 0x0081881401007387 */ /* 0x0081e80000100a00 */
[----:B0-----:R-:W3:Y:S04]  /*88e80*/  LDL.LU.64 R20, [R1+0x68] ;  /* 0x0000680001147983 */ /* 0x001ee80000300a00 */
[----:B------:R-:W2:Y:S01]  /*88e90*/  LDL R24, [R1+0x30] ;  /* 0x0000300001187983 */ /* 0x000ea20000100800 */
[C---:B------:R-:W-:Y:S03]  /*88ea0*/  HMMA.16816.F32 R4, R12.reuse, R6, R16 ;  /* 0x000000060c04723c */ /* 0x040fe60000001810 */
[----:B------:R-:W-:Y:S04]  /*88eb0*/  STL.64 [R1+0x8180], R26 ;  /* 0x0081801a01007387 */ /* 0x000fe80000100a00 */
[----:B--2---:R0:W-:Y:S04]  /*88ec0*/  STL.64 [R1+0x8178], R24 ;  /* 0x0081781801007387 */ /* 0x0041e80000100a00 */
[----:B0-----:R-:W2:Y:S04]  /*88ed0*/  LDL.LU.64 R24, [R1+0x550] ;  /* 0x0005500001187983 */ /* 0x001ea80000300a00 */
[----:B------:R-:W2:Y:S04]  /*88ee0*/  LDL.LU.64 R26, [R1+0x558] ;  /* 0x00055800011a7983 */ /* 0x000ea80000300a00 */
[----:B------:R-:W3:Y:S04]  /*88ef0*/  LDL.LU.64 R18, [R1+0x81b8] ;  /* 0x0081b80001127983 */ /* 0x000ee80000300a00 */
[----:B------:R-:W3:Y:S04]  /*88f00*/  LDL.LU.64 R16, [R1+0x81b0] ;  /* 0x0081b00001107983 */ /* 0x000ee80000300a00 */
[----:B------:R-:W-:Y:S04]  /*88f10*/  STL.64 [R1+0x520], R4 ;  /* 0x0005200401007387 */ /* 0x000fe80000100a00 */
[----:B------:R0:W-:Y:S04]  /*88f20*/  STL.64 [R1+0x528], R6 ;  /* 0x0005280601007387 */ /* 0x0001e80000100a00 */
[----:B0-----:R-:W2:Y:S04]  /*88f30*/  LDL.LU.64 R6, [R1+0x81a8] ;  /* 0x0081a80001067983 */ /* 0x001ea80000300a00 */
[----:B------:R-:W4:Y:S01]  /*88f40*/  LDL.LU.64 R4, [R1+0x81a0] ;  /* 0x0081a00001047983 */ /* 0x000f220000300a00 */
[----:B---3--:R-:W-:-:S15]  /*88f50*/  HMMA.16816.F32 R16, R12, R20, R16 ;  /* 0x000000140c10723c */ /* 0x008fde0000001810 */
[----:B------:R-:W-:-:S04]  /*88f60*/  NOP ;  /* 0x0000000000007918 */ /* 0x000fc80000000000 */
[----:B------:R-:W-:Y:S04]  /*88f70*/  STL.64 [R1+0x540], R16 ;  /* 0x0005401001007387 */ /* 0x000fe80000100a00 */
[----:B------:R0:W-:Y:S04]  /*88f80*/  STL.64 [R1+0x548], R18 ;  /* 0x0005481201007387 */ /* 0x0001e80000100a00 */
[----:B0-----:R-:W3:Y:S01]  /*88f90*/  LDL.LU.64 R18, [R1+0x8198] ;  /* 0x0081980001127983 */ /* 0x001ee20000300a00 */
[----:B------:R-:W-:Y:S02]  /*88fa0*/  IMAD.MOV.U32 R16, RZ, RZ, R20 ;  /* 0x000000ffff107224 */ /* 0x000fe400078e0014 */
[----:B------:R-:W-:Y:S01]  /*88fb0*/  IMAD.MOV.U32 R17, RZ, RZ, R21 ;  /* 0x000000ffff117224 */ /* 0x000fe200078e0015 */
[C---:B--2---:R-:W-:Y:S01]  /*88fc0*/  HMMA.16816.F32 R24, R12.reuse, R22, R24 ;  /* 0x000000160c18723c */ /* 0x044fe20000001818 */
[----:B---3--:R-:W-:Y:S04]  /*88fd0*/  STL.64 [R1+0x80d8], R18 ;  /* 0x0080d81201007387 */ /* 0x008fe80000100a00 */
[----:B------:R0:W-:Y:S04]  /*88fe0*/  STL.64 [R1+0x80d0], R16 ;  /* 0x0080d01001007387 */ /* 0x0001e80000100a00 */
[----:B0-----:R-:W2:Y:S04]  /*88ff0*/  LDL.LU.64 R16, [R1+0x580] ;  /* 0x0005800001107983 */ /* 0x001ea80000300a00 */
[----:B------:R-:W2:Y:S01]  /*89000*/  LDL.LU.64 R18, [R1+0x588] ;  /* 0x0005880001127983 */ /* 0x000ea20000300a00 */
[----:B----4-:R-:W-:Y:S05]  /*89010*/  HMMA.16816.F32 R20, R12, R4, R8 ;  /* 0x000000040c14723c */ /* 0x010fea0000001808 */
[----:B------:R-:W-:Y:S01]  /*89020*/  STL.64 [R1+0x550], R24 ;  /* 0x0005501801007387 */ /* 0x000fe20000100a00 */
[----:B------:R-:W-:-:S03]  /*89030*/  IMAD.MOV.U32 R8, RZ, RZ, R4 ;  /* 0x000000ffff087224 */ /* 0x000fc600078e0004 */
[----:B------:R-:W-:Y:S01]  /*89040*/  STL.64 [R1+0x558], R26 ;  /* 0x0005581a01007387 */ /* 0x000fe20000100a00 */
[----:B------:R-:W-:Y:S02]  /*89050*/  IMAD.MOV.U32 R9, RZ, RZ, R5 ;  /* 0x000000ffff097224 */ /* 0x000fe400078e0005 */
[----:B------:R-:W-:-:S07]  /*89060*/  IMAD.MOV.U32 R11, RZ, RZ, R7 ;  /* 0x000000ffff0b7224 */ /* 0x000fce00078e0007 */
[----:B------:R0:W-:Y:S04]  /*89070*/  STL.64 [R1+0x570], R20 ;  /* 0x0005701401007387 */ /* 0x0001e80000100a00 */
[----:B------:R1:W-:Y:S04]  /*89080*/  STL.64 [R1+0x578], R22 ;  /* 0x0005781601007387 */ /* 0x0003e80000100a00 */
[----:B0-----:R-:W3:Y:S04]  /*89090*/  LDL.LU.64 R20, [R1+0x5a0] ;  /* 0x0005a00001147983 */ /* 0x001ee80000300a00 */
[----:B-1----:R-:W3:Y:S04]  /*890a0*/  LDL.LU.64 R22, [R1+0x5a8] ;  /* 0x0005a80001167983 */ /* 0x002ee80000300a00 */
[----:B------:R-:W4:Y:S04]  /*890b0*/  LDL.LU.64 R24, [R1+0x5c0] ;  /* 0x0005c00001187983 */ /* 0x000f280000300a00 */
[----:B------:R-:W4:Y:S04]  /*890c0*/  LDL.LU.64 R26, [R1+0x5c8] ;  /* 0x0005c800011a7983 */ /* 0x000f280000300a00 */
[----:B------:R-:W-:Y:S01]  /*890d0*/  STL [R1+0x80b4], R8 ;  /* 0x0080b40801007387 */ /* 0x000fe20000100800 */
[----:B------:R-:W-:-:S03]  /*890e0*/  IMAD.MOV.U32 R10, RZ, RZ, R6 ;  /* 0x000000ffff0a7224 */ /* 0x000fc600078e0006 */
[----:B------:R-:W-:Y:S01]  /*890f0*/  STL [R1+0x80b0], R9 ;  /* 0x0080b00901007387 */ /* 0x000fe20000100800 */
[----:B--2---:R-:W-:-:S15]  /*89100*/  HMMA.16816.F32 R16, R12, R6, R16 ;  /* 0x000000060c10723c */ /* 0x004fde0000001810 */
[----:B------:R-:W-:-:S04]  /*89110*/  NOP ;  /* 0x0000000000007918 */ /* 0x000fc80000000000 */
[----:B------:R0:W-:Y:S04]  /*89120*/  STL.64 [R1+0x580], R16 ;  /* 0x0005801001007387 */ /* 0x0001e80000100a00 */
[----:B------:R1:W-:Y:S04]  /*89130*/  STL.64 [R1+0x588], R18 ;  /* 0x0005881201007387 */ /* 0x0003e80000100a00 */
[----:B0-----:R-:W2:Y:S04]  /*89140*/  LDL.LU.64 R16, [R1+0x5f0] ;  /* 0x0005f00001107983 */ /* 0x001ea80000300a00 */
[----:B-1----:R-:W2:Y:S04]  /*89150*/  LDL.LU.64 R18, [R1+0x5f8] ;  /* 0x0005f80001127983 */ /* 0x002ea80000300a00 */
[----:B------:R-:W2:Y:S04]  /*89160*/  LDL.LU.64 R4, [R1+0x600] ;  /* 0x0006000001047983 */ /* 0x000ea80000300a00 */
[----:B------:R-:W2:Y:S04]  /*89170*/  LDL.LU.64 R6, [R1+0x608] ;  /* 0x0006080001067983 */ /* 0x000ea80000300a00 */
[----:B------:R-:W-:Y:S04]  /*89180*/  STL [R1+0x80bc], R11 ;  /* 0x0080bc0b01007387 */ /* 0x000fe80000100800 */
[----:B------:R0:W-:Y:S04]  /*89190*/  STL [R1+0x80b8], R10 ;  /* 0x0080b80a01007387 */ /* 0x0001e80000100800 */
[----:B0-----:R-:W3:Y:S02]  /*891a0*/  LDL.LU.64 R10, [R1+0x48] ;  /* 0x00004800010a7983 */ /* 0x001ee40000300a00 */
[----:B---3--:R-:W-:-:S15]  /*891b0*/  HMMA.16816.F32 R20, R12, R10, R20 ;  /* 0x0000000a0c14723c */ /* 0x008fde0000001814 */
[----:B------:R-:W-:-:S04]  /*891c0*/  NOP ;  /* 0x0000000000007918 */ /* 0x000fc80000000000 */
[----:B------:R-:W-:Y:S04]  /*891d0*/  STL.64 [R1+0x5a0], R20 ;  /* 0x0005a01401007387 */ /* 0x000fe80000100a00 */
[----:B------:R0:W-:Y:S04]  /*891e0*/  STL.64 [R1+0x5a8], R22 ;  /* 0x0005a81601007387 */ /* 0x0001e80000100a00 */
[----:B0-----:R-:W3:Y:S04]  /*891f0*/  LDL.LU.64 R22, [R1+0x8190] ;  /* 0x0081900001167983 */ /* 0x001ee80000300a00 */
[----:B------:R-:W4:Y:S01]  /*89200*/  LDL.LU.64 R20, [R1+0x8188] ;  /* 0x0081880001147983 */ /* 0x000f220000300a00 */
[----:B------:R-:W-:-:S02]  /*89210*/  IMAD.MOV.U32 R8, RZ, RZ, R10 ;  /* 0x000000ffff087224 */ /* 0x000fc400078e000a */
[----:B------:R-:W-:Y:S01]  /*89220*/  IMAD.MOV.U32 R9, RZ, RZ, R11 ;  /* 0x000000ffff097224 */ /* 0x000fe200078e000b */
[----:B----4-:R-:W-:Y:S01]  /*89230*/  HMMA.16816.F32 R24, R12, R20, R24 ;  /* 0x000000140c18723c */ /* 0x010fe20000001818 */
[----:B------:R-:W-:Y:S02]  /*89240*/  IMAD.MOV.U32 R11, RZ, RZ, R20 ;  /* 0x000000ffff0b7224 */ /* 0x000fe400078e0014 */
[----:B------:R-:W-:-:S15]  /*89250*/  IMAD.MOV.U32 R10, RZ, RZ, R21 ;  /* 0x000000ffff0a7224 */ /* 0x000fde00078e0015 */
[----:B------:R-:W-:Y:S01]  /*89260*/  NOP ;  /* 0x0000000000007918 */ /* 0x000fe20000000000 */
[----:B------:R-:W-:Y:S04]  /*89270*/  STL.64 [R1+0x5c0], R24 ;  /* 0x0005c01801007387 */ /* 0x000fe80000100a00 */
[----:B------:R0:W-:Y:S04]  /*89280*/  STL.64 [R1+0x5c8], R26 ;  /* 0x0005c81a01007387 */ /* 0x0001e80000100a00 */
[----:B0-----:R-:W4:Y:S04]  /*89290*/  LDL.LU.64 R26, [R1+0x8180] ;  /* 0x00818000011a7983 */ /* 0x001f280000300a00 */
[----:B------:R-:W2:Y:S04]  /*892a0*/  LDL.LU.64 R24, [R1+0x8178] ;  /* 0x0081780001187983 */ /* 0x000ea80000300a00 */
[----:B------:R-:W-:Y:S04]  /*892b0*/  STL.64 [R1+0x80e8], R10 ;  /* 0x0080e80a01007387 */ /* 0x000fe80000100a00 */
[----:B------:R0:W-:Y:S04]  /*892c0*/  STL.64 [R1+0x80e0], R8 ;  /* 0x0080e00801007387 */ /* 0x0001e80000100a00 */
[----:B0-----:R-:W4:Y:S04]  /*892d0*/  LDL.LU.64 R8, [R1+0x5d0] ;  /* 0x0005d00001087983 */ /* 0x001f280000300a00 */
[----:B------:R-:W4:Y:S01]  /*892e0*/  LDL.LU.64 R10, [R1+0x5d8] ;  /* 0x0005d800010a7983 */ /* 0x000f220000300a00 */
[----:B---3--:R-:W-:-:S05]  /*892f0*/  IMAD.MOV.U32 R0, RZ, RZ, R23 ;  /* 0x000000ffff007224 */ /* 0x008fca00078e0017 */
[----:B------:R-:W-:Y:S01]  /*89300*/  STL [R1+0x7fa8], R0 ;  /* 0x007fa80001007387 */ /* 0x000fe20000100800 */
[C---:B--2---:R-:W-:Y:S08]  /*89310*/  HMMA.16816.F32 R16, R12.reuse, R24, R16 ;  /* 0x000000180c10723c */ /* 0x044ff00000001810 */
[----:B----4-:R-:W-:-:S15]  /*89320*/  HMMA.16816.F32 R8, R12, R22, R8 ;  /* 0x000000160c08723c */ /* 0x010fde0000001808 */
[----:B------:R-:W-:-:S04]  /*89330*/  NOP ;  /* 0x0000000000007918 */ /* 0x000fc80000000000 */
[----:B------:R-:W-:Y:S04]  /*89340*/  STL.64 [R1+0x5d0], R8 ;  /* 0x0005d00801007387 */ /* 0x000fe80000100a00 */
[----:B------:R0:W-:Y:S02]  /*89350*/  STL.64 [R1+0x5d8], R10 ;  /* 0x0005d80a01007387 */ /* 0x0001e40000100a00 */
[C---:B0-----:R-:W-:Y:S02]  /*89360*/  HMMA.16816.F32 R8, R12.reuse, R26, R4 ;  /* 0x0000001a0c08723c */ /* 0x041fe40000001804 */
[----:B------:R-:W2:Y:S04]  /*89370*/  LDL R4, [R1+0x18] ;  /* 0x0000180001047983 */ /* 0x000ea80000100800 */
[----:B------:R-:W-:Y:S04]  /*89380*/  STL.64 [R1+0x5f0], R16 ;  /* 0x0005f01001007387 */ /* 0x000fe80000100a00 */
[----:B------:R-:W-:Y:S09]  /*89390*/  STL.64 [R1+0x5f8], R18 ;  /* 0x0005f81201007387 */ /* 0x000ff20000100a00 */
[----:B------:R0:W-:Y:S04]  /*893a0*/  STL.64 [R1+0x600], R8 ;  /* 0x0006000801007387 */ /* 0x0001e80000100a00 */
[----:B------:R1:W-:Y:S04]  /*893b0*/  STL.64 [R1+0x608], R10 ;  /* 0x0006080a01007387 */ /* 0x0003e80000100a00 */
[----:B------:R-:W2:Y:S04]  /*893c0*/  LDL R5, [R1+0x1c] ;  /* 0x00001c0001057983 */ /* 0x000ea80000100800 */
[----:B0-----:R-:W3:Y:S04]  /*893d0*/  LDL.LU.64 R8, [R1+0x620] ;  /* 0x0006200001087983 */ /* 0x001ee80000300a00 */
[----:B-1----:R-:W3:Y:S04]  /*893e0*/  LDL.LU.64 R10, [R1+0x628] ;  /* 0x00062800010a7983 */ /* 0x002ee80000300a00 */
[----:B------:R-:W4:Y:S04]  /*893f0*/  LDL.64 R6, [R1+0x10] ;  /* 0x0000100001067983 */ /* 0x000f280000100a00 */
[----:B------:R-:W3:Y:S04]  /*89400*/  LDL.64 R18, [R1+0x20] ;  /* 0x0000200001127983 */ /* 0x000ee80000100a00 */
[----:B----4-:R-:W-:Y:S04]  /*89410*/  STL.64 [R1+0x8160], R6 ;  /* 0x0081600601007387 */ /* 0x010fe80000100a00 */
[----:B------:R-:W4:Y:S04]  /*89420*/  LDL.LU.64 R24, [R1+0x6a0] ;  /* 0x0006a00001187983 */ /* 0x000f280000300a00 */
[----:B------:R-:W2:Y:S04]  /*89430*/  LDL.LU.64 R26, [R1+0x6a8] ;  /* 0x0006a800011a7983 */ /* 0x000ea80000300a00 */
[----:B--2---:R0:W-:Y:S04]  /*89440*/  STL.64 [R1+0x8128], R26 ;  /* 0x0081281a01007387 */ /* 0x0041e80000100a00 */
[----:B0-----:R-:W2:Y:S04]  /*89450*/  LDL R26, [R1] ;  /* 0x00000000011a7983 */ /* 0x001ea80000100800 */
[----:B------:R-:W2:Y:S04]  /*89460*/  LDL R27, [R1+0x4] ;  /* 0x00000400011b7983 */ /* 0x000ea80000100800 */
[----:B----4-:R0:W-:Y:S04]  /*89470*/  STL.64 [R1+0x8120], R24 ;  /* 0x0081201801007387 */ /* 0x0101e80000100a00 */
[----:B0-----:R-:W4:Y:S04]  /*89480*/  LDL R24, [R1+0x8] ;  /* 0x0000080001187983 */ /* 0x001f280000100800 */
[----:B------:R-:W4:Y:S04]  /*89490*/  LDL R25, [R1+0xc] ;  /* 0x00000c0001197983 */ /* 0x000f280000100800 */
[----:B--2---:R-:W-:Y:S04]  /*894a0*/  STL.64 [R1+0x8140], R26 ;  /* 0x0081401a01007387 */ /* 0x004fe80000100a00 */
[----:B----4-:R0:W-:Y:S04]  /*894b0*/  STL.64 [R1+0x8158], R24 ;  /* 0x0081581801007387 */ /* 0x0101e80000100a00 */
[----:B0-----:R-:W2:Y:S04]  /*894c0*/  LDL.LU.64 R24, [R1+0x650] ;  /* 0x0006500001187983 */ /* 0x001ea80000300a00 */
[----:B------:R-:W4:Y:S04]  /*894d0*/  LDL.LU.64 R26, [R1+0x658] ;  /* 0x00065800011a7983 */ /* 0x000f280000300a00 */
[----:B----4-:R-:W-:Y:S04]  /*894e0*/  STL.64 [R1+0x8170], R26 ;  /* 0x0081701a01007387 */ /* 0x010fe80000100a00 */
[----:B--2---:R0:W-:Y:S04]  /*894f0*/  STL.64 [R1+0x8168], R24 ;  /* 0x0081681801007387 */ /* 0x0041e80000100a00 */
[----:B0-----:R-:W2:Y:S04]  /*89500*/  LDL.LU.64 R24, [R1+0x640] ;  /* 0x0006400001187983 */ /* 0x001ea80000300a00 */
[----:B------:R-:W2:Y:S04]  /*89510*/  LDL.LU.64 R26, [R1+0x648] ;  /* 0x00064800011a7983 */ /* 0x000ea80000300a00 */
[----:B------:R-:W4:Y:S04]  /*89520*/  LDL.LU.64 R20, [R1+0x6c0] ;  /* 0x0006c00001147983 */ /* 0x000f280000300a00 */
[----:B------:R-:W2:Y:S04]  /*89530*/  LDL.LU.64 R22, [R1+0x6c8] ;  /* 0x0006c80001167983 */ /* 0x000ea80000300a00 */
[----:B--2---:R-:W-:Y:S04]  /*89540*/  STL.64 [R1+0x8108], R22 ;  /* 0x0081081601007387 */ /* 0x004fe80000100a00 */
[----:B----4-:R0:W-:Y:S04]  /*89550*/  STL.64 [R1+0x8100], R20 ;  /* 0x0081001401007387 */ /* 0x0101e80000100a00 */
[----:B0-----:R-:W2:Y:S04]  /*89560*/  LDL.LU.64 R20, [R1+0x6b0] ;  /* 0x0006b00001147983 */ /* 0x001ea80000300a00 */
[----:B------:R-:W4:Y:S01]  /*89570*/  LDL.LU.64 R22, [R1+0x6b8] ;  /* 0x0006b80001167983 */ /* 0x000f220000300a00 */
[C---:B---3--:R-:W-:Y:S03]  /*89580*/  HMMA.16816.F32 R8, R12.reuse, R18, R8 ;  /* 0x000000120c08723c */ /* 0x048fe60000001808 */
[----:B----4-:R-:W-:Y:S04]  /*89590*/  STL.64 [R1+0x8138], R22 ;  /* 0x0081381601007387 */ /* 0x010fe80000100a00 */
[----:B--2---:R0:W-:Y:S04]  /*895a0*/  STL.64 [R1+0x8130], R20 ;  /* 0x0081301401007387 */ /* 0x0041e80000100a00 */
[----:B0-----:R-:W2:Y:S04]  /*895b0*/  LDL.LU.64 R20, [R1+0x690] ;  /* 0x0006900001147983 */ /* 0x001ea80000300a00 */
[----:B------:R-:W3:Y:S01]  /*895c0*/  LDL.LU.64 R22, [R1+0x698] ;  /* 0x0006980001167983 */ /* 0x000ee20000300a00 */
[----:B------:R-:W-:Y:S01]  /*895d0*/  HMMA.16816.F32 R4, R12, R4, R24 ;  /* 0x000000040c04723c */ /* 0x000fe20000001818 */
[----:B------:R-:W-:-:S02]  /*895e0*/  IMAD.MOV.U32 R0, RZ, RZ, R19 ;  /* 0x000000ffff007224 */ /* 0x000fc400078e0013 */
[----:B---3--:R-:W-:Y:S04]  /*895f0*/  STL.64 [R1+0x8150], R22 ;  /* 0x0081501601007387 */ /* 0x008fe80000100a00 */
[----:B--2---:R0:W-:Y:S04]  /*89600*/  STL.64 [R1+0x8148], R20 ;  /* 0x0081481401007387 */ /* 0x0041e80000100a00 */
[----:B0-----:R-:W2:Y:S04]  /*89610*/  LDL.LU.64 R20, [R1+0x670] ;  /* 0x0006700001147983 */ /* 0x001ea80000300a00 */
[----:B------:R-:W2:Y:S04]  /*89620*/  LDL.LU.64 R22, [R1+0x678] ;  /* 0x0006780001167983 */ /* 0x000ea80000300a00 */
[----:B------:R0:W-:Y:S04]  /*89630*/  STL.64 [R1+0x620], R8 ;  /* 0x0006200801007387 */ /* 0x0001e80000100a00 */
[----:B------:R1:W-:Y:S04]  /*89640*/  STL.64 [R1+0x628], R10 ;  /* 0x0006280a01007387 */ /* 0x0003e80000100a00 */
[----:B0-----:R-:W3:Y:S04]  /*89650*/  LDL.LU.64 R8, [R1+0x6d0] ;  /* 0x0006d00001087983 */ /* 0x001ee80000300a00 */
[----:B-1----:R-:W3:Y:S04]  /*89660*/  LDL.LU.64 R10, [R1+0x6d8] ;  /* 0x0006d800010a7983 */ /* 0x002ee80000300a00 */
[----:B------:R-:W4:Y:S04]  /*89670*/  LDL.LU.64 R16, [R1+0x6e0] ;  /* 0x0006e00001107983 */ /* 0x000f280000300a00 */
[----:B------:R-:W4:Y:S04]  /*89680*/  LDL.LU.64 R18, [R1+0x6e8] ;  /* 0x0006e80001127983 */ /* 0x000f280000300a00 */
[----:B------:R-:W-:Y:S04]  /*89690*/  STL [R1+0x7fac], R0 ;  /* 0x007fac0001007387 */ /* 0x000fe80000100800 */
[----:B------:R-:W2:Y:S04]  /*896a0*/  LDL.LU.64 R26, [R1+0x8170] ;  /* 0x00817000011a7983 */ /* 0x000ea80000300a00 */
[----:B------:R-:W2:Y:S04]  /*896b0*/  LDL.LU.64 R24, [R1+0x8168] ;  /* 0x0081680001187983 */ /* 0x000ea80000300a00 */
[----:B------:R-:W-:Y:S04]  /*896c0*/  STL.64 [R1+0x640], R4 ;  /* 0x0006400401007387 */ /* 0x000fe80000100a00 */
[----:B------:R0:W-:Y:S04]  /*896d0*/  STL.64 [R1+0x648], R6 ;  /* 0x0006480601007387 */ /* 0x0001e80000100a00 */
[----:B0-----:R-:W2:Y:S02]  /*896e0*/  LDL.LU.64 R6, [R1+0x8160] ;  /* 0x0081600001067983 */ /* 0x001ea40000300a00 */
[----:B--2---:R-:W-:-:S15]  /*896f0*/  HMMA.16816.F32 R24, R12, R6, R24 ;  /* 0x000000060c18723c */ /* 0x004fde0000001818 */
[----:B------:R-:W-:-:S04]  /*89700*/  NOP ;  /* 0x0000000000007918 */ /* 0x000fc80000000000 */
[----:B------:R0:W-:Y:S04]  /*89710*/  STL.64 [R1+0x650], R24 ;  /* 0x0006501801007387 */ /* 0x0001e80000100a00 */
[----:B------:R1:W-:Y:S04]  /*89720*/  STL.64 [R1+0x658], R26 ;  /* 0x0006581a01007387 */ /* 0x0003e80000100a00 */
[----:B0-----:R-:W1:Y:S01]  /*89730*/  LDL.LU.64 R24, [R1+0x8158] ;  /* 0x0081580001187983 */ /* 0x001e620000300a00 */
[----:B------:R-:W-:-:S03]  /*89740*/  IMAD.MOV.U32 R0, RZ, RZ, R6 ;  /* 0x000000ffff007224 */ /* 0x000fc600078e0006 */
[----:B------:R-:W2:Y:S04]  /*89750*/  LDL.LU.64 R4, [R1+0x6f0] ;  /* 0x0006f00001047983 */ /* 0x000ea80000300a00 */
[----:B------:R-:W2:Y:S01]  /*89760*/  LDL.LU.64 R6, [R1+0x6f8] ;  /* 0x0006f80001067983 */ /* 0x000ea20000300a00 */
[----:B-1----:R-:W-:Y:S03]  /*89770*/  HMMA.16816.F32 R24, R12, R24, R20 ;  /* 0x000000180c18723c */ /* 0x002fe60000001814 */
[----:B------:R-:W2:Y:S04]  /*89780*/  LDL.LU.64 R22, [R1+0x8150] ;  /* 0x0081500001167983 */ /* 0x000ea80000300a00 */
[----:B------:R-:W2:-:S12]  /*89790*/  LDL.LU.64 R20, [R1+0x8148] ;  /* 0x0081480001147983 */ /* 0x000e980000300a00 */
[----:B------:R-:W-:Y:S04]  /*897a0*/  STL.64 [R1+0x670], R24 ;  /* 0x0006701801007387 */ /* 0x000fe80000100a00 */
[----:B------:R0:W-:Y:S04]  /*897b0*/  STL.64 [R1+0x678], R26 ;  /* 0x0006781a01007387 */ /* 0x0001e80000100a00 */
[----:B0-----:R-:W2:Y:S02]  /*897c0*/  LDL.LU.64 R26, [R1+0x8140] ;  /* 0x00814000011a7983 */ /* 0x001ea40000300a00 */
[----:B--2---:R-:W-:Y:S02]  /*897d0*/  HMMA.16816.F32 R24, R12, R26, R20 ;  /* 0x0000001a0c18723c */ /* 0x004fe40000001814 */
[----:B------:R-:W2:Y:S04]  /*897e0*/  LDL.LU.64 R22, [R1+0x8138] ;  /* 0x0081380001167983 */ /* 0x000ea80000300a00 */
[----:B------:R-:W2:-:S13]  /*897f0*/  LDL.LU.64 R20, [R1+0x8130] ;  /* 0x0081300001147983 */ /* 0x000e9a0000300a00 */
[----:B------:R-:W-:Y:S04]  /*89800*/  STL.64 [R1+0x690], R24 ;  /* 0x0006901801007387 */ /* 0x000fe80000100a00 */
[----:B------:R0:W-:Y:S04]  /*89810*/  STL.64 [R1+0x698], R26 ;  /* 0x0006981a01007387 */ /* 0x0001e80000100a00 */
[----:B0-----:R-:W2:Y:S04]  /*89820*/  LDL.LU.64 R26, [R1+0x8128] ;  /* 0x00812800011a7983 */ /* 0x001ea80000300a00 */
[----:B------:R-:W2:Y:S02]  /*89830*/  LDL.LU.64 R24, [R1+0x8120] ;  /* 0x0081200001187983 */ /* 0x000ea40000300a00 */
[----:B--2---:R-:W-:-:S15]  /*89840*/  HMMA.16816.F32 R24, R12, R28, R24 ;  /* 0x0000001c0c18723c */ /* 0x004fde0000001818 */
[----:B------:R-:W-:-:S04]  /*89850*/  NOP ;  /* 0x0000000000007918 */ /* 0x000fc80000000000 */
[----:B------:R-:W-:Y:S04]  /*89860*/  STL.64 [R1+0x6a0], R24 ;  /* 0x0006a01801007387 */ /* 0x000fe80000100a00 */
[----:B------:R0:W-:Y:S04]  /*89870*/  STL.64 [R1+0x6a8], R26 ;  /* 0x0006a81a01007387 */ /* 0x0001e80000100a00 */
[----:B0-----:R-:W2:Y:S04]  /*89880*/  LDL.LU.64 R26, [R1+0x8118] ;  /* 0x00811800011a7983 */ /* 0x001ea80000300a00 */
[----:B------:R-:W3:Y:S01]  /*89890*/  LDL.LU.64 R24, [R1+0x8110] ;  /* 0x0081100001187983 */ /* 0x000ee20000300a00 */
[----:B--2---:R-:W-:-:S15]  /*898a0*/  HMMA.16816.F32 R20, R12, R26, R20 ;  /* 0x0000001a0c14723c */ /* 0x004fde0000001814 */
[----:B------:R-:W-:-:S04]  /*898b0*/  NOP ;  /* 0x0000000000007918 */ /* 0x000fc80000000000 */
[----:B------:R-:W-:Y:S04]  /*898c0*/  STL.64 [R1+0x6b0], R20 ;  /* 0x0006b01401007387 */ /* 0x000fe80000100a00 */
[----:B------:R0:W-:Y:S04]  /*898d0*/  STL.64 [R1+0x6b8], R22 ;  /* 0x0006b81601007387 */ /* 0x0001e80000100a00 */
[----:B0-----:R-:W3:Y:S04]  /*898e0*/  LDL.LU.64 R22, [R1+0x8108] ;  /* 0x0081080001167983 */ /* 0x001ee80000300a00 */
[----:B------:R-:W3:Y:S02]  /*898f0*/  LDL.LU.64 R20, [R1+0x8100] ;  /* 0x0081000001147983 */ /* 0x000ee40000300a00 */
[----:B---3--:R-:W-:-:S15]  /*89900*/  HMMA.16816.F32 R20, R12, R24, R20 ;  /* 0x000000180c14723c */ /* 0x008fde0000001814 */
[----:B------:R-:W-:-:S04]  /*89910*/  NOP ;  /* 0x0000000000007918 */ /* 0x000fc80000000000 */
[----:B------:R-:W-:Y:S04]  /*89920*/  STL.64 [R1+0x6c0], R20 ;  /* 0x0006c01401007387 */ /* 0x000fe80000100a00 */
[----:B------:R0:W-:Y:S04]  /*89930*/  STL.64 [R1+0x6c8], R22 ;  /* 0x0006c81601007387 */ /* 0x0001e80000100a00 */
[----:B0-----:R-:W2:Y:S04]  /*89940*/  LDL.LU.64 R22, [R1+0x80f8] ;  /* 0x0080f80001167983 */ /* 0x001ea80000300a00 */
[----:B------:R-:W4:Y:S04]  /*89950*/  LDL.LU.64 R20, [R1+0x80f0] ;  /* 0x0080f00001147983 */ /* 0x000f280000300a00 */
[----:B------:R-:W-:Y:S04]  /*89960*/  STL.64 [R1+0x7ee8], R26 ;  /* 0x007ee81a01007387 */ /* 0x000fe80000100a00 */
[----:B------:R0:W-:Y:S04]  /*89970*/  STL.64 [R1+0x7ee0], R24 ;  /* 0x007ee01801007387 */ /* 0x0001e80000100a00 */
[----:B0-----:R-:W3:Y:S04]  /*89980*/  LDL.LU.64 R24, [R1+0x710] ;  /* 0x0007100001187983 */ /* 0x001ee80000300a00 */
[----:B------:R-:W3:Y:S01]  /*89990*/  LDL.LU.64 R26, [R1+0x718] ;  /* 0x00071800011a7983 */ /* 0x000ee20000300a00 */
[C---:B--2---:R-:W-:Y:S08]  /*899a0*/  HMMA.16816.F32 R8, R12.reuse, R22, R8 ;  /* 0x000000160c08723c */ /* 0x044ff00000001808 */
[C---:B----4-:R-:W-:Y:S11]  /*899b0*/  HMMA.16816.F32 R16, R12.reuse, R20, R16 ;  /* 0x000000140c10723c */ /* 0x050ff60000001810 */
[----:B------:R-:W-:Y:S04]  /*899c0*/  STL.64 [R1+0x6d0], R8 ;  /* 0x0006d00801007387 */ /* 0x000fe80000100a00 */
[----:B------:R0:W-:Y:S04]  /*899d0*/  STL.64 [R1+0x6d8], R10 ;  /* 0x0006d80a01007387 */ /* 0x0001e80000100a00 */
[----:B0-----:R-:W2:Y:S04]  /*899e0*/  LDL.LU.64 R10, [R1+0x80e8] ;  /* 0x0080e800010a7983 */ /* 0x001ea80000300a00 */
[----:B------:R-:W4:Y:S04]  /*899f0*/  LDL.LU.64 R8, [R1+0x80e0] ;  /* 0x0080e00001087983 */ /* 0x000f280000300a00 */
[----:B------:R-:W-:Y:S04]  /*89a00*/  STL.64 [R1+0x6e0], R16 ;  /* 0x0006e01001007387 */ /* 0x000fe80000100a00 */
[----:B------:R0:W-:Y:S04]  /*89a10*/  STL.64 [R1+0x6e8], R18 ;  /* 0x0006e81201007387 */ /* 0x0001e80000100a00 */
[----:B0-----:R-:W2:Y:S04]  /*89a20*/  LDL.LU.64 R18, [R1+0x80d8] ;  /* 0x0080d80001127983 */ /* 0x001ea80000300a00 */
[----:B------:R-:W3:Y:S04]  /*89a30*/  LDL.LU.64 R16, [R1+0x80d0] ;  /* 0x0080d00001107983 */ /* 0x000ee80000300a00 */
[----:B------:R-:W-:Y:S04]  /*89a40*/  STL.64 [R1+0x7ec8], R22 ;  /* 0x007ec81601007387 */ /* 0x000fe80000100a00 */
[----:B------:R0:W-:Y:S04]  /*89a50*/  STL.64 [R1+0x7ec0], R20 ;  /* 0x007ec01401007387 */ /* 0x0001e80000100a00 */
[----:B0-----:R-:W3:Y:S04]  /*89a60*/  LDL.LU.64 R20, [R1+0xa10] ;  /* 0x000a100001147983 */ /* 0x001ee80000300a00 */
[----:B------:R-:W3:Y:S01]  /*89a70*/  LDL.LU.64 R22, [R1+0xa18] ;  /* 0x000a180001167983 */ /* 0x000ee20000300a00 */
[----:B--2---:R-:W-:-:S15]  /*89a80*/  HMMA.16816.F32 R4, R12, R18, R4 ;  /* 0x000000120c04723c */ /* 0x004fde0000001804 */
[----:B------:R-:W-:-:S04]  /*89a90*/  NOP ;  /* 0x0000000000007918 */ /* 0x000fc80000000000 */
[----:B------:R-:W-:Y:S04]  /*89aa0*/  STL.64 [R1+0x6f0], R4 ;  /* 0x0006f00401007387 */ /* 0x000fe80000100a00 */
[----:B------:R0:W-:Y:S04]  /*89ab0*/  STL.64 [R1+0x6f8], R6 ;  /* 0x0006f80601007387 */ /* 0x0001e80000100a00 */
[----:B0-----:R-:W2:Y:S04]  /*89ac0*/  LDL.LU.64 R6, [R1+0x80c8] ;  /* 0x0080c80001067983 */ /* 0x001ea80000300a00 */
[----:B------:R-:W2:Y:S04]  /*89ad0*/  LDL.LU.64 R4, [R1+0x80c0] ;  /* 0x0080c00001047983 */ /* 0x000ea80000300a00 */
[----:B------:R-:W-:Y:S04]  /*89ae0*/  STL.64 [R1+0x8098], R18 ;  /* 0x0080981201007387 */ /* 0x000fe80000100a00 */
[----:B---3--:R0:W-:Y:S04]  /*89af0*/  STL.64 [R1+0x8090], R16 ;  /* 0x0080901001007387 */ /* 0x0081e80000100a00 */
[----:B0-----:R-:W3:Y:S04]  /*89b00*/  LDL.LU.64 R16, [R1+0x700] ;  /* 0x0007000001107983 */ /* 0x001ee80000300a00 */
[----:B------:R-:W3:Y:S02]  /*89b10*/  LDL.LU.64 R18, [R1+0x708] ;  /* 0x0007080001127983 */ /* 0x000ee40000300a00 */
[----:B---3--:R-:W-:-:S15]  /*89b20*/  HMMA.16816.F32 R16, R12, R2, R16 ;  /* 0x000000020c10723c */ /* 0x008fde0000001810 */
[----:B------:R-:W-:-:S04]  /*89b30*/  NOP ;  /* 0x0000000000007918 */ /* 0x000fc80000000000 */
[----:B------:R-:W-:Y:S04]  /*89b40*/  STL.64 [R1+0x700], R16 ;  /* 0x0007001001007387 */ /* 0x000fe80000100a00 */
[----:B------:R2:W-:Y:S02]  /*89b50*/  STL.64 [R1+0x708], R18 ;  /* 0x0007081201007387 */ /* 0x0005e40000100a00 */
[----:B--2---:R-:W-:Y:S01]  /*89b60*/  HMMA.16816.F32 R16, R12, R4, R24 ;  /* 0x000000040c10723c */ /* 0x004fe20000001818 */
[----:B------:R-:W-:Y:S02]  /*89b70*/  IMAD.MOV.U32 R26, RZ, RZ, R11 ;  /* 0x000000ffff1a7224 */ /* 0x000fe400078e000b */
[----:B------:R-:W2:-:S15]  /*89b80*/  LDL.LU R11, [R1+0x80bc] ;  /* 0x0080bc00010b7983 */ /* 0x000e9e0000300800 */
[----:B------:R-:W-:Y:S01]  /*89b90*/  NOP ;  /* 0x0000000000007918 */ /* 0x000fe20000000000 */
[----:B------:R-:W-:Y:S04]  /*89ba0*/  STL.64 [R1+0x710], R16 ;  /* 0x0007101001007387 */ /* 0x000fe80000100a00 */
[----:B------:R0:W-:Y:S02]  /*89bb0*/  STL.64 [R1+0x718], R18 ;  /* 0x0007181201007387 */ /* 0x0001e40000100a00 */
[----:B0-----:R-:W-:Y:S01]  /*89bc0*/  HMMA.16816.F32 R16, R12, R6, R20 ;  /* 0x000000060c10723c */ /* 0x001fe20000001814 */
[----:B------:R-:W-:Y:S02]  /*89bd0*/  IMAD.MOV.U32 R27, RZ, RZ, R10 ;  /* 0x000000ffff1b7224 */ /* 0x000fe400078e000a */
[----:B------:R-:W3:Y:S01]  /*89be0*/  LDL.LU R10, [R1+0x80b8] ;  /* 0x0080b800010a7983 */ /* 0x000ee20000300800 */
[----:B----4-:R-:W-:-:S03]  /*89bf0*/  IMAD.MOV.U32 R24, RZ, RZ, R8 ;  /* 0x000000ffff187224 */ /* 0x010fc600078e0008 */
[----:B------:R-:W4:Y:S01]  /*89c00*/  LDL.LU R8, [R1+0x80b4] ;  /* 0x0080b40001087983 */ /* 0x000f220000300800 */
[----:B------:R-:W-:-:S11]  /*89c10*/  IMAD.MOV.U32 R25, RZ, RZ, R9 ;  /* 0x000000ffff197224 */ /* 0x000fd600078e0009 */
[----:B------:R-:W-:Y:S04]  /*89c20*/  STL.64 [R1+0x720], R16 ;  /* 0x0007201001007387 */ /* 0x000fe80000100a00 */
[----:B------:R-:W-:Y:S04]  /*89c30*/  STL.64 [R1+0x728], R18 ;  /* 0x0007281201007387 */ /* 0x000fe80000100a00 */
[----:B------:R-:W4:Y:S04]  /*89c40*/  LDL.LU R9, [R1+0x80b0] ;  /* 0x0080b00001097983 */ /* 0x000f280000300800 */
[----:B------:R-:W-:Y:S04]  /*89c50*/  STL.64 [R1+0x7fb8], R26 ;  /* 0x007fb81a01007387 */ /* 0x000fe80000100a00 */
[----:B------:R0:W-:Y:S04]  /*89c60*/  STL.64 [R1+0x7fb0], R24 ;  /* 0x007fb01801007387 */ /* 0x0001e80000100a00 */
[----:B0-----:R-:W4:Y:S04]  /*89c70*/  LDL.LU.64 R24, [R1+0xa00] ;  /* 0x000a000001187983 */ /* 0x001f280000300a00 */
[----:B------:R-:W4:Y:S01]  /*89c80*/  LDL.LU.64 R26, [R1+0xa08] ;  /* 0x000a0800011a7983 */ /* 0x000f220000300a00 */
[----:B--2---:R-:W-:-:S02]  /*89c90*/  IMAD.MOV.U32 R23, RZ, RZ, R11 ;  /* 0x000000ffff177224 */ /* 0x004fc400078e000b */
[----:B---3--:R-:W-:Y:S02]  /*89ca0*/  IMAD.MOV.U32 R22, RZ, RZ, R10 ;  /* 0x000000ffff167224 */ /* 0x008fe400078e000a */
[----:B------:R-:W2:Y:S01]  /*89cb0*/  LDL.LU R10, [R1+0x80ac] ;  /* 0x0080ac00010a7983 */ /* 0x000ea20000300800 */
[----:B----4-:R-:W-:-:S03]  /*89cc0*/  IMAD.MOV.U32 R20, RZ, RZ, R8 ;  /* 0x000000ffff147224 */ /* 0x010fc600078e0008 */
[----:B------:R-:W2:Y:S04]  /*89cd0*/  LDL.LU R11, [R1+0x80a8] ;  /* 0x0080a800010b7983 */ /* 0x000ea80000300800 */
[----:B------:R-:W3:Y:S01]  /*89ce0*/  LDL.LU R8, [R1+0x80a4] ;  /* 0x0080a40001087983 */ /* 0x000ee20000300800 */
[----:B------:R-:W-:-:S03]  /*89cf0*/  IMAD.MOV.U32 R21, RZ, RZ, R9 ;  /* 0x000000ffff157224 */ /* 0x000fc600078e0009 */
[----:B------:R-:W3:Y:S04]  /*89d00*/  LDL.LU R9, [R1+0x80a0] ;  /* 0x0080a00001097983 */ /* 0x000ee80000300800 */
[----:B------:R-:W2:Y:S04]  /*89d10*/  LDL.LU.64 R16, [R1+0x530] ;  /* 0x0005300001107983 */ /* 0x000ea80000300a00 */
[----:B------:R-:W2:Y:S04]  /*89d20*/  LDL.LU.64 R18, [R1+0x538] ;  /* 0x0005380001127983 */ /* 0x000ea80000300a00 */
[----:B------:R-:W-:Y:S04]  /*89d30*/  STL.64 [R1+0x7fc8], R22 ;  /* 0x007fc81601007387 */ /* 0x000fe80000100a00 */
[----:B------:R-:W-:Y:S04]  /*89d40*/  STL.64 [R1+0x7fc0], R20 ;  /* 0x007fc01401007387 */ /* 0x000fe80000100a00 */
[----:B------:R0:W-:Y:S04]  /*89d50*/  STL.64 [R1+0x7ea0], R6 ;  /* 0x007ea00601007387 */ /* 0x0001e80000100a00 */
[----:B0-----:R-:W4:Y:S04]  /*89d60*/  LDL.LU R6, [R1+0x1460] ;  /* 0x0014600001067983 */ /* 0x001f280000300800 */
[----:B------:R-:W2:Y:S04]  /*89d70*/  LDL.LU R7, [R1+0x146c] ;  /* 0x00146c0001077983 */ /* 0x000ea80000300800 */
[----:B------:R0:W-:Y:S04]  /*89d80*/  STL.64 [R1+0x7e98], R4 ;  /* 0x007e980401007387 */ /* 0x0001e80000100a00 */
[----:B0-----:R-:W4:Y:S04]  /*89d90*/  LDL.LU R4, [R1+0x1440] ;  /* 0x0014400001047983 */ /* 0x001f280000300800 */
[----:B------:R-:W4:Y:S01]  /*89da0*/  LDL.LU R5, [R1+0x1450] ;  /* 0x0014500001057983 */ /* 0x000f220000300800 */
[----:B---3--:R-:W-:Y:S03]  /*89db0*/  HMMA.16816.F32 R20, R12, R8, R24 ;  /* 0x000000080c14723c */ /* 0x008fe60000001818 */
[----:B------:R-:W3:Y:S04]  /*89dc0*/  LDL.LU.64 R24, [R1+0xc90] ;  /* 0x000c900001187983 */ /* 0x000ee80000300a00 */
[----:B------:R-:W3:-:S12]  /*89dd0*/  LDL.LU.64 R26, [R1+0xc98] ;  /* 0x000c9800011a7983 */ /* 0x000ed80000300a00 */
[----:B------:R-:W-:Y:S04]  /*89de0*/  STL.64 [R1+0x730], R20 ;  /* 0x0007301401007387 */ /* 0x000fe80000100a00 */
[----:B------:R0:W-:Y:S04]  /*89df0*/  STL.64 [R1+0x738], R22 ;  /* 0x0007381601007387 */ /* 0x0001e80000100a00 */
[----:B0-----:R-:W3:Y:S04]  /*89e00*/  LDL.LU R22, [R1+0x60] ;  /* 0x0000600001167983 */ /* 0x001ee80000300800 */
[----:B------:R-:W3:Y:S01]  /*89e10*/  LDL.LU R23, [R1+0x64] ;  /* 0x0000640001177983 */ /* 0x000ee20000300800 */
[----:B--2---:R-:W-:Y:S03]  /*89e20*/  HMMA.16816.F32 R16, R12, R10, R16 ;  /* 0x0000000a0c10723c */ /* 0x004fe60000001810 */
[----:B---3--:R0:W-:Y:S04]  /*89e30*/  STL.64 [R1+0x7fe0], R22 ;  /* 0x007fe01601007387 */ /* 0x0081e80000100a00 */
[----:B0-----:R-:W4:Y:S04]  /*89e40*/  LDL.LU R22, [R1+0x1454] ;  /* 0x0014540001167983 */ /* 0x001f280000300800 */
[----:B------:R-:W2:Y:S08]  /*89e50*/  LDL.LU R23, [R1+0x1464] ;  /* 0x0014640001177983 */ /* 0x000eb00000300800 */
[----:B------:R-:W-:Y:S04]  /*89e60*/  STL.64 [R1+0x760], R16 ;  /* 0x0007601001007387 */ /* 0x000fe80000100a00 */
[----:B------:R0:W-:Y:S04]  /*89e70*/  STL.64 [R1+0x768], R18 ;  /* 0x0007681201007387 */ /* 0x0001e80000100a00 */
[----:B0-----:R-:W3:Y:S04]  /*89e80*/  LDL.LU.64 R18, [R1+0x8098] ;  /* 0x0080980001127983 */ /* 0x001ee80000300a00 */
[----:B------:R-:W3:Y:S01]  /*89e90*/  LDL.LU.64 R16, [R1+0x8090] ;  /* 0x0080900001107983 */ /* 0x000ee20000300a00 */
[----:B----4-:R-:W-:-:S02]  /*89ea0*/  IMAD R5, R5, 0x100, R22 ;  /* 0x0000010005057824 */ /* 0x010fc400078e0216 */
[----:B--2---:R-:W-:Y:S02]  /*89eb0*/  IMAD R6, R6, 0x100, R23 ;  /* 0x0000010006067824 */ /* 0x004fe400078e0217 */
[----:B---3--:R-:W-:Y:S02]  /*89ec0*/  IMAD.MOV.U32 R20, RZ, RZ, R16 ;  /* 0x000000ffff147224 */ /* 0x008fe400078e0010 */
[----:B------:R-:W2:Y:S01]  /*89ed0*/  LDL.LU R16, [R1+0x808c] ;  /* 0x00808c0001107983 */ /* 0x000ea20000300800 */
[----:B------:R-:W-:-:S03]  /*89ee0*/  IMAD.MOV.U32 R21, RZ, RZ, R17 ;  /* 0x000000ffff157224 */ /* 0x000fc600078e0011 */
[----:B------:R-:W2:Y:S04]  /*89ef0*/  LDL.LU R17, [R1+0x8088] ;  /* 0x0080880001117983 */ /* 0x000ea80000300800 */
[----:B------:R0:W-:Y:S04]  /*89f00*/  STL.64 [R1+0x7ff8], R20 ;  /* 0x007ff81401007387 */ /* 0x0001e80000100a00 */
[----:B0-----:R-:W3:Y:S04]  /*89f10*/  LDL.LU R20, [R1+0x1448] ;  /* 0x0014480001147983 */ /* 0x001ee80000300800 */
[----:B------:R-:W4:Y:S04]  /*89f20*/  LDL.LU R21, [R1+0x1474] ;  /* 0x0014740001157983 */ /* 0x000f280000300800 */
[----:B------:R-:W-:Y:S04]  /*89f30*/  STL.64 [R1+0x7eb0], R10 ;  /* 0x007eb00a01007387 */ /* 0x000fe80000100a00 */
[----:B------:R2:W-:Y:S04]  /*89f40*/  STL.64 [R1+0x7ea8], R8 ;  /* 0x007ea80801007387 */ /* 0x0005e80000100a00 */
[----:B------:R-:W4:Y:S04]  /*89f50*/  LDL.LU R22, [R1+0x70] ;  /* 0x0000700001167983 */ /* 0x000f280000300800 */
[----:B------:R-:W4:Y:S01]  /*89f60*/  LDL.LU R23, [R1+0x74] ;  /* 0x0000740001177983 */ /* 0x000f220000300800 */
[----:B--2---:R-:W-:Y:S01]  /*89f70*/  HMMA.16816.F32 R8, R12, R16, R24 ;  /* 0x000000100c08723c */ /* 0x004fe20000001818 */
[----:B---3--:R-:W-:-:S02]  /*89f80*/  IMAD R4, R4, 0x100, R20 ;  /* 0x0000010004047824 */ /* 0x008fc400078e0214 */
[----:B----4-:R-:W-:Y:S01]  /*89f90*/  IMAD R7, R7, 0x100, R21 ;  /* 0x0000010007077824 */ /* 0x010fe200078e0215 */
[----:B------:R0:W-:Y:S04]  /*89fa0*/  STL.64 [R1+0x8010], R22 ;  /* 0x0080101601007387 */ /* 0x0001e80000100a00 */
[----:B------:R-:W2:Y:S11]  /*89fb0*/  LDL.LU R20, [R1+0x78] ;  /* 0x0000780001147983 */ /* 0x000eb60000300800 */
[----:B------:R-:W-:Y:S04]  /*89fc0*/  STL.64 [R1+0x750], R8 ;  /* 0x0007500801007387 */ /* 0x000fe80000100a00 */
[----:B------:R-:W-:Y:S04]  /*89fd0*/  STL.64 [R1+0x758], R10 ;  /* 0x0007580a01007387 */ /* 0x000fe80000100a00 */
[----:B------:R-:W2:Y:S04]  /*89fe0*/  LDL.LU R21, [R1+0x7c] ;  /* 0x00007c0001157983 */ /* 0x000ea80000300800 */
[----:B0-----:R-:W3:Y:S04]  /*89ff0*/  LDL.LU R22, [R1+0x80] ;  /* 0x0000800001167983 */ /* 0x001ee80000300800 */
[----:B------:R-:W3:Y:S04]  /*8a000*/  LDL.LU R23, [R1+0x84] ;  /* 0x0000840001177983 */ /* 0x000ee80000300800 */
[----:B--2---:R0:W-:Y:S04]  /*8a010*/  STL.64 [R1+0x8028], R20 ;  /* 0x0080281401007387 */ /* 0x0041e80000100a00 */
[----:B0-----:R-:W2:Y:S04]  /*8a020*/  LDL.LU R20, [R1+0x88] ;  /* 0x0000880001147983 */ /* 0x001ea80000300800 */
[----:B------:R-:W2:Y:S04]  /*8a030*/  LDL.LU R21, [R1+0x8c] ;  /* 0x00008c0001157983 */ /* 0x000ea80000300800 */
[----:B---3--:R0:W-:Y:S04]  /*8a040*/  STL.64 [R1+0x8040], R22 ;  /* 0x0080401601007387 */ /* 0x0081e80000100a00 */
[----:B0-----:R-:W3:Y:S04]  /*8a050*/  LDL.LU R22, [R1+0x90] ;  /* 0x0000900001167983 */ /* 0x001ee80000300800 */
[----:B------:R-:W3:Y:S04]  /*8a060*/  LDL.LU R23, [R1+0x94] ;  /* 0x0000940001177983 */ /* 0x000ee80000300800 */
[----:B--2---:R0:W-:Y:S04]  /*8a070*/  STL.64 [R1+0x8058], R20 ;  /* 0x0080581401007387 */ /* 0x0041e80000100a00 */
[----:B0-----:R-:W2:Y:S04]  /*8a080*/  LDL.LU R20, [R1+0x98] ;  /* 0x0000980001147983 */ /* 0x001ea80000300800 */
[----:B------:R-:W2:Y:S04]  /*8a090*/  LDL.LU R21, [R1+0x9c] ;  /* 0x00009c0001157983 */ /* 0x000ea80000300800 */
[----:B---3--:R-:W-:Y:S04]  /*8a0a0*/  STL.64 [R1+0x8070], R22 ;  /* 0x0080701601007387 */ /* 0x008fe80000100a00 */
[----:B------:R-:W3:Y:S04]  /*8a0b0*/  LDL.LU.64 R24, [R1+0x990] ;  /* 0x0009900001187983 */ /* 0x000ee80000300a00 */
[----:B------:R-:W4:Y:S04]  /*8a0c0*/  LDL.LU.64 R26, [R1+0x998] ;  /* 0x00099800011a7983 */ /* 0x000f280000300a00 */
[----:B----4-:R-:W-:Y:S04]  /*8a0d0*/  STL.64 [R1+0x7fd8], R26 ;  /* 0x007fd81a01007387 */ /* 0x010fe80000100a00 */
[----:B---3--:R0:W-:Y:S04]  /*8a0e0*/  STL.64 [R1+0x7fd0], R24 ;  /* 0x007fd01801007387 */ /* 0x0081e80000100a00 */
[----:B0-----:R-:W3:Y:S04]  /*8a0f0*/  LDL.LU.64 R24, [R1+0x9a0] ;  /* 0x0009a00001187983 */ /* 0x001ee80000300a00 */
        /* <DEDUP_REMOVED lines=24> */
[----:B------:R-:W4:Y:S01]  /*8a280*/  LDL.LU.64 R26, [R1+0x9f8] ;  /* 0x0009f800011a7983 */ /* 0x000f220000300a00 */
[----:B------:R-:W-:-:S02]  /*8a290*/  IMAD.MOV.U32 R15, RZ, RZ, R7 ;  /* 0x000000ffff0f7224 */ /* 0x000fc400078e0007 */
[----:B------:R-:W-:Y:S02]  /*8a2a0*/  IMAD.MOV.U32 R14, RZ, RZ, R6 ;  /* 0x000000ffff0e7224 */ /* 0x000fe400078e0006 */
[----:B------:R-:W-:Y:S02]  /*8a2b0*/  IMAD.MOV.U32 R13, RZ, RZ, R5 ;  /* 0x000000ffff0d7224 */ /* 0x000fe400078e0005 */
[----:B------:R-:W-:Y:S01]  /*8a2c0*/  IMAD.MOV.U32 R12, RZ, RZ, R4 ;  /* 0x000000ffff0c7224 */ /* 0x000fe200078e0004 */
[----:B----4-:R-:W-:Y:S04]  /*8a2d0*/  STL.64 [R1+0x8080], R26 ;  /* 0x0080801a01007387 */ /* 0x010fe80000100a00 */
[----:B---3--:R0:W-:Y:S04]  /*8a2e0*/  STL.64 [R1+0x8078], R24 ;  /* 0x0080781801007387 */ /* 0x0081e80000100a00 */
[----:B0-----:R-:W2:Y:S04]  /*8a2f0*/  LDL.LU.64 R24, [R1+0x950] ;  /* 0x0009500001187983 */ /* 0x001ea80000300a00 */
[----:B------:R-:W2:Y:S01]  /*8a300*/  LDL.LU.64 R26, [R1+0x958] ;  /* 0x00095800011a7983 */ /* 0x000ea20000300a00 */
[----:B------:R-:W-:-:S02]  /*8a310*/  F2FP.F16.E4M3.UNPACK_B R12, R12 ;  /* 0x0000000cff0c723e */ /* 0x000fc400020006ff */
[----:B------:R-:W-:Y:S01]  /*8a320*/  F2FP.F16.E4M3.UNPACK_B R13, R13 ;  /* 0x0000000dff0d723e */ /* 0x000fe200020006ff */
[----:B------:R-:W3:Y:S01]  /*8a330*/  LDL.LU.64 R8, [R1+0x8b0] ;  /* 0x0008b00001087983 */ /* 0x000ee20000300a00 */
[----:B------:R-:W-:Y:S02]  /*8a340*/  F2FP.F16.E4M3.UNPACK_B R14, R14 ;  /* 0x0000000eff0e723e */ /* 0x000fe400020006ff */
[----:B------:R-:W-:Y:S01]  /*8a350*/  F2FP.F16.E4M3.UNPACK_B R15, R15 ;  /* 0x0000000fff0f723e */ /* 0x000fe200020006ff */
[----:B------:R-:W3:Y:S04]  /*8a360*/  LDL.LU.64 R10, [R1+0x8b8] ;  /* 0x0008b800010a7983 */ /* 0x000ee80000300a00 */
[----:B------:R-:W4:Y:S04]  /*8a370*/  LDL.LU.64 R4, [R1+0x970] ;  /* 0x0009700001047983 */ /* 0x000f280000300a00 */
[----:B------:R-:W4:Y:S04]  /*8a380*/  LDL.LU.64 R6, [R1+0x978] ;  /* 0x0009780001067983 */ /* 0x000f280000300a00 */
[----:B------:R-:W-:Y:S04]  /*8a390*/  STL [R1+0x7e6c], R16 ;  /* 0x007e6c1001007387 */ /* 0x000fe80000100800 */
[----:B------:R0:W-:Y:S04]  /*8a3a0*/  STL [R1+0x7e68], R17 ;  /* 0x007e681101007387 */ /* 0x0001e80000100800 */
[----:B------:R1:W-:Y:S04]  /*8a3b0*/  STL.64 [R1+0x7eb8], R18 ;  /* 0x007eb81201007387 */ /* 0x0003e80000100a00 */
[----:B0-----:R-:W3:Y:S04]  /*8a3c0*/  LDL.LU.64 R16, [R1+0x980] ;  /* 0x0009800001107983 */ /* 0x001ee80000300a00 */
[----:B-1----:R-:W3:Y:S01]  /*8a3d0*/  LDL.LU.64 R18, [R1+0x988] ;  /* 0x0009880001127983 */ /* 0x002ee20000300a00 */
[----:B--2---:R-:W-:Y:S03]  /*8a3e0*/  HMMA.16816.F32 R20, R12, R20, R24 ;  /* 0x000000140c14723c */ /* 0x004fe60000001818 */
        /* <DEDUP_REMOVED lines=46> */
[----:B0-----:R-:W3:Y:S04]  /*8a6d0*/  LDL.LU.64 R22, [R1+0x7fc8] ;  /* 0x007fc80001167983 */ /* 0x001ee80000300a00 */
[----:B------:R-:W2:Y:S02]  /*8a6e0*/  LDL.LU.64 R20, [R1+0x7fc0] ;  /* 0x007fc00001147983 */ /* 0x000ea40000300a00 */
[----:B--2---:R-:W-:-:S15]  /*8a6f0*/  HMMA.16816.F32 R24, R12, R20, R24 ;  /* 0x000000140c18723c */ /* 0x004fde0000001818 */
[----:B------:R-:W-:-:S04]  /*8a700*/  NOP ;  /* 0x0000000000007918 */ /* 0x000fc80000000000 */
[----:B------:R-:W-:Y:S04]  /*8a710*/  STL.64 [R1+0x8d0], R24 ;  /* 0x0008d01801007387 */ /* 0x000fe80000100a00 */
[----:B------:R0:W-:Y:S04]  /*8a720*/  STL.64 [R1+0x8d8], R26 ;  /* 0x0008d81a01007387 */ /* 0x0001e80000100a00 */
[----:B0-----:R-:W4:Y:S04]  /*8a730*/  LDL.LU.64 R26, [R1+0x7fb8] ;  /* 0x007fb800011a7983 */ /* 0x001f280000300a00 */
[----:B------:R-:W2:Y:S01]  /*8a740*/  LDL.LU.64 R24, [R1+0x7fb0] ;  /* 0x007fb00001187983 */ /* 0x000ea20000300a00 */
[----:B---3--:R-:W-:-:S15]  /*8a750*/  HMMA.16816.F32 R16, R12, R22, R16 ;  /* 0x000000160c10723c */ /* 0x008fde0000001810 */
[----:B------:R-:W-:-:S04]  /*8a760*/  NOP ;  /* 0x0000000000007918 */ /* 0x000fc80000000000 */
[----:B------:R-:W-:Y:S04]  /*8a770*/  STL.64 [R1+0x8c0], R16 ;  /* 0x0008c01001007387 */ /* 0x000fe80000100a00 */
[----:B------:R-:W-:Y:S01]  /*8a780*/  STL.64 [R1+0x8c8], R18 ;  /* 0x0008c81201007387 */ /* 0x000fe20000100a00 */
[C---:B--2---:R-:W-:Y:S03]  /*8a790*/  HMMA.16816.F32 R8, R12.reuse, R24, R8 ;  /* 0x000000180c08723c */ /* 0x044fe60000001808 */
[----:B------:R-:W2:Y:S05]  /*8a7a0*/  LDL.LU.64 R24, [R1+0x770] ;  /* 0x0007700001187983 */ /* 0x000eaa0000300a00 */
[----:B----4-:R-:W-:Y:S11]  /*8a7b0*/  HMMA.16816.F32 R4, R12, R26, R4 ;  /* 0x0000001a0c04723c */ /* 0x010ff60000001804 */
[----:B------:R-:W-:Y:S04]  /*8a7c0*/  STL.64 [R1+0x8b0], R8 ;  /* 0x0008b00801007387 */ /* 0x000fe80000100a00 */
[----:B------:R-:W-:Y:S04]  /*8a7d0*/  STL.64 [R1+0x8b8], R10 ;  /* 0x0008b80a01007387 */ /* 0x000fe80000100a00 */
[----:B------:R-:W3:Y:S04]  /*8a7e0*/  LDL.LU.64 R26, [R1+0x778] ;  /* 0x00077800011a7983 */ /* 0x000ee80000300a00 */
[----:B------:R-:W-:Y:S04]  /*8a7f0*/  STL.64 [R1+0x8a0], R4 ;  /* 0x0008a00401007387 */ /* 0x000fe80000100a00 */
[----:B------:R-:W-:Y:S04]  /*8a800*/  STL.64 [R1+0x8a8], R6 ;  /* 0x0008a80601007387 */ /* 0x000fe80000100a00 */
[----:B---3--:R0:W-:Y:S04]  /*8a810*/  STL.64 [R1+0x7ef8], R26 ;  /* 0x007ef81a01007387 */ /* 0x0081e80000100a00 */
[----:B0-----:R-:W3:Y:S04]  /*8a820*/  LDL.LU R26, [R1] ;  /* 0x00000000011a7983 */ /* 0x001ee80000300800 */
[----:B------:R-:W3:Y:S04]  /*8a830*/  LDL.LU R27, [R1+0x4] ;  /* 0x00000400011b7983 */ /* 0x000ee80000300800 */
[----:B--2---:R0:W-:Y:S04]  /*8a840*/  STL.64 [R1+0x7ef0], R24 ;  /* 0x007ef01801007387 */ /* 0x0041e80000100a00 */
[----:B0-----:R-:W2:Y:S04]  /*8a850*/  LDL.LU R24, [R1+0x8] ;  /* 0x0000080001187983 */ /* 0x001ea80000300800 */
[----:B------:R-:W2:Y:S04]  /*8a860*/  LDL.LU R25, [R1+0xc] ;  /* 0x00000c0001197983 */ /* 0x000ea80000300800 */
[----:B---3--:R0:W-:Y:S02]  /*8a870*/  STL.64 [R1+0x7f10], R26 ;  /* 0x007f101a01007387 */ /* 0x0081e40000100a00 */
[----:B0-----:R-:W-:-:S02]  /*8a880*/  IMAD.MOV.U32 R26, RZ, RZ, R0 ;  /* 0x000000ffff1a7224 */ /* 0x001fc400078e0000 */
[----:B------:R-:W3:Y:S04]  /*8a890*/  LDL.LU R0, [R1+0x7fac] ;  /* 0x007fac0001007983 */ /* 0x000ee80000300800 */
[----:B------:R-:W4:Y:S04]  /*8a8a0*/  LDL.LU R27, [R1+0x14] ;  /* 0x00001400011b7983 */ /* 0x000f280000300800 */
[----:B--2---:R0:W-:Y:S04]  /*8a8b0*/  STL.64 [R1+0x7f28], R24 ;  /* 0x007f281801007387 */ /* 0x0041e80000100a00 */
[----:B0-----:R-:W2:Y:S04]  /*8a8c0*/  LDL.LU R24, [R1+0x18] ;  /* 0x0000180001187983 */ /* 0x001ea80000300800 */
[----:B------:R-:W2:Y:S04]  /*8a8d0*/  LDL.LU R25, [R1+0x1c] ;  /* 0x00001c0001197983 */ /* 0x000ea80000300800 */
[----:B----4-:R0:W-:Y:S04]  /*8a8e0*/  STL.64 [R1+0x7f40], R26 ;  /* 0x007f401a01007387 */ /* 0x0101e80000100a00 */
[----:B0-----:R-:W4:Y:S01]  /*8a8f0*/  LDL.LU R26, [R1+0x20] ;  /* 0x00002000011a7983 */ /* 0x001f220000300800 */
[----:B---3--:R-:W-:-:S03]  /*8a900*/  IMAD.MOV.U32 R27, RZ, RZ, R0 ;  /* 0x000000ffff1b7224 */ /* 0x008fc600078e0000 */
[----:B------:R-:W3:Y:S04]  /*8a910*/  LDL.LU R0, [R1+0x7fa8] ;  /* 0x007fa80001007983 */ /* 0x000ee80000300800 */
[----:B--2---:R0:W-:Y:S04]  /*8a920*/  STL.64 [R1+0x7f58], R24 ;  /* 0x007f581801007387 */ /* 0x0041e80000100a00 */
[----:B0-----:R-:W2:Y:S04]  /*8a930*/  LDL.LU R24, [R1+0x28] ;  /* 0x0000280001187983 */ /* 0x001ea80000300800 */
[----:B------:R-:W2:Y:S04]  /*8a940*/  LDL.LU R25, [R1+0x2c] ;  /* 0x00002c0001197983 */ /* 0x000ea80000300800 */
[----:B----4-:R0:W-:Y:S04]  /*8a950*/  STL.64 [R1+0x7f70], R26 ;  /* 0x007f701a01007387 */ /* 0x0101e80000100a00 */
[----:B0-----:R-:W4:Y:S04]  /*8a960*/  LDL.LU R26, [R1+0x30] ;  /* 0x00003000011a7983 */ /* 0x001f280000300800 */
[----:B------:R-:W4:Y:S04]  /*8a970*/  LDL.LU R27, [R1+0x34] ;  /* 0x00003400011b7983 */ /* 0x000f280000300800 */
[----:B------:R-:W3:Y:S04]  /*8a980*/  LDL.LU R6, [R1+0x38] ;  /* 0x0000380001067983 */ /* 0x000ee80000300800 */
[----:B--2---:R0:W-:Y:S04]  /*8a990*/  STL.64 [R1+0x7f88], R24 ;  /* 0x007f881801007387 */ /* 0x0041e80000100a00 */
[----:B----4-:R1:W-:Y:S04]  /*8a9a0*/  STL.64 [R1+0x7fa0], R26 ;  /* 0x007fa01a01007387 */ /* 0x0103e80000100a00 */
[----:B0-----:R-:W2:Y:S04]  /*8a9b0*/  LDL.LU.64 R24, [R1+0x960] ;  /* 0x0009600001187983 */ /* 0x001ea80000300a00 */
[----:B-1----:R-:W2:Y:S04]  /*8a9c0*/  LDL.LU.64 R26, [R1+0x968] ;  /* 0x00096800011a7983 */ /* 0x002ea80000300a00 */
        /* <DEDUP_REMOVED lines=30> */
[----:B---3--:R-:W-:-:S07]  /*8abb0*/  IMAD.MOV.U32 R7, RZ, RZ, R0 ;  /* 0x000000ffff077224 */ /* 0x008fce00078e0000 */
[C---:B------:R-:W-:Y:S01]  /*8abc0*/  HMMA.16816.F32 R4, R12.reuse, R6, R24 ;  /* 0x000000060c04723c */ /* 0x040fe20000001818 */
[----:B----4-:R-:W-:Y:S04]  /*8abd0*/  STL.64 [R1+0x7f98], R22 ;  /* 0x007f981601007387 */ /* 0x010fe80000100a00 */
[----:B--2---:R0:W-:Y:S04]  /*8abe0*/  STL.64 [R1+0x7f90], R20 ;  /* 0x007f901401007387 */ /* 0x0041e80000100a00 */
[----:B0-----:R-:W2:Y:S04]  /*8abf0*/  LDL.LU.64 R20, [R1+0x7e0] ;  /* 0x0007e00001147983 */ /* 0x001ea80000300a00 */
[----:B------:R-:W2:Y:S04]  /*8ac00*/  LDL.LU.64 R22, [R1+0x7e8] ;  /* 0x0007e80001167983 */ /* 0x000ea80000300a00 */
[----:B------:R-:W3:Y:S04]  /*8ac10*/  LDL.LU.64 R16, [R1+0x660] ;  /* 0x0006600001107983 */ /* 0x000ee80000300a00 */
[----:B------:R-:W3:Y:S04]  /*8ac20*/  LDL.LU.64 R18, [R1+0x668] ;  /* 0x0006680001127983 */ /* 0x000ee80000300a00 */
[----:B------:R-:W4:Y:S04]  /*8ac30*/  LDL.LU.64 R8, [R1+0x630] ;  /* 0x0006300001087983 */ /* 0x000f280000300a00 */
[----:B------:R-:W4:Y:S04]  /*8ac40*/  LDL.LU.64 R10, [R1+0x638] ;  /* 0x00063800010a7983 */ /* 0x000f280000300a00 */
[----:B------:R-:W2:Y:S04]  /*8ac50*/  LDL.LU.64 R26, [R1+0x7fa0] ;  /* 0x007fa000011a7983 */ /* 0x000ea80000300a00 */
[----:B------:R0:W-:Y:S04]  /*8ac60*/  STL.64 [R1+0x890], R4 ;  /* 0x0008900401007387 */ /* 0x0001e80000100a00 */
[----:B------:R1:W-:Y:S04]  /*8ac70*/  STL.64 [R1+0x898], R6 ;  /* 0x0008980601007387 */ /* 0x0003e80000100a00 */
[----:B0-----:R-:W3:Y:S04]  /*8ac80*/  LDL.LU.64 R4, [R1+0x610] ;  /* 0x0006100001047983 */ /* 0x001ee80000300a00 */
[----:B-1----:R-:W3:Y:S01]  /*8ac90*/  LDL.LU.64 R6, [R1+0x618] ;  /* 0x0006180001067983 */ /* 0x002ee20000300a00 */
[----:B--2---:R-:W-:Y:S03]  /*8aca0*/  HMMA.16816.F32 R24, R12, R26, R20 ;  /* 0x0000001a0c18723c */ /* 0x004fe60000001814 */
[----:B------:R-:W2:Y:S04]  /*8acb0*/  LDL.LU.64 R22, [R1+0x7f98] ;  /* 0x007f980001167983 */ /* 0x000ea80000300a00 */
[----:B------:R-:W2:-:S12]  /*8acc0*/  LDL.LU.64 R20, [R1+0x7f90] ;  /* 0x007f900001147983 */ /* 0x000e980000300a00 */
        /* <DEDUP_REMOVED lines=52> */
[----:B---3--:R-:W-:Y:S02]  /*8b010*/  HMMA.16816.F32 R24, R12, R24, R20 ;  /* 0x000000180c18723c */ /* 0x008fe40000001814 */
[----:B------:R-:W2:Y:S04]  /*8b020*/  LDL.LU.64 R22, [R1+0x7ec8] ;  /* 0x007ec80001167983 */ /* 0x000ea80000300a00 */
[----:B------:R-:W4:-:S13]  /*8b030*/  LDL.LU.64 R20, [R1+0x7ec0] ;  /* 0x007ec00001147983 */ /* 0x000f1a0000300a00 */
[----:B------:R0:W-:Y:S04]  /*8b040*/  STL.64 [R1+0x7f0], R24 ;  /* 0x0007f01801007387 */ /* 0x0001e80000100a00 */
[----:B------:R1:W-:Y:S04]  /*8b050*/  STL.64 [R1+0x7f8], R26 ;  /* 0x0007f81a01007387 */ /* 0x0003e80000100a00 */
[----:B0-----:R-:W3:Y:S04]  /*8b060*/  LDL.LU.64 R24, [R1+0x590] ;  /* 0x0005900001187983 */ /* 0x001ee80000300a00 */
[----:B-1----:R-:W3:Y:S01]  /*8b070*/  LDL.LU.64 R26, [R1+0x598] ;  /* 0x00059800011a7983 */ /* 0x002ee20000300a00 */
[----:B--2---:R-:W-:-:S15]  /*8b080*/  HMMA.16816.F32 R16, R12, R22, R16 ;  /* 0x000000160c10723c */ /* 0x004fde0000001810 */
[----:B------:R-:W-:-:S04]  /*8b090*/  NOP ;  /* 0x0000000000007918 */ /* 0x000fc80000000000 */
[----:B------:R-:W-:Y:S04]  /*8b0a0*/  STL.64 [R1+0x7e0], R16 ;  /* 0x0007e01001007387 */ /* 0x000fe80000100a00 */
[----:B------:R0:W-:Y:S04]  /*8b0b0*/  STL.64 [R1+0x7e8], R18 ;  /* 0x0007e81201007387 */ /* 0x0001e80000100a00 */
[----:B0-----:R-:W2:Y:S01]  /*8b0c0*/  LDL.LU.64 R18, [R1+0x7eb8] ;  /* 0x007eb80001127983 */ /* 0x001ea20000300a00 */
[----:B----4-:R-:W-:Y:S03]  /*8b0d0*/  HMMA.16816.F32 R20, R12, R20, R8 ;  /* 0x000000140c14723c */ /* 0x010fe60000001808 */
[----:B------:R-:W4:Y:S04]  /*8b0e0*/  LDL.LU.64 R10, [R1+0x7eb0] ;  /* 0x007eb000010a7983 */ /* 0x000f280000300a00 */
[----:B------:R-:W3:-:S12]  /*8b0f0*/  LDL.LU.64 R8, [R1+0x7ea8] ;  /* 0x007ea80001087983 */ /* 0x000ed80000300a00 */
[----:B------:R0:W-:Y:S04]  /*8b100*/  STL.64 [R1+0x7d0], R20 ;  /* 0x0007d01401007387 */ /* 0x0001e80000100a00 */
[----:B------:R1:W-:Y:S04]  /*8b110*/  STL.64 [R1+0x7d8], R22 ;  /* 0x0007d81601007387 */ /* 0x0003e80000100a00 */
[----:B0-----:R-:W3:Y:S04]  /*8b120*/  LDL.LU.64 R20, [R1+0x5b0] ;  /* 0x0005b00001147983 */ /* 0x001ee80000300a00 */
[----:B-1----:R-:W3:Y:S01]  /*8b130*/  LDL.LU.64 R22, [R1+0x5b8] ;  /* 0x0005b80001167983 */ /* 0x002ee20000300a00 */
[----:B--2---:R-:W-:Y:S03]  /*8b140*/  HMMA.16816.F32 R16, R12, R18, R4 ;  /* 0x000000120c10723c */ /* 0x004fe60000001804 */
[----:B------:R-:W2:Y:S04]  /*8b150*/  LDL.LU.64 R6, [R1+0x7ea0] ;  /* 0x007ea00001067983 */ /* 0x000ea80000300a00 */
[----:B------:R-:W3:-:S12]  /*8b160*/  LDL.LU.64 R4, [R1+0x7e98] ;  /* 0x007e980001047983 */ /* 0x000ed80000300a00 */
[----:B------:R0:W-:Y:S04]  /*8b170*/  STL.64 [R1+0x7c0], R16 ;  /* 0x0007c01001007387 */ /* 0x0001e80000100a00 */
[----:B------:R1:W-:Y:S04]  /*8b180*/  STL.64 [R1+0x7c8], R18 ;  /* 0x0007c81201007387 */ /* 0x0003e80000100a00 */
[----:B0-----:R-:W2:Y:S04]  /*8b190*/  LDL.LU.64 R16, [R1+0x5e0] ;  /* 0x0005e00001107983 */ /* 0x001ea80000300a00 */
[----:B-1----:R-:W2:Y:S01]  /*8b1a0*/  LDL.LU.64 R18, [R1+0x5e8] ;  /* 0x0005e80001127983 */ /* 0x002ea20000300a00 */
[C---:B---3--:R-:W-:Y:S08]  /*8b1b0*/  HMMA.16816.F32 R20, R12.reuse, R4, R20 ;  /* 0x000000040c14723c */ /* 0x048ff00000001814 */
[----:B--2---:R-:W-:-:S15]  /*8b1c0*/  HMMA.16816.F32 R16, R12, R2, R16 ;  /* 0x000000020c10723c */ /* 0x004fde0000001810 */
[----:B------:R-:W-:-:S04]  /*8b1d0*/  NOP ;  /* 0x0000000000007918 */ /* 0x000fc80000000000 */
[----:B------:R-:W-:Y:S01]  /*8b1e0*/  STL.64 [R1+0x7b0], R16 ;  /* 0x0007b01001007387 */ /* 0x000fe20000100a00 */
[----:B------:R-:W-:-:S03]  /*8b1f0*/  IMAD.MOV.U32 R0, RZ, RZ, R19 ;  /* 0x000000ffff007224 */ /* 0x000fc600078e0013 */
[----:B------:R0:W-:Y:S02]  /*8b200*/  STL [R1+0x7b8], R18 ;  /* 0x0007b81201007387 */ /* 0x0001e40000100800 */
[----:B0-----:R-:W-:Y:S02]  /*8b210*/  HMMA.16816.F32 R16, R12, R6, R24 ;  /* 0x000000060c10723c */ /* 0x001fe40000001818 */
[----:B------:R-:W-:-:S15]  /*8b220*/  STL [R1+0x7610], R0 ;  /* 0x0076100001007387 */ /* 0x000fde0000100800 */
[----:B------:R-:W-:Y:S02]  /*8b230*/  NOP ;  /* 0x0000000000007918 */ /* 0x000fe40000000000 */
[----:B------:R-:W-:Y:S04]  /*8b240*/  STL.64 [R1+0x790], R16 ;  /* 0x0007901001007387 */ /* 0x000fe80000100a00 */
[----:B------:R0:W-:Y:S04]  /*8b250*/  STL.64 [R1+0x7a0], R20 ;  /* 0x0007a01401007387 */ /* 0x0001e80000100a00 */
[----:B------:R1:W-:Y:S04]  /*8b260*/  STL.64 [R1+0x7a8], R22 ;  /* 0x0007a81601007387 */ /* 0x0003e80000100a00 */
[----:B------:R-:W-:Y:S04]  /*8b270*/  STL [R1+0x798], R18 ;  /* 0x0007981201007387 */ /* 0x000fe80000100800 */
[----:B0-----:R-:W2:Y:S04]  /*8b280*/  LDL.LU R20, [R1+0xe0] ;  /* 0x0000e00001147983 */ /* 0x001ea80000300800 */
[----:B------:R-:W2:Y:S04]  /*8b290*/  LDL.LU R21, [R1+0xe4] ;  /* 0x0000e40001157983 */ /* 0x000ea80000300800 */
[----:B-1----:R-:W3:Y:S04]  /*8b2a0*/  LDL.LU R22, [R1+0xe8] ;  /* 0x0000e80001167983 */ /* 0x002ee80000300800 */
[----:B------:R-:W3:Y:S04]  /*8b2b0*/  LDL.LU R23, [R1+0xec] ;  /* 0x0000ec0001177983 */ /* 0x000ee80000300800 */
[----:B---3--:R-:W-:Y:S04]  /*8b2c0*/  STL.64 [R1+0x7e30], R22 ;  /* 0x007e301601007387 */ /* 0x008fe80000100a00 */
[----:B--2---:R0:W-:Y:S04]  /*8b2d0*/  STL.64 [R1+0x7e28], R20 ;  /* 0x007e281401007387 */ /* 0x0041e80000100a00 */
[----:B0-----:R-:W2:Y:S04]  /*8b2e0*/  LDL.LU R20, [R1+0xc0] ;  /* 0x0000c00001147983 */ /* 0x001ea80000300800 */
[----:B------:R-:W2:Y:S04]  /*8b2f0*/  LDL.LU R21, [R1+0xc4] ;  /* 0x0000c40001157983 */ /* 0x000ea80000300800 */
[----:B------:R-:W3:Y:S04]  /*8b300*/  LDL.LU R22, [R1+0xc8] ;  /* 0x0000c80001167983 */ /* 0x000ee80000300800 */
[----:B------:R-:W3:Y:S04]  /*8b310*/  LDL.LU R23, [R1+0xcc] ;  /* 0x0000cc0001177983 */ /* 0x000ee80000300800 */
[----:B------:R-:W2:Y:S04]  /*8b320*/  LDL.LU R2, [R1+0x168c] ;  /* 0x00168c0001027983 */ /* 0x000ea80000300800 */
[----:B------:R-:W2:Y:S04]  /*8b330*/  LDL.LU R3, [R1+0x169c] ;  /* 0x00169c0001037983 */ /* 0x000ea80000300800 */
[----:B--2---:R0:W-:Y:S04]  /*8b340*/  STL [R1+0x7e74], R3 ;  /* 0x007e740301007387 */ /* 0x0041e80000100800 */
[----:B0-----:R-:W2:Y:S04]  /*8b350*/  LDL.LU R3, [R1+0x1690] ;  /* 0x0016900001037983 */ /* 0x001ea80000300800 */
[----:B------:R-:W2:Y:S04]  /*8b360*/  LDL.LU R16, [R1+0x16b0] ;  /* 0x0016b00001107983 */ /* 0x000ea80000300800 */
[----:B--2---:R0:W-:Y:S04]  /*8b370*/  STL [R1+0x7e70], R16 ;  /* 0x007e701001007387 */ /* 0x0041e80000100800 */
[----:B0-----:R-:W2:Y:S04]  /*8b380*/  LDL.LU R16, [R1+0x16a0] ;  /* 0x0016a00001107983 */ /* 0x001ea80000300800 */
[----:B------:R-:W2:Y:S04]  /*8b390*/  LDL.LU R4, [R1+0x16a8] ;  /* 0x0016a80001047983 */ /* 0x000ea80000300800 */
[----:B------:R-:W2:Y:S04]  /*8b3a0*/  LDL.LU R17, [R1+0x16bc] ;  /* 0x0016bc0001117983 */ /* 0x000ea80000300800 */
[----:B------:R-:W2:Y:S04]  /*8b3b0*/  LDL.LU R5, [R1+0x16b8] ;  /* 0x0016b80001057983 */ /* 0x000ea80000300800 */
[----:B---3--:R0:W-:Y:S04]  /*8b3c0*/  STL.64 [R1+0x7e40], R22 ;  /* 0x007e401601007387 */ /* 0x0081e80000100a00 */
[----:B0-----:R-:W3:Y:S04]  /*8b3d0*/  LDL.LU R22, [R1+0xcc4] ;  /* 0x000cc40001167983 */ /* 0x001ee80000300800 */
[----:B------:R-:W3:Y:S04]  /*8b3e0*/  LDL.LU R23, [R1+0xce0] ;  /* 0x000ce00001177983 */ /* 0x000ee80000300800 */
[----:B------:R0:W-:Y:S04]  /*8b3f0*/  STL.64 [R1+0x7e38], R20 ;  /* 0x007e381401007387 */ /* 0x0001e80000100a00 */
[----:B0-----:R-:W2:Y:S04]  /*8b400*/  LDL.LU R21, [R1+0xcc0] ;  /* 0x000cc00001157983 */ /* 0x001ea80000300800 */
[----:B---3--:R-:W-:Y:S04]  /*8b410*/  STL.64 [R1+0x7e60], R22 ;  /* 0x007e601601007387 */ /* 0x008fe80000100a00 */
[----:B--2---:R-:W-:Y:S04]  /*8b420*/  STL [R1+0x7e58], R21 ;  /* 0x007e581501007387 */ /* 0x004fe80000100800 */
[----:B------:R-:W2:Y:S04]  /*8b430*/  LDL.LU R6, [R1+0xd04] ;  /* 0x000d040001067983 */ /* 0x000ea80000300800 */
[----:B------:R-:W2:Y:S04]  /*8b440*/  LDL.LU R7, [R1+0xd50] ;  /* 0x000d500001077983 */ /* 0x000ea80000300800 */
[----:B--2---:R-:W-:Y:S04]  /*8b450*/  STL.64 [R1+0x7e80], R6 ;  /* 0x007e800601007387 */ /* 0x004fe80000100a00 */
[----:B------:R0:W-:Y:S04]  /*8b460*/  STL.64 [R1+0x7e78], R4 ;  /* 0x007e780401007387 */ /* 0x0001e80000100a00 */
[----:B0-----:R-:W2:Y:S04]  /*8b470*/  LDL.LU.64 R4, [R1+0x4c0] ;  /* 0x0004c00001047983 */ /* 0x001ea80000300a00 */
[----:B------:R-:W3:Y:S01]  /*8b480*/  LDL.LU.64 R6, [R1+0x4c8] ;  /* 0x0004c80001067983 */ /* 0x000ee20000300a00 */
[----:B------:R-:W-:-:S03]  /*8b490*/  IMAD.MOV.U32 R0, RZ, RZ, R19 ;  /* 0x000000ffff007224 */ /* 0x000fc600078e0013 */
[----:B---3--:R-:W-:Y:S04]  /*8b4a0*/  STL.64 [R1+0x7e90], R6 ;  /* 0x007e900601007387 */ /* 0x008fe80000100a00 */
[----:B--2---:R0:W-:Y:S04]  /*8b4b0*/  STL.64 [R1+0x7e88], R4 ;  /* 0x007e880401007387 */ /* 0x0041e80000100a00 */
[----:B0-----:R-:W2:Y:S04]  /*8b4c0*/  LDL.LU.64 R4, [R1+0x4d0] ;  /* 0x0004d00001047983 */ /* 0x001ea80000300a00 */
[----:B------:R-:W2:Y:S04]  /*8b4d0*/  LDL.LU.64 R6, [R1+0x4d8] ;  /* 0x0004d80001067983 */ /* 0x000ea80000300a00 */
        /* <DEDUP_REMOVED lines=8> */
[----:B------:R-:W4:Y:S04]  /*8b560*/  LDL.LU.64 R20, [R1+0x560] ;  /* 0x0005600001147983 */ /* 0x000f280000300a00 */
[----:B------:R-:W4:Y:S01]  /*8b570*/  LDL.LU.64 R22, [R1+0x568] ;  /* 0x0005680001167983 */ /* 0x000f220000300a00 */
[C---:B--2---:R-:W-:Y:S03]  /*8b580*/  HMMA.16816.F32 R4, R12.reuse, R8, R4 ;  /* 0x000000080c04723c */ /* 0x044fe60000001804 */
[----:B---3--:R-:W-:Y:S04]  /*8b590*/  STL.64 [R1+0x7e50], R26 ;  /* 0x007e501a01007387 */ /* 0x008fe80000100a00 */
[----:B------:R0:W-:Y:S04]  /*8b5a0*/  STL.64 [R1+0x7e48], R24 ;  /* 0x007e481801007387 */ /* 0x0001e80000100a00 */
[----:B0-----:R-:W2:Y:S04]  /*8b5b0*/  LDL.LU R24, [R1+0xb0] ;  /* 0x0000b00001187983 */ /* 0x001ea80000300800 */
[----:B------:R-:W2:Y:S04]  /*8b5c0*/  LDL.LU R25, [R1+0xb4] ;  /* 0x0000b40001197983 */ /* 0x000ea80000300800 */
[----:B------:R-:W2:Y:S04]  /*8b5d0*/  LDL.LU R26, [R1+0xb8] ;  /* 0x0000b800011a7983 */ /* 0x000ea80000300800 */
[----:B------:R-:W2:Y:S04]  /*8b5e0*/  LDL.LU R27, [R1+0xbc] ;  /* 0x0000bc00011b7983 */ /* 0x000ea80000300800 */
[----:B------:R0:W-:Y:S04]  /*8b5f0*/  STL [R1+0x7614], R0 ;  /* 0x0076140001007387 */ /* 0x0001e80000100800 */
[----:B0-----:R-:W3:Y:S04]  /*8b600*/  LDL.LU R0, [R1+0xd00] ;  /* 0x000d000001007983 */ /* 0x001ee80000300800 */
[----:B------:R-:W-:Y:S04]  /*8b610*/  STL.64 [R1+0x780], R4 ;  /* 0x0007800401007387 */ /* 0x000fe80000100a00 */
[----:B------:R0:W-:Y:S04]  /*8b620*/  STL.64 [R1+0x788], R6 ;  /* 0x0007880601007387 */ /* 0x0001e80000100a00 */
[----:B0-----:R-:W4:Y:S04]  /*8b630*/  LDL.LU.64 R6, [R1+0x7e90] ;  /* 0x007e900001067983 */ /* 0x001f280000300a00 */
[----:B------:R-:W4:Y:S01]  /*8b640*/  LDL.LU.64 R4, [R1+0x7e88] ;  /* 0x007e880001047983 */ /* 0x000f220000300a00 */
[----:B------:R-:W-:Y:S01]  /*8b650*/  IMAD R2, R2, 0x100, R3 ;  /* 0x0000010002027824 */ /* 0x000fe200078e0203 */
[----:B----4-:R-:W-:Y:S02]  /*8b660*/  HMMA.16816.F32 R8, R12, R10, R4 ;  /* 0x0000000a0c08723c */ /* 0x010fe40000001804 */
[----:B------:R-:W4:Y:S04]  /*8b670*/  LDL.LU.64 R6, [R1+0x7e80] ;  /* 0x007e800001067983 */ /* 0x000f280000300a00 */
[----:B------:R-:W2:-:S13]  /*8b680*/  LDL.LU.64 R4, [R1+0x7e78] ;  /* 0x007e780001047983 */ /* 0x000e9a0000300a00 */
[----:B------:R0:W-:Y:S04]  /*8b690*/  STL.64 [R1+0x770], R8 ;  /* 0x0007700801007387 */ /* 0x0001e80000100a00 */
[----:B------:R1:W-:Y:S04]  /*8b6a0*/  STL.64 [R1+0x778], R10 ;  /* 0x0007780a01007387 */ /* 0x0003e80000100a00 */
[----:B0-----:R-:W2:Y:S04]  /*8b6b0*/  LDL.LU R8, [R1+0xd0] ;  /* 0x0000d00001087983 */ /* 0x001ea80000300800 */
[----:B------:R-:W2:Y:S04]  /*8b6c0*/  LDL.LU R9, [R1+0xd4] ;  /* 0x0000d40001097983 */ /* 0x000ea80000300800 */
[----:B-1----:R-:W2:Y:S04]  /*8b6d0*/  LDL.LU R10, [R1+0xd8] ;  /* 0x0000d800010a7983 */ /* 0x002ea80000300800 */
[----:B------:R-:W2:Y:S04]  /*8b6e0*/  LDL.LU R11, [R1+0xdc] ;  /* 0x0000dc00010b7983 */ /* 0x000ea80000300800 */
[----:B------:R-:W2:Y:S02]  /*8b6f0*/  LDL.LU R3, [R1+0x7e74] ;  /* 0x007e740001037983 */ /* 0x000ea40000300800 */
[----:B--2---:R-:W-:-:S02]  /*8b700*/  IMAD R3, R3, 0x100, R16 ;  /* 0x0000010003037824 */ /* 0x004fc400078e0210 */
[----:B------:R-:W2:Y:S01]  /*8b710*/  LDL.LU R16, [R1+0x7e70] ;  /* 0x007e700001107983 */ /* 0x000ea20000300800 */
[----:B------:R-:W-:Y:S02]  /*8b720*/  IMAD R5, R5, 0x100, R17 ;  /* 0x0000010005057824 */ /* 0x000fe400078e0211 */
[----:B--2---:R-:W-:Y:S02]  /*8b730*/  IMAD R4, R4, 0x100, R16 ;  /* 0x0000010004047824 */ /* 0x004fe400078e0210 */
[----:B------:R-:W2:Y:S04]  /*8b740*/  LDL.LU R16, [R1+0x7e6c] ;  /* 0x007e6c0001107983 */ /* 0x000ea80000300800 */
[----:B------:R-:W2:Y:S02]  /*8b750*/  LDL.LU R17, [R1+0x7e68] ;  /* 0x007e680001117983 */ /* 0x000ea40000300800 */
[----:B--2---:R-:W-:Y:S02]  /*8b760*/  HMMA.16816.F32 R12, R12, R16, R20 ;  /* 0x000000100c0c723c */ /* 0x004fe40000001814 */
[----:B------:R-:W2:Y:S04]  /*8b770*/  LDL.LU.64 R22, [R1+0x7e60] ;  /* 0x007e600001167983 */ /* 0x000ea80000300a00 */
[----:B------:R-:W2:Y:S04]  /*8b780*/  LDL.LU R21, [R1+0x7e58] ;  /* 0x007e580001157983 */ /* 0x000ea80000300800 */
[----:B------:R-:W3:Y:S09]  /*8b790*/  LDL.LU R17, [R1+0xce4] ;  /* 0x000ce40001117983 */ /* 0x000ef20000300800 */
[----:B------:R0:W-:Y:S04]  /*8b7a0*/  STL.64 [R1+0x740], R12 ;  /* 0x0007400c01007387 */ /* 0x0001e80000100a00 */
[----:B------:R1:W-:Y:S01]  /*8b7b0*/  STL.64 [R1+0x748], R14 ;  /* 0x0007480e01007387 */ /* 0x0003e20000100a00 */
[----:B0-----:R-:W-:-:S02]  /*8b7c0*/  F2FP.F16.E4M3.UNPACK_B R12, R2 ;  /* 0x00000002ff0c723e */ /* 0x001fc400020006ff */
[----:B------:R-:W-:Y:S02]  /*8b7d0*/  F2FP.F16.E4M3.UNPACK_B R13, R3 ;  /* 0x00000003ff0d723e */ /* 0x000fe400020006ff */
[----:B-1----:R-:W-:Y:S02]  /*8b7e0*/  F2FP.F16.E4M3.UNPACK_B R14, R4 ;  /* 0x00000004ff0e723e */ /* 0x002fe400020006ff */
[----:B------:R-:W-:Y:S02]  /*8b7f0*/  F2FP.F16.E4M3.UNPACK_B R15, R5 ;  /* 0x00000005ff0f723e */ /* 0x000fe400020006ff */
[----:B--2---:R-:W-:Y:S02]  /*8b800*/  F2FP.F16.E4M3.UNPACK_B R20, R21.H1 ;  /* 0x00000015ff14723e */ /* 0x004fe400030006ff */
[----:B------:R-:W-:Y:S02]  /*8b810*/  F2FP.F16.E4M3.UNPACK_B R21, R22.H1 ;  /* 0x00000016ff15723e */ /* 0x000fe400030006ff */
[----:B------:R-:W-:-:S03]  /*8b820*/  F2FP.F16.E4M3.UNPACK_B R4, R23.H1 ;  /* 0x00000017ff04723e */ /* 0x000fc600030006ff */
[----:B------:R0:W-:Y:S02]  /*8b830*/  STL.64 [R1+0x98], R20 ;  /* 0x0000981401007387 */ /* 0x0001e40000100a00 */
[----:B0-----:R-:W-:Y:S02]  /*8b840*/  HMMA.16816.F32 R20, R12, R20, R24 ;  /* 0x000000140c14723c */ /* 0x001fe40000001818 */
[----:B------:R-:W2:Y:S04]  /*8b850*/  LDL.LU.64 R26, [R1+0x7e50] ;  /* 0x007e5000011a7983 */ /* 0x000ea80000300a00 */
[----:B------:R-:W2:-:S13]  /*8b860*/  LDL.LU.64 R24, [R1+0x7e48] ;  /* 0x007e480001187983 */ /* 0x000e9a0000300a00 */
[----:B------:R-:W-:Y:S04]  /*8b870*/  STL.64 [R1+0x980], R20 ;  /* 0x0009801401007387 */ /* 0x000fe80000100a00 */
[----:B------:R0:W-:Y:S04]  /*8b880*/  STL.64 [R1+0x988], R22 ;  /* 0x0009881601007387 */ /* 0x0001e80000100a00 */
[----:B0-----:R-:W2:Y:S04]  /*8b890*/  LDL.LU.64 R22, [R1+0x7e40] ;  /* 0x007e400001167983 */ /* 0x001ea80000300a00 */
[----:B------:R-:W2:Y:S01]  /*8b8a0*/  LDL.LU.64 R20, [R1+0x7e38] ;  /* 0x007e380001147983 */ /* 0x000ea20000300a00 */
[----:B---3--:R-:W-:-:S05]  /*8b8b0*/  F2FP.F16.E4M3.UNPACK_B R5, R17.H1 ;  /* 0x00000011ff05723e */ /* 0x008fca00030006ff */
[----:B------:R-:W-:Y:S01]  /*8b8c0*/  STL.64 [R1+0x90], R4 ;  /* 0x0000900401007387 */ /* 0x000fe20000100a00 */
[----:B------:R-:W-:Y:S02]  /*8b8d0*/  F2FP.F16.E4M3.UNPACK_B R2, R0.H1 ;  /* 0x00000000ff02723e */ /* 0x000fe400030006ff */
[----:B----4-:R-:W-:Y:S01]  /*8b8e0*/  F2FP.F16.E4M3.UNPACK_B R3, R6.H1 ;  /* 0x00000006ff03723e */ /* 0x010fe200030006ff */
[----:B--2---:R-:W-:-:S15]  /*8b8f0*/  HMMA.16816.F32 R20, R12, R4, R20 ;  /* 0x000000040c14723c */ /* 0x004fde0000001814 */
[----:B------:R-:W-:-:S04]  /*8b900*/  NOP ;  /* 0x0000000000007918 */ /* 0x000fc80000000000 */
[----:B------:R-:W-:Y:S04]  /*8b910*/  STL.64 [R1+0x9a0], R20 ;  /* 0x0009a01401007387 */ /* 0x000fe80000100a00 */
[----:B------:R0:W-:Y:S04]  /*8b920*/  STL.64 [R1+0x9a8], R22 ;  /* 0x0009a81601007387 */ /* 0x0001e80000100a00 */
[----:B0-----:R-:W2:Y:S04]  /*8b930*/  LDL.LU.64 R22, [R1+0x7e30] ;  /* 0x007e300001167983 */ /* 0x001ea80000300a00 */
[----:B------:R-:W2:Y:S01]  /*8b940*/  LDL.LU.64 R20, [R1+0x7e28] ;  /* 0x007e280001147983 */ /* 0x000ea20000300a00 */
[----:B------:R-:W-:Y:S01]  /*8b950*/  HMMA.16816.F32 R8, R12, R2, R8 ;  /* 0x000000020c08723c */ /* 0x000fe20000001808 */
[----:B------:R-:W-:-:S02]  /*8b960*/  F2FP.F16.E4M3.UNPACK_B R4, R7.H1 ;  /* 0x00000007ff04723e */ /* 0x000fc400030006ff */
[----:B------:R-:W-:Y:S01]  /*8b970*/  F2FP.F16.E4M3.UNPACK_B R5, R18.H1 ;  /* 0x00000012ff05723e */ /* 0x000fe200030006ff */
[----:B------:R0:W-:-:S15]  /*8b980*/  STL.64 [R1+0x88], R2 ;  /* 0x0000880201007387 */ /* 0x0001de0000100a00 */
[----:B------:R-:W-:Y:S01]  /*8b990*/  IMAD.MOV.U32 R0, RZ, RZ, R9 ;  /* 0x000000ffff007224 */ /* 0x000fe200078e0009 */
[----:B------:R-:W-:Y:S04]  /*8b9a0*/  STL [R1+0x9b0], R8 ;  /* 0x0009b00801007387 */ /* 0x000fe80000100800 */
[----:B------:R-:W-:Y:S04]  /*8b9b0*/  STL.64 [R1+0x9b8], R10 ;  /* 0x0009b80a01007387 */ /* 0x000fe80000100a00 */
[----:B------:R1:W-:Y:S04]  /*8b9c0*/  STL [R1+0x7810], R0 ;  /* 0x0078100001007387 */ /* 0x0003e80000100800 */
[----:B------:R-:W-:Y:S04]  /*8b9d0*/  STL [R1+0x80], R4 ;  /* 0x0000800401007387 */ /* 0x000fe80000100800 */
[----:B------:R2:W-:Y:S01]  /*8b9e0*/  STL [R1+0x84], R5 ;  /* 0x0000840501007387 */ /* 0x0005e20000100800 */
[----:B0-----:R-:W-:-:S02]  /*8b9f0*/  F2FP.F16.E4M3.UNPACK_B R2, R19.H1 ;  /* 0x00000013ff02723e */ /* 0x001fc400030006ff */
[----:B------:R-:W-:Y:S02]  /*8ba00*/  F2FP.F16.E4M3.UNPACK_B R3, R28.H1 ;  /* 0x0000001cff03723e */ /* 0x000fe400030006ff */
[----:B-1----:R-:W-:Y:S01]  /*8ba10*/  F2FP.F16.E4M3.UNPACK_B R0, R29.H1 ;  /* 0x0000001dff00723e */ /* 0x002fe200030006ff */
[----:B--2---:R-:W-:-:S15]  /*8ba20*/  HMMA.16816.F32 R4, R12, R4, R20 ;  /* 0x000000040c04723c */ /* 0x004fde0000001814 */
[----:B------:R-:W-:-:S04]  /*8ba30*/  NOP ;  /* 0x0000000000007918 */ /* 0x000fc80000000000 */
[----:B------:R-:W-:Y:S04]  /*8ba40*/  STL.64 [R1+0x9d0], R4 ;  /* 0x0009d00401007387 */ /* 0x000fe80000100a00 */
[----:B------:R0:W-:Y:S02]  /*8ba50*/  STL.64 [R1+0x9d8], R6 ;  /* 0x0009d80601007387 */ /* 0x0001e40000100a00 */
[----:B0-----:R-:W-:Y:S02]  /*8ba60*/  HMMA.16816.F32 R4, R12, R2, R24 ;  /* 0x000000020c04723c */ /* 0x001fe40000001818 */
[----:B------:R-:W-:Y:S04]  /*8ba70*/  STL.64 [R1+0x78], R2 ;  /* 0x0000780201007387 */ /* 0x000fe80000100a00 */
[----:B------:R-:W2:-:S13]  /*8ba80*/  LDL.LU R8, [R1+0x180] ;  /* 0x0001800001087983 */ /* 0x000e9a0000300800 */
[----:B------:R-:W-:Y:S04]  /*8ba90*/  STL.64 [R1+0x9e0], R4 ;  /* 0x0009e00401007387 */ /* 0x000fe80000100a00 */
[----:B------:R-:W-:Y:S04]  /*8baa0*/  STL.64 [R1+0x9e8], R6 ;  /* 0x0009e80601007387 */ /* 0x000fe80000100a00 */
[----:B------:R-:W2:Y:S04]  /*8bab0*/  LDL.LU R9, [R1+0x184] ;  /* 0x0001840001097983 */ /* 0x000ea80000300800 */
[----:B------:R-:W-:Y:S04]  /*8bac0*/  STL [R1+0x70], R0 ;  /* 0x0000700001007387 */ /* 0x000fe80000100800 */
[----:B------:R-:W3:Y:S04]  /*8bad0*/  LDL.LU R10, [R1+0x188] ;  /* 0x00018800010a7983 */ /* 0x000ee80000300800 */
[----:B------:R-:W3:Y:S04]  /*8bae0*/  LDL.LU R11, [R1+0x18c] ;  /* 0x00018c00010b7983 */ /* 0x000ee80000300800 */
[----:B---3--:R-:W-:Y:S04]  /*8baf0*/  STL.64 [R1+0x7d80], R10 ;  /* 0x007d800a01007387 */ /* 0x008fe80000100a00 */
[----:B--2---:R0:W-:Y:S04]  /*8bb00*/  STL.64 [R1+0x7d78], R8 ;  /* 0x007d780801007387 */ /* 0x0041e80000100a00 */
[----:B------:R-:W2:Y:S04]  /*8bb10*/  LDL.LU R16, [R1+0x170] ;  /* 0x0001700001107983 */ /* 0x000ea80000300800 */
[----:B------:R-:W2:Y:S04]  /*8bb20*/  LDL.LU R17, [R1+0x174] ;  /* 0x0001740001117983 */ /* 0x000ea80000300800 */
[----:B------:R-:W3:Y:S04]  /*8bb30*/  LDL.LU R18, [R1+0x178] ;  /* 0x0001780001127983 */ /* 0x000ee80000300800 */
[----:B------:R-:W3:Y:S04]  /*8bb40*/  LDL.LU R19, [R1+0x17c] ;  /* 0x00017c0001137983 */ /* 0x000ee80000300800 */
[----:B---3--:R-:W-:Y:S04]  /*8bb50*/  STL.64 [R1+0x7d90], R18 ;  /* 0x007d901201007387 */ /* 0x008fe80000100a00 */
[----:B--2---:R-:W-:Y:S04]  /*8bb60*/  STL.64 [R1+0x7d88], R16 ;  /* 0x007d881001007387 */ /* 0x004fe80000100a00 */
[----:B0-----:R-:W2:Y:S04]  /*8bb70*/  LDL.LU R8, [R1+0x160] ;  /* 0x0001600001087983 */ /* 0x001ea80000300800 */
[----:B------:R-:W2:Y:S04]  /*8bb80*/  LDL.LU R9, [R1+0x164] ;  /* 0x0001640001097983 */ /* 0x000ea80000300800 */
[----:B------:R-:W3:Y:S04]  /*8bb90*/  LDL.LU R10, [R1+0x168] ;  /* 0x00016800010a7983 */ /* 0x000ee80000300800 */
[----:B------:R-:W3:Y:S04]  /*8bba0*/  LDL.LU R11, [R1+0x16c] ;  /* 0x00016c00010b7983 */ /* 0x000ee80000300800 */
[----:B------:R-:W4:Y:S04]  /*8bbb0*/  LDL.LU R4, [R1+0xd64] ;  /* 0x000d640001047983 */ /* 0x000f280000300800 */
[----:B------:R-:W4:Y:S04]  /*8bbc0*/  LDL.LU R3, [R1+0xd70] ;  /* 0x000d700001037983 */ /* 0x000f280000300800 */
[----:B---3--:R-:W-:Y:S04]  /*8bbd0*/  STL.64 [R1+0x7da0], R10 ;  /* 0x007da00a01007387 */ /* 0x008fe80000100a00 */
[----:B--2---:R0:W-:Y:S04]  /*8bbe0*/  STL.64 [R1+0x7d98], R8 ;  /* 0x007d980801007387 */ /* 0x0041e80000100a00 */
[----:B0-----:R-:W2:Y:S04]  /*8bbf0*/  LDL.LU R8, [R1+0x150] ;  /* 0x0001500001087983 */ /* 0x001ea80000300800 */
[----:B------:R-:W2:Y:S04]  /*8bc00*/  LDL.LU R9, [R1+0x154] ;  /* 0x0001540001097983 */ /* 0x000ea80000300800 */
[----:B------:R-:W3:Y:S04]  /*8bc10*/  LDL.LU R10, [R1+0x158] ;  /* 0x00015800010a7983 */ /* 0x000ee80000300800 */
[----:B------:R-:W3:Y:S04]  /*8bc20*/  LDL.LU R11, [R1+0x15c] ;  /* 0x00015c00010b7983 */ /* 0x000ee80000300800 */
[----:B------:R-:W2:Y:S04]  /*8bc30*/  LDL.LU R19, [R1+0xd44] ;  /* 0x000d440001137983 */ /* 0x000ea80000300800 */
[----:B--2---:R0:W-:Y:S04]  /*8bc40*/  STL [R1+0x7dc8], R19 ;  /* 0x007dc81301007387 */ /* 0x0041e80000100800 */
[----:B------:R-:W2:Y:S04]  /*8bc50*/  LDL.LU R16, [R1+0x130] ;  /* 0x0001300001107983 */ /* 0x000ea80000300800 */
[----:B------:R-:W2:Y:S04]  /*8bc60*/  LDL.LU R17, [R1+0x134] ;  /* 0x0001340001117983 */ /* 0x000ea80000300800 */
[----:B------:R-:W2:Y:S04]  /*8bc70*/  LDL.LU R18, [R1+0x138] ;  /* 0x0001380001127983 */ /* 0x000ea80000300800 */
[----:B0-----:R-:W2:Y:S04]  /*8bc80*/  LDL.LU R19, [R1+0x13c] ;  /* 0x00013c0001137983 */ /* 0x001ea80000300800 */
[----:B--2---:R0:W-:Y:S04]  /*8bc90*/  STL.64 [R1+0x7dd8], R18 ;  /* 0x007dd81201007387 */ /* 0x0041e80000100a00 */
[----:B0-----:R-:W2:Y:S04]  /*8bca0*/  LDL.LU R18, [R1+0xd14] ;  /* 0x000d140001127983 */ /* 0x001ea80000300800 */
[----:B------:R-:W2:Y:S04]  /*8bcb0*/  LDL.LU R19, [R1+0xd30] ;  /* 0x000d300001137983 */ /* 0x000ea80000300800 */
[----:B------:R0:W-:Y:S04]  /*8bcc0*/  STL.64 [R1+0x7dd0], R16 ;  /* 0x007dd01001007387 */ /* 0x0001e80000100a00 */
[----:B0-----:R-:W3:Y:S04]  /*8bcd0*/  LDL.LU R16, [R1+0xcf4] ;  /* 0x000cf40001107983 */ /* 0x001ee80000300800 */
[----:B------:R-:W3:Y:S04]  /*8bce0*/  LDL.LU R17, [R1+0xd10] ;  /* 0x000d100001117983 */ /* 0x000ee80000300800 */
[----:B--2---:R0:W-:Y:S04]  /*8bcf0*/  STL.64 [R1+0x7e10], R18 ;  /* 0x007e101201007387 */ /* 0x0041e80000100a00 */
[----:B0-----:R-:W2:Y:S01]  /*8bd00*/  LDL.LU R19, [R1+0xcd4] ;  /* 0x000cd40001137983 */ /* 0x001ea20000300800 */
[----:B------:R-:W-:-:S03]  /*8bd10*/  IMAD.MOV.U32 R18, RZ, RZ, R0 ;  /* 0x000000ffff127224 */ /* 0x000fc600078e0000 */
[----:B---3--:R0:W-:Y:S04]  /*8bd20*/  STL.64 [R1+0x7e08], R16 ;  /* 0x007e081001007387 */ /* 0x0081e80000100a00 */
[----:B0-----:R-:W3:Y:S04]  /*8bd30*/  LDL.LU R17, [R1+0xcf0] ;  /* 0x000cf00001117983 */ /* 0x001ee80000300800 */
[----:B------:R-:W2:Y:S04]  /*8bd40*/  LDL.LU R0, [R1+0xd60] ;  /* 0x000d600001007983 */ /* 0x000ea80000300800 */
[----:B------:R0:W-:Y:S04]  /*8bd50*/  STL.64 [R1+0x7db0], R10 ;  /* 0x007db00a01007387 */ /* 0x0001e80000100a00 */
[----:B0-----:R-:W2:Y:S04]  /*8bd60*/  LDL.LU R11, [R1+0xd34] ;  /* 0x000d3400010b7983 */ /* 0x001ea80000300800 */
[----:B------:R0:W-:Y:S04]  /*8bd70*/  STL.64 [R1+0x7da8], R8 ;  /* 0x007da80801007387 */ /* 0x0001e80000100a00 */
[----:B0-----:R-:W3:Y:S04]  /*8bd80*/  LDL.LU R9, [R1+0xd40] ;  /* 0x000d400001097983 */ /* 0x001ee80000300800 */
[----:B--2---:R-:W-:Y:S04]  /*8bd90*/  STL [R1+0x7df4], R11 ;  /* 0x007df40b01007387 */ /* 0x004fe80000100800 */
[----:B---3--:R-:W-:Y:S04]  /*8bda0*/  STL [R1+0x7df0], R9 ;  /* 0x007df00901007387 */ /* 0x008fe80000100800 */
[----:B------:R-:W2:Y:S04]  /*8bdb0*/  LDL.LU R2, [R1+0xd74] ;  /* 0x000d740001027983 */ /* 0x000ea80000300800 */
[----:B------:R-:W3:Y:S04]  /*8bdc0*/  LDL.LU R6, [R1+0xd80] ;  /* 0x000d800001067983 */ /* 0x000ee80000300800 */
[----:B------:R-:W3:Y:S04]  /*8bdd0*/  LDL.LU R7, [R1+0xd84] ;  /* 0x000d840001077983 */ /* 0x000ee80000300800 */
[----:B---3--:R-:W-:Y:S04]  /*8bde0*/  STL.64 [R1+0x7dc0], R6 ;  /* 0x007dc00601007387 */ /* 0x008fe80000100a00 */
[----:B----4-:R0:W-:Y:S04]  /*8bdf0*/  STL [R1+0x7db8], R4 ;  /* 0x007db80401007387 */ /* 0x0101e80000100800 */
[----:B0-----:R-:W3:Y:S04]  /*8be00*/  LDL.LU R4, [R1+0x140] ;  /* 0x0001400001047983 */ /* 0x001ee80000300800 */
[----:B------:R-:W3:Y:S04]  /*8be10*/  LDL.LU R5, [R1+0x144] ;  /* 0x0001440001057983 */ /* 0x000ee80000300800 */
[----:B------:R-:W4:Y:S04]  /*8be20*/  LDL.LU R6, [R1+0x148] ;  /* 0x0001480001067983 */ /* 0x000f280000300800 */
[----:B------:R-:W4:Y:S04]  /*8be30*/  LDL.LU R7, [R1+0x14c] ;  /* 0x00014c0001077983 */ /* 0x000f280000300800 */
[----:B----4-:R-:W-:Y:S04]  /*8be40*/  STL.64 [R1+0x7de8], R6 ;  /* 0x007de80601007387 */ /* 0x010fe80000100a00 */
[----:B---3--:R0:W-:Y:S04]  /*8be50*/  STL.64 [R1+0x7de0], R4 ;  /* 0x007de00401007387 */ /* 0x0081e80000100a00 */
        /* <DEDUP_REMOVED lines=9> */
[----:B------:R-:W4:Y:S01]  /*8bef0*/  LDL.LU R7, [R1+0x11c] ;  /* 0x00011c0001077983 */ /* 0x000f220000300800 */
[----:B------:R-:W-:-:S03]  /*8bf00*/  F2FP.F16.E4M3.UNPACK_B R19, R19.H1 ;  /* 0x00000013ff13723e */ /* 0x000fc600030006ff */
[----:B----4-:R-:W-:Y:S04]  /*8bf10*/  STL.64 [R1+0x7e20], R6 ;  /* 0x007e200601007387 */ /* 0x010fe80000100a00 */
[----:B---3--:R0:W-:Y:S04]  /*8bf20*/  STL.64 [R1+0x7e18], R4 ;  /* 0x007e180401007387 */ /* 0x0081e80000100a00 */
[----:B0-----:R-:W3:Y:S04]  /*8bf30*/  LDL.LU R4, [R1+0x100] ;  /* 0x0001000001047983 */ /* 0x001ee80000300800 */
[----:B------:R-:W3:Y:S04]  /*8bf40*/  LDL.LU R5, [R1+0x104] ;  /* 0x0001040001057983 */ /* 0x000ee80000300800 */
[----:B------:R-:W3:Y:S04]  /*8bf50*/  LDL.LU R6, [R1+0x108] ;  /* 0x0001080001067983 */ /* 0x000ee80000300800 */
[----:B------:R-:W3:Y:S04]  /*8bf60*/  LDL.LU R7, [R1+0x10c] ;  /* 0x00010c0001077983 */ /* 0x000ee80000300800 */
[----:B------:R-:W4:Y:S04]  /*8bf70*/  LDL.LU R20, [R1+0xd90] ;  /* 0x000d900001147983 */ /* 0x000f280000300800 */
[----:B------:R-:W2:Y:S04]  /*8bf80*/  LDL.LU R21, [R1+0xd94] ;  /* 0x000d940001157983 */ /* 0x000ea80000300800 */
[----:B------:R-:W2:Y:S04]  /*8bf90*/  LDL.LU R22, [R1+0xda0] ;  /* 0x000da00001167983 */ /* 0x000ea80000300800 */
[----:B------:R-:W2:Y:S04]  /*8bfa0*/  LDL.LU R23, [R1+0xda4] ;  /* 0x000da40001177983 */ /* 0x000ea80000300800 */
[----:B------:R-:W2:Y:S04]  /*8bfb0*/  LDL.LU R28, [R1+0xdb0] ;  /* 0x000db000011c7983 */ /* 0x000ea80000300800 */
[----:B------:R-:W2:Y:S04]  /*8bfc0*/  LDL.LU R24, [R1+0x190] ;  /* 0x0001900001187983 */ /* 0x000ea80000300800 */
[----:B------:R-:W2:Y:S01]  /*8bfd0*/  LDL.LU R25, [R1+0x194] ;  /* 0x0001940001197983 */ /* 0x000ea20000300800 */
[----:B------:R-:W-:-:S03]  /*8bfe0*/  F2FP.F16.E4M3.UNPACK_B R8, R17.H1 ;  /* 0x00000011ff08723e */ /* 0x000fc600030006ff */
[----:B------:R-:W2:Y:S04]  /*8bff0*/  LDL.LU R26, [R1+0x198] ;  /* 0x00019800011a7983 */ /* 0x000ea80000300800 */
[----:B------:R-:W2:Y:S04]  /*8c000*/  LDL.LU R27, [R1+0x19c] ;  /* 0x00019c00011b7983 */ /* 0x000ea80000300800 */
[----:B------:R-:W2:Y:S04]  /*8c010*/  LDL.LU R29, [R1+0xdb4] ;  /* 0x000db400011d7983 */ /* 0x000ea80000300800 */
[----:B------:R3:W-:Y:S02]  /*8c020*/  STL [R1+0x74], R19 ;  /* 0x0000741301007387 */ /* 0x0007e40000100800 */
[----:B---3--:R-:W-:Y:S02]  /*8c030*/  HMMA.16816.F32 R16, R12, R18, R4 ;  /* 0x000000120c10723c */ /* 0x008fe40000001804 */
[----:B------:R-:W3:Y:S04]  /*8c040*/  LDL.LU.64 R6, [R1+0x7e20] ;  /* 0x007e200001067983 */ /* 0x000ee80000300a00 */
[----:B------:R-:W3:-:S13]  /*8c050*/  LDL.LU.64 R4, [R1+0x7e18] ;  /* 0x007e180001047983 */ /* 0x000eda0000300a00 */
[----:B------:R-:W-:Y:S04]  /*8c060*/  STL.64 [R1+0xa00], R16 ;  /* 0x000a001001007387 */ /* 0x000fe80000100a00 */
[----:B------:R0:W-:Y:S04]  /*8c070*/  STL.64 [R1+0xa08], R18 ;  /* 0x000a081201007387 */ /* 0x0001e80000100a00 */
[----:B0-----:R-:W2:Y:S04]  /*8c080*/  LDL.LU.64 R18, [R1+0x7e10] ;  /* 0x007e100001127983 */ /* 0x001ea80000300a00 */
[----:B------:R-:W2:Y:S02]  /*8c090*/  LDL.LU.64 R16, [R1+0x7e08] ;  /* 0x007e080001107983 */ /* 0x000ea40000300a00 */
[----:B--2---:R-:W-:-:S05]  /*8c0a0*/  F2FP.F16.E4M3.UNPACK_B R9, R16.H1 ;  /* 0x00000010ff09723e */ /* 0x004fca00030006ff */
[----:B------:R3:W-:Y:S02]  /*8c0b0*/  STL.64 [R1+0x68], R8 ;  /* 0x0000680801007387 */ /* 0x0007e40000100a00 */
[----:B---3--:R-:W-:Y:S02]  /*8c0c0*/  HMMA.16816.F32 R8, R12, R8, R4 ;  /* 0x000000080c08723c */ /* 0x008fe40000001804 */
[----:B------:R-:W2:Y:S04]  /*8c0d0*/  LDL.LU.64 R6, [R1+0x7e00] ;  /* 0x007e000001067983 */ /* 0x000ea80000300a00 */
[----:B------:R-:W2:Y:S01]  /*8c0e0*/  LDL.LU.64 R4, [R1+0x7df8] ;  /* 0x007df80001047983 */ /* 0x000ea20000300a00 */
[----:B------:R-:W-:Y:S02]  /*8c0f0*/  F2FP.F16.E4M3.UNPACK_B R16, R17.H1 ;  /* 0x00000011ff10723e */ /* 0x000fe400030006ff */
[----:B------:R-:W-:-:S10]  /*8c100*/  F2FP.F16.E4M3.UNPACK_B R17, R18.H1 ;  /* 0x00000012ff11723e */ /* 0x000fd400030006ff */
[----:B------:R-:W-:Y:S04]  /*8c110*/  STL.64 [R1+0xa20], R8 ;  /* 0x000a200801007387 */ /* 0x000fe80000100a00 */
[----:B------:R0:W-:Y:S04]  /*8c120*/  STL.64 [R1+0xa28], R10 ;  /* 0x000a280a01007387 */ /* 0x0001e80000100a00 */
[----:B0-----:R-:W3:Y:S01]  /*8c130*/  LDL.LU R11, [R1+0x7df4] ;  /* 0x007df400010b7983 */ /* 0x001ee20000300800 */
[----:B------:R-:W-:-:S03]  /*8c140*/  F2FP.F16.E4M3.UNPACK_B R10, R19.H1 ;  /* 0x00000013ff0a723e */ /* 0x000fc600030006ff */
[----:B------:R-:W3:Y:S04]  /*8c150*/  LDL.LU R9, [R1+0x7df0] ;  /* 0x007df00001097983 */ /* 0x000ee80000300800 */
[----:B------:R2:W-:Y:S02]  /*8c160*/  STL.64 [R1+0x60], R16 ;  /* 0x0000601001007387 */ /* 0x0005e40000100a00 */
[----:B--2---:R-:W-:Y:S02]  /*8c170*/  HMMA.16816.F32 R16, R12, R16, R4 ;  /* 0x000000100c10723c */ /* 0x004fe40000001804 */
[----:B------:R-:W2:Y:S04]  /*8c180*/  LDL.LU.64 R6, [R1+0x7de8] ;  /* 0x007de80001067983 */ /* 0x000ea80000300a00 */
[----:B------:R-:W2:-:S13]  /*8c190*/  LDL.LU.64 R4, [R1+0x7de0] ;  /* 0x007de00001047983 */ /* 0x000e9a0000300a00 */
[----:B------:R-:W-:Y:S04]  /*8c1a0*/  STL.64 [R1+0xa40], R16 ;  /* 0x000a401001007387 */ /* 0x000fe80000100a00 */
[----:B------:R0:W-:Y:S04]  /*8c1b0*/  STL.64 [R1+0xa48], R18 ;  /* 0x000a481201007387 */ /* 0x0001e80000100a00 */
[----:B0-----:R-:W2:Y:S04]  /*8c1c0*/  LDL.LU.64 R18, [R1+0x7dd8] ;  /* 0x007dd80001127983 */ /* 0x001ea80000300a00 */
[----:B------:R-:W2:Y:S01]  /*8c1d0*/  LDL.LU.64 R16, [R1+0x7dd0] ;  /* 0x007dd00001107983 */ /* 0x000ea20000300a00 */
[----:B---3--:R-:W-:-:S05]  /*8c1e0*/  F2FP.F16.E4M3.UNPACK_B R11, R11.H1 ;  /* 0x0000000bff0b723e */ /* 0x008fca00030006ff */
[----:B------:R-:W-:Y:S02]  /*8c1f0*/  STL.64 [R1+0x58], R10 ;  /* 0x0000580a01007387 */ /* 0x000fe40000100a00 */
[----:B--2---:R-:W-:-:S15]  /*8c200*/  HMMA.16816.F32 R16, R12, R10, R16 ;  /* 0x0000000a0c10723c */ /* 0x004fde0000001810 */
[----:B------:R-:W-:-:S04]  /*8c210*/  NOP ;  /* 0x0000000000007918 */ /* 0x000fc80000000000 */
[----:B------:R-:W-:Y:S04]  /*8c220*/  STL.64 [R1+0xa50], R16 ;  /* 0x000a501001007387 */ /* 0x000fe80000100a00 */
[----:B------:R0:W-:Y:S04]  /*8c230*/  STL.64 [R1+0xa58], R18 ;  /* 0x000a581201007387 */ /* 0x0001e80000100a00 */
[----:B0-----:R-:W2:Y:S01]  /*8c240*/  LDL.LU R19, [R1+0x7dc8] ;  /* 0x007dc80001137983 */ /* 0x001ea20000300800 */
[----:B------:R-:W-:Y:S02]  /*8c250*/  F2FP.F16.E4M3.UNPACK_B R8, R9.H1 ;  /* 0x00000009ff08723e */ /* 0x000fe400030006ff */
[----:B--2---:R-:W-:-:S05]  /*8c260*/  F2FP.F16.E4M3.UNPACK_B R9, R19.H1 ;  /* 0x00000013ff09723e */ /* 0x004fca00030006ff */
[----:B------:R0:W-:Y:S02]  /*8c270*/  STL.64 [R1+0x50], R8 ;  /* 0x0000500801007387 */ /* 0x0001e40000100a00 */
[----:B0-----:R-:W-:Y:S02]  /*8c280*/  HMMA.16816.F32 R8, R12, R8, R4 ;  /* 0x000000080c08723c */ /* 0x001fe40000001804 */
[----:B------:R-:W2:Y:S04]  /*8c290*/  LDL.LU.64 R6, [R1+0x7dc0] ;  /* 0x007dc00001067983 */ /* 0x000ea80000300a00 */
[----:B------:R-:W3:-:S13]  /*8c2a0*/  LDL.LU R4, [R1+0x7db8] ;  /* 0x007db80001047983 */ /* 0x000eda0000300800 */
[----:B------:R-:W-:Y:S04]  /*8c2b0*/  STL.64 [R1+0xa70], R8 ;  /* 0x000a700801007387 */ /* 0x000fe80000100a00 */
[----:B------:R0:W-:Y:S04]  /*8c2c0*/  STL.64 [R1+0xa78], R10 ;  /* 0x000a780a01007387 */ /* 0x0001e80000100a00 */
[----:B0-----:R-:W2:Y:S04]  /*8c2d0*/  LDL.LU.64 R10, [R1+0x7db0] ;  /* 0x007db000010a7983 */ /* 0x001ea80000300a00 */
[----:B------:R-:W2:Y:S01]  /*8c2e0*/  LDL.LU.64 R8, [R1+0x7da8] ;  /* 0x007da80001087983 */ /* 0x000ea20000300a00 */
[----:B------:R-:W-:-:S02]  /*8c2f0*/  F2FP.F16.E4M3.UNPACK_B R16, R0.H1 ;  /* 0x00000000ff10723e */ /* 0x000fc400030006ff */
[----:B---3--:R-:W-:-:S05]  /*8c300*/  F2FP.F16.E4M3.UNPACK_B R17, R4.H1 ;  /* 0x00000004ff11723e */ /* 0x008fca00030006ff */
[----:B------:R2:W-:Y:S02]  /*8c310*/  STL.64 [R1+0x48], R16 ;  /* 0x0000481001007387 */ /* 0x0005e40000100a00 */
[----:B--2---:R-:W-:Y:S02]  /*8c320*/  HMMA.16816.F32 R16, R12, R16, R8 ;  /* 0x000000100c10723c */ /* 0x004fe40000001808 */
[----:B------:R-:W2:Y:S04]  /*8c330*/  LDL.LU.64 R10, [R1+0x7da0] ;  /* 0x007da000010a7983 */ /* 0x000ea80000300a00 */
[----:B------:R-:W2:Y:S01]  /*8c340*/  LDL.LU.64 R8, [R1+0x7d98] ;  /* 0x007d980001087983 */ /* 0x000ea20000300a00 */
[----:B------:R-:W-:Y:S02]  /*8c350*/  F2FP.F16.E4M3.UNPACK_B R4, R3.H1 ;  /* 0x00000003ff04723e */ /* 0x000fe400030006ff */
[----:B------:R-:W-:-:S10]  /*8c360*/  F2FP.F16.E4M3.UNPACK_B R5, R2.H1 ;  /* 0x00000002ff05723e */ /* 0x000fd400030006ff */
[----:B------:R-:W-:Y:S04]  /*8c370*/  STL.64 [R1+0xa90], R16 ;  /* 0x000a901001007387 */ /* 0x000fe80000100a00 */
[----:B------:R0:W-:Y:S04]  /*8c380*/  STL.64 [R1+0xa98], R18 ;  /* 0x000a981201007387 */ /* 0x0001e80000100a00 */
[----:B0-----:R-:W3:Y:S04]  /*8c390*/  LDL.LU.64 R18, [R1+0x7d90] ;  /* 0x007d900001127983 */ /* 0x001ee80000300a00 */
[----:B------:R-:W3:Y:S04]  /*8c3a0*/  LDL.LU.64 R16, [R1+0x7d88] ;  /* 0x007d880001107983 */ /* 0x000ee80000300a00 */
[----:B------:R-:W-:Y:S01]  /*8c3b0*/  STL.64 [R1+0x40], R4 ;  /* 0x0000400401007387 */ /* 0x000fe20000100a00 */
[----:B--2---:R-:W-:-:S15]  /*8c3c0*/  HMMA.16816.F32 R8, R12, R4, R8 ;  /* 0x000000040c08723c */ /* 0x004fde0000001808 */
[----:B------:R-:W-:-:S04]  /*8c3d0*/  NOP ;  /* 0x0000000000007918 */ /* 0x000fc80000000000 */
[----:B------:R-:W-:Y:S04]  /*8c3e0*/  STL.64 [R1+0xab0], R8 ;  /* 0x000ab00801007387 */ /* 0x000fe80000100a00 */
[----:B------:R0:W-:Y:S04]  /*8c3f0*/  STL.64 [R1+0xab8], R10 ;  /* 0x000ab80a01007387 */ /* 0x0001e80000100a00 */
[----:B0-----:R-:W2:Y:S04]  /*8c400*/  LDL.LU.64 R10, [R1+0x7d80] ;  /* 0x007d8000010a7983 */ /* 0x001ea80000300a00 */
[----:B------:R-:W2:Y:S01]  /*8c410*/  LDL.LU.64 R8, [R1+0x7d78] ;  /* 0x007d780001087983 */ /* 0x000ea20000300a00 */
[----:B------:R-:W-:-:S02]  /*8c420*/  F2FP.F16.E4M3.UNPACK_B R2, R6.H1 ;  /* 0x00000006ff02723e */ /* 0x000fc400030006ff */
[----:B------:R-:W-:-:S07]  /*8c430*/  F2FP.F16.E4M3.UNPACK_B R3, R7.H1 ;  /* 0x00000007ff03723e */ /* 0x000fce00030006ff */
[----:B---3--:R-:W-:Y:S01]  /*8c440*/  HMMA.16816.F32 R16, R12, R2, R16 ;  /* 0x000000020c10723c */ /* 0x008fe20000001810 */
[----:B----4-:R-:W-:Y:S02]  /*8c450*/  F2FP.F16.E4M3.UNPACK_B R4, R20.H1 ;  /* 0x00000014ff04723e */ /* 0x010fe400030006ff */
[----:B------:R-:W-:Y:S01]  /*8c460*/  F2FP.F16.E4M3.UNPACK_B R5, R21.H1 ;  /* 0x00000015ff05723e */ /* 0x000fe200030006ff */
[----:B------:R0:W-:Y:S02]  /*8c470*/  STL.64 [R1+0x38], R2 ;  /* 0x0000380201007387 */ /* 0x0001e40000100a00 */
[----:B0-----:R-:W-:Y:S02]  /*8c480*/  F2FP.F16.E4M3.UNPACK_B R2, R22.H1 ;  /* 0x00000016ff02723e */ /* 0x001fe400030006ff */
[----:B------:R-:W-:-:S11]  /*8c490*/  F2FP.F16.E4M3.UNPACK_B R3, R23.H1 ;  /* 0x00000017ff03723e */ /* 0x000fd600030006ff */
[----:B------:R-:W-:Y:S04]  /*8c4a0*/  STL.64 [R1+0xac0], R16 ;  /* 0x000ac01001007387 */ /* 0x000fe80000100a00 */
[----:B------:R0:W-:Y:S02]  /*8c4b0*/  STL.64 [R1+0xac8], R18 ;  /* 0x000ac81201007387 */ /* 0x0001e40000100a00 */
[C---:B0-----:R-:W-:Y:S02]  /*8c4c0*/  HMMA.16816.F32 R16, R12.reuse, R2, R24 ;  /* 0x000000020c10723c */ /* 0x041fe40000001818 */
[----:B------:R0:W-:Y:S06]  /*8c4d0*/  STL.64 [R1+0x30], R4 ;  /* 0x0000300401007387 */ /* 0x0001ec0000100a00 */
[----:B--2---:R-:W-:Y:S01]  /*8c4e0*/  HMMA.16816.F32 R8, R12, R4, R8 ;  /* 0x000000040c08723c */ /* 0x004fe20000001808 */
[----:B0-----:R-:W-:-:S02]  /*8c4f0*/  F2FP.F16.E4M3.UNPACK_B R5, R28.H1 ;  /* 0x0000001cff05723e */ /* 0x001fc400030006ff */
[----:B------:R-:W-:-:S15]  /*8c500*/  F2FP.F16.E4M3.UNPACK_B R4, R29.H1 ;  /* 0x0000001dff04723e */ /* 0x000fde00030006ff */
[----:B------:R-:W-:Y:S01]  /*8c510*/  NOP ;  /* 0x0000000000007918 */ /* 0x000fe20000000000 */
[----:B------:R0:W-:Y:S04]  /*8c520*/  STL.64 [R1+0xae0], R8 ;  /* 0x000ae00801007387 */ /* 0x0001e80000100a00 */
[----:B------:R1:W-:Y:S04]  /*8c530*/  STL.64 [R1+0xae8], R10 ;  /* 0x000ae80a01007387 */ /* 0x0003e80000100a00 */
[----:B------:R-:W-:Y:S04]  /*8c540*/  STL.64 [R1+0x28], R2 ;  /* 0x0000280201007387 */ /* 0x000fe80000100a00 */
[----:B0-----:R-:W2:Y:S04]  /*8c550*/  LDL.LU R8, [R1+0x230] ;  /* 0x0002300001087983 */ /* 0x001ea80000300800 */
[----:B------:R-:W-:Y:S04]  /*8c560*/  STL.64 [R1+0xb00], R16 ;  /* 0x000b001001007387 */ /* 0x000fe80000100a00 */
[----:B------:R-:W-:Y:S04]  /*8c570*/  STL.64 [R1+0xb08], R18 ;  /* 0x000b081201007387 */ /* 0x000fe80000100a00 */
[----:B------:R-:W-:Y:S04]  /*8c580*/  STL [R1+0x20], R5 ;  /* 0x0000200501007387 */ /* 0x000fe80000100800 */
[----:B------:R-:W2:Y:S04]  /*8c590*/  LDL.LU R9, [R1+0x234] ;  /* 0x0002340001097983 */ /* 0x000ea80000300800 */
[----:B-1----:R-:W3:Y:S04]  /*8c5a0*/  LDL.LU R10, [R1+0x238] ;  /* 0x00023800010a7983 */ /* 0x002ee80000300800 */
[----:B------:R-:W-:Y:S04]  /*8c5b0*/  STL [R1+0x24], R4 ;  /* 0x0000240401007387 */ /* 0x000fe80000100800 */
[----:B------:R-:W3:Y:S04]  /*8c5c0*/  LDL.LU R11, [R1+0x23c] ;  /* 0x00023c00010b7983 */ /* 0x000ee80000300800 */
[----:B---3--:R-:W-:Y:S04]  /*8c5d0*/  STL.64 [R1+0x7ce0], R10 ;  /* 0x007ce00a01007387 */ /* 0x008fe80000100a00 */
[----:B--2---:R0:W-:Y:S04]  /*8c5e0*/  STL.64 [R1+0x7cd8], R8 ;  /* 0x007cd80801007387 */ /* 0x0041e80000100a00 */
        /* <DEDUP_REMOVED lines=13> */
[----:B------:R-:W4:Y:S04]  /*8c6c0*/  LDL.LU R28, [R1+0xe00] ;  /* 0x000e0000011c7983 */ /* 0x000f280000300800 */
        /* <DEDUP_REMOVED lines=18> */
[----:B------:R-:W2:Y:S04]  /*8c7f0*/  LDL.LU R0, [R1+0xde0] ;  /* 0x000de00001007983 */ /* 0x000ea80000300800 */
[----:B---3--:R0:W-:Y:S04]  /*8c800*/  STL.64 [R1+0x7d20], R10 ;  /* 0x007d200a01007387 */ /* 0x0081e80000100a00 */
[----:B0-----:R-:W3:Y:S04]  /*8c810*/  LDL.LU R11, [R1+0xdc4] ;  /* 0x000dc400010b7983 */ /* 0x001ee80000300800 */
[----:B--2---:R-:W-:Y:S04]  /*8c820*/  STL.64 [R1+0x7d18], R8 ;  /* 0x007d180801007387 */ /* 0x004fe80000100a00 */
[----:B------:R-:W2:Y:S04]  /*8c830*/  LDL.LU R25, [R1+0xe24] ;  /* 0x000e240001197983 */ /* 0x000ea80000300800 */
[----:B----4-:R-:W-:Y:S04]  /*8c840*/  STL.64 [R1+0x7d30], R26 ;  /* 0x007d301a01007387 */ /* 0x010fe80000100a00 */
[----:B--2---:R0:W-:Y:S04]  /*8c850*/  STL.64 [R1+0x7d28], R24 ;  /* 0x007d281801007387 */ /* 0x0041e80000100a00 */
[----:B0-----:R-:W2:Y:S04]  /*8c860*/  LDL.LU R24, [R1+0x1d0] ;  /* 0x0001d00001187983 */ /* 0x001ea80000300800 */
[----:B------:R-:W2:Y:S04]  /*8c870*/  LDL.LU R25, [R1+0x1d4] ;  /* 0x0001d40001197983 */ /* 0x000ea80000300800 */
[----:B------:R-:W4:Y:S04]  /*8c880*/  LDL.LU R26, [R1+0x1d8] ;  /* 0x0001d800011a7983 */ /* 0x000f280000300800 */
[----:B------:R-:W4:Y:S04]  /*8c890*/  LDL.LU R27, [R1+0x1dc] ;  /* 0x0001dc00011b7983 */ /* 0x000f280000300800 */
[----:B------:R-:W2:Y:S04]  /*8c8a0*/  LDL.LU R10, [R1+0xdc0] ;  /* 0x000dc000010a7983 */ /* 0x000ea80000300800 */
[----:B----4-:R-:W-:Y:S04]  /*8c8b0*/  STL.64 [R1+0x7d40], R26 ;  /* 0x007d401a01007387 */ /* 0x010fe80000100a00 */
[----:B--2---:R0:W-:Y:S04]  /*8c8c0*/  STL.64 [R1+0x7d38], R24 ;  /* 0x007d381801007387 */ /* 0x0041e80000100a00 */
[----:B0-----:R-:W2:Y:S04]  /*8c8d0*/  LDL.LU R24, [R1+0x1c0] ;  /* 0x0001c00001187983 */ /* 0x001ea80000300800 */
[----:B------:R-:W2:Y:S04]  /*8c8e0*/  LDL.LU R25, [R1+0x1c4] ;  /* 0x0001c40001197983 */ /* 0x000ea80000300800 */
[----:B------:R-:W4:Y:S04]  /*8c8f0*/  LDL.LU R26, [R1+0x1c8] ;  /* 0x0001c800011a7983 */ /* 0x000f280000300800 */
[----:B------:R-:W4:Y:S04]  /*8c900*/  LDL.LU R27, [R1+0x1cc] ;  /* 0x0001cc00011b7983 */ /* 0x000f280000300800 */
[----:B----4-:R-:W-:Y:S04]  /*8c910*/  STL.64 [R1+0x7d50], R26 ;  /* 0x007d501a01007387 */ /* 0x010fe80000100a00 */
[----:B--2---:R0:W-:Y:S04]  /*8c920*/  STL.64 [R1+0x7d48], R24 ;  /* 0x007d481801007387 */ /* 0x0041e80000100a00 */
[----:B0-----:R-:W2:Y:S04]  /*8c930*/  LDL.LU R24, [R1+0x1b0] ;  /* 0x0001b00001187983 */ /* 0x001ea80000300800 */
[----:B------:R-:W2:Y:S04]  /*8c940*/  LDL.LU R25, [R1+0x1b4] ;  /* 0x0001b40001197983 */ /* 0x000ea80000300800 */
[----:B------:R-:W4:Y:S04]  /*8c950*/  LDL.LU R26, [R1+0x1b8] ;  /* 0x0001b800011a7983 */ /* 0x000f280000300800 */
[----:B------:R-:W4:Y:S04]  /*8c960*/  LDL.LU R27, [R1+0x1bc] ;  /* 0x0001bc00011b7983 */ /* 0x000f280000300800 */
[----:B----4-:R0:W-:Y:S04]  /*8c970*/  STL.64 [R1+0x7d60], R26 ;  /* 0x007d601a01007387 */ /* 0x0101e80000100a00 */
[----:B--2---:R-:W-:Y:S04]  /*8c980*/  STL.64 [R1+0x7d58], R24 ;  /* 0x007d581801007387 */ /* 0x004fe80000100a00 */
[----:B------:R-:W2:Y:S04]  /*8c990*/  LDL.LU R22, [R1+0xe30] ;  /* 0x000e300001167983 */ /* 0x000ea80000300800 */
[----:B------:R-:W4:Y:S01]  /*8c9a0*/  LDL.LU R23, [R1+0xe34] ;  /* 0x000e340001177983 */ /* 0x000f220000300800 */
[----:B0-----:R-:W-:-:S02]  /*8c9b0*/  IMAD.MOV.U32 R27, RZ, RZ, R4 ;  /* 0x000000ffff1b7224 */ /* 0x001fc400078e0004 */
[----:B------:R-:W-:Y:S01]  /*8c9c0*/  IMAD.MOV.U32 R26, RZ, RZ, R5 ;  /* 0x000000ffff1a7224 */ /* 0x000fe200078e0005 */
[----:B------:R-:W2:Y:S04]  /*8c9d0*/  LDL.LU R20, [R1+0xe40] ;  /* 0x000e400001147983 */ /* 0x000ea80000300800 */
[----:B------:R-:W2:Y:S04]  /*8c9e0*/  LDL.LU R4, [R1+0x220] ;  /* 0x0002200001047983 */ /* 0x000ea80000300800 */
[----:B------:R-:W2:Y:S04]  /*8c9f0*/  LDL.LU R5, [R1+0x224] ;  /* 0x0002240001057983 */ /* 0x000ea80000300800 */
[----:B------:R-:W2:Y:S04]  /*8ca00*/  LDL.LU R6, [R1+0x228] ;  /* 0x0002280001067983 */ /* 0x000ea80000300800 */
[----:B------:R-:W2:Y:S04]  /*8ca10*/  LDL.LU R7, [R1+0x22c] ;  /* 0x00022c0001077983 */ /* 0x000ea80000300800 */
[----:B--2---:R-:W-:Y:S04]  /*8ca20*/  STL.64 [R1+0x7d70], R6 ;  /* 0x007d700601007387 */ /* 0x004fe80000100a00 */
[----:B------:R0:W-:Y:S04]  /*8ca30*/  STL.64 [R1+0x7d68], R4 ;  /* 0x007d680401007387 */ /* 0x0001e80000100a00 */
[----:B0-----:R-:W2:Y:S04]  /*8ca40*/  LDL.LU R4, [R1+0x1a0] ;  /* 0x0001a00001047983 */ /* 0x001ea80000300800 */
[----:B------:R-:W2:Y:S04]  /*8ca50*/  LDL.LU R5, [R1+0x1a4] ;  /* 0x0001a40001057983 */ /* 0x000ea80000300800 */
[----:B------:R-:W2:Y:S04]  /*8ca60*/  LDL.LU R6, [R1+0x1a8] ;  /* 0x0001a80001067983 */ /* 0x000ea80000300800 */
[----:B------:R-:W2:Y:S04]  /*8ca70*/  LDL.LU R7, [R1+0x1ac] ;  /* 0x0001ac0001077983 */ /* 0x000ea80000300800 */
[----:B------:R-:W3:Y:S04]  /*8ca80*/  LDL.LU R21, [R1+0xe44] ;  /* 0x000e440001157983 */ /* 0x000ee80000300800 */
[----:B------:R-:W3:Y:S01]  /*8ca90*/  LDL.LU R19, [R1+0xe50] ;  /* 0x000e500001137983 */ /* 0x000ee20000300800 */
[----:B--2---:R-:W-:Y:S03]  /*8caa0*/  HMMA.16816.F32 R24, R12, R26, R4 ;  /* 0x0000001a0c18723c */ /* 0x004fe60000001804 */
[----:B------:R-:W2:Y:S04]  /*8cab0*/  LDL.LU.64 R6, [R1+0x7d70] ;  /* 0x007d700001067983 */ /* 0x000ea80000300a00 */
[----:B------:R-:W2:-:S12]  /*8cac0*/  LDL.LU.64 R4, [R1+0x7d68] ;  /* 0x007d680001047983 */ /* 0x000e980000300a00 */
        /* <DEDUP_REMOVED lines=13> */
[----:B------:R-:W-:Y:S04]  /*8cba0*/  STL.64 [R1+0xb38], R10 ;  /* 0x000b380a01007387 */ /* 0x000fe80000100a00 */
        /* <DEDUP_REMOVED lines=8> */
[----:B------:R-:W-:-:S05]  /*8cc30*/  F2FP.F16.E4M3.UNPACK_B R9, R16.H1 ;  /* 0x00000010ff09723e */ /* 0x000fca00030006ff */
[----:B------:R2:W-:Y:S02]  /*8cc40*/  STL.64 [R1+0x8], R8 ;  /* 0x0000080801007387 */ /* 0x0005e40000100a00 */
[----:B--2---:R-:W-:Y:S02]  /*8cc50*/  HMMA.16816.F32 R8, R12, R8, R24 ;  /* 0x000000080c08723c */ /* 0x004fe40000001818 */
[----:B------:R-:W2:Y:S04]  /*8cc60*/  LDL.LU.64 R26, [R1+0x7d30] ;  /* 0x007d3000011a7983 */ /* 0x000ea80000300a00 */
[----:B------:R-:W3:-:S13]  /*8cc70*/  LDL.LU.64 R24, [R1+0x7d28] ;  /* 0x007d280001187983 */ /* 0x000eda0000300a00 */
[----:B------:R-:W-:Y:S04]  /*8cc80*/  STL.64 [R1+0xb70], R8 ;  /* 0x000b700801007387 */ /* 0x000fe80000100a00 */
[----:B------:R0:W-:Y:S04]  /*8cc90*/  STL.64 [R1+0xb78], R10 ;  /* 0x000b780a01007387 */ /* 0x0001e80000100a00 */
[----:B0-----:R-:W2:Y:S04]  /*8cca0*/  LDL.LU.64 R10, [R1+0x7d20] ;  /* 0x007d2000010a7983 */ /* 0x001ea80000300a00 */
[----:B------:R-:W2:Y:S01]  /*8ccb0*/  LDL.LU.64 R8, [R1+0x7d18] ;  /* 0x007d180001087983 */ /* 0x000ea20000300a00 */
[----:B------:R-:W-:-:S02]  /*8ccc0*/  F2FP.F16.E4M3.UNPACK_B R2, R17.H1 ;  /* 0x00000011ff02723e */ /* 0x000fc400030006ff */
[----:B------:R-:W-:-:S05]  /*8ccd0*/  F2FP.F16.E4M3.UNPACK_B R3, R18.H1 ;  /* 0x00000012ff03723e */ /* 0x000fca00030006ff */
[----:B------:R-:W-:Y:S02]  /*8cce0*/  STL.64 [R1], R2 ;  /* 0x0000000201007387 */ /* 0x000fe40000100a00 */
        /* <DEDUP_REMOVED lines=8> */
[----:B--2---:R-:W-:-:S15]  /*8cd70*/  HMMA.16816.F32 R8, R12, R28, R8 ;  /* 0x0000001c0c08723c */ /* 0x004fde0000001808 */
[----:B------:R-:W-:-:S04]  /*8cd80*/  NOP ;  /* 0x0000000000007918 */ /* 0x000fc80000000000 */
[----:B------:R-:W-:Y:S04]  /*8cd90*/  STL.64 [R1+0xba0], R8 ;  /* 0x000ba00801007387 */ /* 0x000fe80000100a00 */
[----:B------:R0:W-:Y:S04]  /*8cda0*/  STL.64 [R1+0xba8], R10 ;  /* 0x000ba80a01007387 */ /* 0x0001e80000100a00 */
[----:B0-----:R-:W2:Y:S04]  /*8cdb0*/  LDL.LU.64 R10, [R1+0x7d00] ;  /* 0x007d0000010a7983 */ /* 0x001ea80000300a00 */
[----:B------:R-:W2:Y:S01]  /*8cdc0*/  LDL.LU.64 R8, [R1+0x7cf8] ;  /* 0x007cf80001087983 */ /* 0x000ea20000300a00 */
[----:B------:R-:W-:-:S02]  /*8cdd0*/  F2FP.F16.E4M3.UNPACK_B R26, R26.H1 ;  /* 0x0000001aff1a723e */ /* 0x000fc400030006ff */
[----:B------:R-:W-:Y:S01]  /*8cde0*/  F2FP.F16.E4M3.UNPACK_B R27, R27.H1 ;  /* 0x0000001bff1b723e */ /* 0x000fe200030006ff */
[----:B------:R-:W-:Y:S06]  /*8cdf0*/  STL.64 [R1+0x7b88], R28 ;  /* 0x007b881c01007387 */ /* 0x000fec0000100a00 */
[----:B--2---:R-:W-:-:S15]  /*8ce00*/  HMMA.16816.F32 R8, R12, R26, R8 ;  /* 0x0000001a0c08723c */ /* 0x004fde0000001808 */
[----:B------:R-:W-:-:S04]  /*8ce10*/  NOP ;  /* 0x0000000000007918 */ /* 0x000fc80000000000 */
[----:B------:R-:W-:Y:S04]  /*8ce20*/  STL.64 [R1+0xbc0], R8 ;  /* 0x000bc00801007387 */ /* 0x000fe80000100a00 */
[----:B------:R0:W-:Y:S04]  /*8ce30*/  STL.64 [R1+0xbc8], R10 ;  /* 0x000bc80a01007387 */ /* 0x0001e80000100a00 */
[----:B0-----:R-:W2:Y:S04]  /*8ce40*/  LDL.LU.64 R10, [R1+0x7cf0] ;  /* 0x007cf000010a7983 */ /* 0x001ea80000300a00 */
[----:B------:R-:W2:Y:S01]  /*8ce50*/  LDL.LU.64 R8, [R1+0x7ce8] ;  /* 0x007ce80001087983 */ /* 0x000ea20000300a00 */
[----:B---3--:R-:W-:-:S02]  /*8ce60*/  F2FP.F16.E4M3.UNPACK_B R24, R24.H1 ;  /* 0x00000018ff18723e */ /* 0x008fc400030006ff */
[----:B------:R-:W-:Y:S02]  /*8ce70*/  F2FP.F16.E4M3.UNPACK_B R25, R25.H1 ;  /* 0x00000019ff19723e */ /* 0x000fe400030006ff */
[----:B------:R-:W-:-:S05]  /*8ce80*/  F2FP.F16.E4M3.UNPACK_B R22, R22.H1 ;  /* 0x00000016ff16723e */ /* 0x000fca00030006ff */
[----:B--2---:R-:W-:-:S15]  /*8ce90*/  HMMA.16816.F32 R8, R12, R24, R8 ;  /* 0x000000180c08723c */ /* 0x004fde0000001808 */
[----:B------:R-:W-:-:S04]  /*8cea0*/  NOP ;  /* 0x0000000000007918 */ /* 0x000fc80000000000 */
[----:B------:R-:W-:Y:S04]  /*8ceb0*/  STL.64 [R1+0xbd0], R8 ;  /* 0x000bd00801007387 */ /* 0x000fe80000100a00 */
[----:B------:R0:W-:Y:S04]  /*8cec0*/  STL.64 [R1+0xbd8], R10 ;  /* 0x000bd80a01007387 */ /* 0x0001e80000100a00 */
[----:B0-----:R-:W2:Y:S04]  /*8ced0*/  LDL.LU.64 R10, [R1+0x7ce0] ;  /* 0x007ce000010a7983 */ /* 0x001ea80000300a00 */
[----:B------:R-:W2:Y:S01]  /*8cee0*/  LDL.LU.64 R8, [R1+0x7cd8] ;  /* 0x007cd80001087983 */ /* 0x000ea20000300a00 */
[----:B----4-:R-:W-:-:S07]  /*8cef0*/  F2FP.F16.E4M3.UNPACK_B R23, R23.H1 ;  /* 0x00000017ff17723e */ /* 0x010fce00030006ff */
[C---:B------:R-:W-:Y:S01]  /*8cf00*/  HMMA.16816.F32 R4, R12.reuse, R22, R4 ;  /* 0x000000160c04723c */ /* 0x040fe20000001804 */
[----:B------:R-:W-:Y:S02]  /*8cf10*/  F2FP.F16.E4M3.UNPACK_B R20, R20.H1 ;  /* 0x00000014ff14723e */ /* 0x000fe400030006ff */
[----:B------:R-:W-:Y:S01]  /*8cf20*/  F2FP.F16.E4M3.UNPACK_B R21, R21.H1 ;  /* 0x00000015ff15723e */ /* 0x000fe200030006ff */
[----:B------:R-:W-:Y:S04]  /*8cf30*/  STL.64 [R1+0x7b80], R26 ;  /* 0x007b801a01007387 */ /* 0x000fe80000100a00 */
[----:B------:R0:W-:Y:S11]  /*8cf40*/  STL.64 [R1+0x7b78], R24 ;  /* 0x007b781801007387 */ /* 0x0001f60000100a00 */
[----:B------:R-:W-:Y:S04]  /*8cf50*/  STL.64 [R1+0xbf0], R4 ;  /* 0x000bf00401007387 */ /* 0x000fe80000100a00 */
[----:B------:R2:W-:Y:S04]  /*8cf60*/  STL.64 [R1+0xbf8], R6 ;  /* 0x000bf80601007387 */ /* 0x0005e80000100a00 */
[----:B0-----:R-:W3:Y:S01]  /*8cf70*/  LDL.LU R24, [R1+0x290] ;  /* 0x0002900001187983 */ /* 0x001ee20000300800 */
[----:B--2---:R-:W-:-:S15]  /*8cf80*/  HMMA.16816.F32 R4, R12, R20, R8 ;  /* 0x000000140c04723c */ /* 0x004fde0000001808 */
[----:B------:R-:W-:-:S04]  /*8cf90*/  NOP ;  /* 0x0000000000007918 */ /* 0x000fc80000000000 */
[----:B------:R-:W-:Y:S04]  /*8cfa0*/  STL.64 [R1+0xc10], R4 ;  /* 0x000c100401007387 */ /* 0x000fe80000100a00 */
[----:B------:R-:W-:Y:S04]  /*8cfb0*/  STL.64 [R1+0xc18], R6 ;  /* 0x000c180601007387 */ /* 0x000fe80000100a00 */
[----:B------:R-:W3:Y:S04]  /*8cfc0*/  LDL.LU R25, [R1+0x294] ;  /* 0x0002940001197983 */ /* 0x000ee80000300800 */
[----:B------:R-:W2:Y:S04]  /*8cfd0*/  LDL.LU R26, [R1+0x298] ;  /* 0x00029800011a7983 */ /* 0x000ea80000300800 */
[----:B------:R-:W2:Y:S04]  /*8cfe0*/  LDL.LU R27, [R1+0x29c] ;  /* 0x00029c00011b7983 */ /* 0x000ea80000300800 */
[----:B--2---:R-:W-:Y:S04]  /*8cff0*/  STL.64 [R1+0x7c90], R26 ;  /* 0x007c901a01007387 */ /* 0x004fe80000100a00 */
[----:B---3--:R0:W-:Y:S04]  /*8d000*/  STL.64 [R1+0x7c88], R24 ;  /* 0x007c881801007387 */ /* 0x0081e80000100a00 */
[----:B0-----:R-:W2:Y:S04]  /*8d010*/  LDL.LU R24, [R1+0x2a0] ;  /* 0x0002a00001187983 */ /* 0x001ea80000300800 */
[----:B------:R-:W2:Y:S04]  /*8d020*/  LDL.LU R25, [R1+0x2a4] ;  /* 0x0002a40001197983 */ /* 0x000ea80000300800 */
[----:B------:R-:W3:Y:S04]  /*8d030*/  LDL.LU R26, [R1+0x2a8] ;  /* 0x0002a800011a7983 */ /* 0x000ee80000300800 */
[----:B------:R-:W3:Y:S04]  /*8d040*/  LDL.LU R27, [R1+0x2ac] ;  /* 0x0002ac00011b7983 */ /* 0x000ee80000300800 */
[----:B------:R-:W4:Y:S04]  /*8d050*/  LDL.LU R7, [R1+0xe84] ;  /* 0x000e840001077983 */ /* 0x000f280000300800 */
[----:B------:R-:W4:Y:S01]  /*8d060*/  LDL.LU R8, [R1+0xe90] ;  /* 0x000e900001087983 */ /* 0x000f220000300800 */
[----:B------:R-:W-:-:S03]  /*8d070*/  F2FP.F16.E4M3.UNPACK_B R18, R19.H1 ;  /* 0x00000013ff12723e */ /* 0x000fc600030006ff */
        /* <DEDUP_REMOVED lines=9> */
[----:B------:R-:W2:Y:S04]  /*8d110*/  LDL.LU R4, [R1+0xe70] ;  /* 0x000e700001047983 */ /* 0x000ea80000300800 */
[----:B------:R-:W2:Y:S04]  /*8d120*/  LDL.LU R5, [R1+0xe74] ;  /* 0x000e740001057983 */ /* 0x000ea80000300800 */
[----:B------:R-:W4:Y:S04]  /*8d130*/  LDL.LU R6, [R1+0xe80] ;  /* 0x000e800001067983 */ /* 0x000f280000300800 */
[----:B----4-:R-:W-:Y:S04]  /*8d140*/  STL.64 [R1+0x7cd0], R6 ;  /* 0x007cd00601007387 */ /* 0x010fe80000100a00 */
[----:B--2---:R0:W-:Y:S04]  /*8d150*/  STL.64 [R1+0x7cc8], R4 ;  /* 0x007cc80401007387 */ /* 0x0041e80000100a00 */
[----:B0-----:R-:W2:Y:S04]  /*8d160*/  LDL.LU R4, [R1+0x240] ;  /* 0x0002400001047983 */ /* 0x001ea80000300800 */
[----:B------:R-:W2:Y:S04]  /*8d170*/  LDL.LU R5, [R1+0x244] ;  /* 0x0002440001057983 */ /* 0x000ea80000300800 */
[----:B------:R-:W2:Y:S04]  /*8d180*/  LDL.LU R6, [R1+0x248] ;  /* 0x0002480001067983 */ /* 0x000ea80000300800 */
[----:B------:R-:W2:Y:S04]  /*8d190*/  LDL.LU R7, [R1+0x24c] ;  /* 0x00024c0001077983 */ /* 0x000ea80000300800 */
[----:B---3--:R-:W-:Y:S04]  /*8d1a0*/  STL.64 [R1+0x7cb0], R26 ;  /* 0x007cb01a01007387 */ /* 0x008fe80000100a00 */
[----:B------:R0:W-:Y:S04]  /*8d1b0*/  STL.64 [R1+0x7ca8], R24 ;  /* 0x007ca81801007387 */ /* 0x0001e80000100a00 */
        /* <DEDUP_REMOVED lines=10> */
[----:B------:R-:W3:Y:S01]  /*8d260*/  LDL.LU R27, [R1+0x25c] ;  /* 0x00025c00011b7983 */ /* 0x000ee20000300800 */
[----:B------:R-:W-:Y:S01]  /*8d270*/  F2FP.F16.E4M3.UNPACK_B R2, R2.H1 ;  /* 0x00000002ff02723e */ /* 0x000fe200030006ff */
[C---:B--2---:R-:W-:Y:S01]  /*8d280*/  HMMA.16816.F32 R4, R12.reuse, R18, R4 ;  /* 0x000000120c04723c */ /* 0x044fe20000001804 */
[----:B------:R-:W-:Y:S01]  /*8d290*/  F2FP.F16.E4M3.UNPACK_B R3, R3.H1 ;  /* 0x00000003ff03723e */ /* 0x000fe200030006ff */
        /* <DEDUP_REMOVED lines=8> */
[----:B------:R0:W-:Y:S04]  /*8d320*/  STL.64 [R1+0x7b60], R22 ;  /* 0x007b601601007387 */ /* 0x0001e80000100a00 */
[----:B0-----:R-:W2:Y:S04]  /*8d330*/  LDL.LU R22, [R1+0x1864] ;  /* 0x0018640001167983 */ /* 0x001ea80000300800 */
[----:B------:R-:W2:Y:S04]  /*8d340*/  LDL.LU R23, [R1+0x1870] ;  /* 0x0018700001177983 */ /* 0x000ea80000300800 */
[----:B------:R0:W-:Y:S04]  /*8d350*/  STL.64 [R1+0x7b58], R20 ;  /* 0x007b581401007387 */ /* 0x0001e80000100a00 */
[----:B0-----:R-:W2:Y:S04]  /*8d360*/  LDL.LU R20, [R1+0x185c] ;  /* 0x00185c0001147983 */ /* 0x001ea80000300800 */
[----:B------:R-:W2:Y:S04]  /*8d370*/  LDL.LU R21, [R1+0x1868] ;  /* 0x0018680001157983 */ /* 0x000ea80000300800 */
[----:B------:R-:W-:Y:S04]  /*8d380*/  STL.64 [R1+0xc30], R4 ;  /* 0x000c300401007387 */ /* 0x000fe80000100a00 */
[----:B------:R0:W-:Y:S04]  /*8d390*/  STL.64 [R1+0xc38], R6 ;  /* 0x000c380601007387 */ /* 0x0001e80000100a00 */
[----:B0-----:R-:W2:Y:S04]  /*8d3a0*/  LDL.LU.64 R6, [R1+0x7cd0] ;  /* 0x007cd00001067983 */ /* 0x001ea80000300a00 */
[----:B------:R-:W2:Y:S04]  /*8d3b0*/  LDL.LU.64 R4, [R1+0x7cc8] ;  /* 0x007cc80001047983 */ /* 0x000ea80000300a00 */
[----:B------:R0:W-:Y:S04]  /*8d3c0*/  STL.64 [R1+0x7bd0], R18 ;  /* 0x007bd01201007387 */ /* 0x0001e80000100a00 */
[----:B0-----:R-:W4:Y:S01]  /*8d3d0*/  LDL.LU R19, [R1+0x1860] ;  /* 0x0018600001137983 */ /* 0x001f220000300800 */
[----:B---3--:R-:W-:-:S15]  /*8d3e0*/  HMMA.16816.F32 R24, R12, R2, R24 ;  /* 0x000000020c18723c */ /* 0x008fde0000001818 */
[----:B------:R-:W-:-:S04]  /*8d3f0*/  NOP ;  /* 0x0000000000007918 */ /* 0x000fc80000000000 */
[----:B------:R-:W-:Y:S04]  /*8d400*/  STL.64 [R1+0xc40], R24 ;  /* 0x000c401801007387 */ /* 0x000fe80000100a00 */
[----:B------:R0:W-:Y:S04]  /*8d410*/  STL.64 [R1+0xc48], R26 ;  /* 0x000c481a01007387 */ /* 0x0001e80000100a00 */
[----:B0-----:R-:W3:Y:S04]  /*8d420*/  LDL.LU.64 R26, [R1+0x7cc0] ;  /* 0x007cc000011a7983 */ /* 0x001ee80000300a00 */
[----:B------:R-:W3:Y:S04]  /*8d430*/  LDL.LU.64 R24, [R1+0x7cb8] ;  /* 0x007cb80001187983 */ /* 0x000ee80000300a00 */
[----:B------:R-:W-:Y:S01]  /*8d440*/  STL.64 [R1+0x7c18], R2 ;  /* 0x007c180201007387 */ /* 0x000fe20000100a00 */
[----:B--2---:R-:W-:-:S02]  /*8d450*/  F2FP.F16.E4M3.UNPACK_B R4, R4.H1 ;  /* 0x00000004ff04723e */ /* 0x004fc400030006ff */
[----:B------:R-:W-:-:S07]  /*8d460*/  F2FP.F16.E4M3.UNPACK_B R5, R5.H1 ;  /* 0x00000005ff05723e */ /* 0x000fce00030006ff */
[----:B---3--:R-:W-:-:S15]  /*8d470*/  HMMA.16816.F32 R24, R12, R4, R24 ;  /* 0x000000040c18723c */ /* 0x008fde0000001818 */
        /* <DEDUP_REMOVED lines=15> */
[----:B------:R-:W-:Y:S04]  /*8d570*/  STL.64 [R1+0x7b20], R6 ;  /* 0x007b200601007387 */ /* 0x000fe80000100a00 */
[----:B------:R0:W-:Y:S04]  /*8d580*/  STL.64 [R1+0x7b18], R4 ;  /* 0x007b180401007387 */ /* 0x0001e80000100a00 */
[----:B0-----:R-:W3:Y:S04]  /*8d590*/  LDL.LU R4, [R1+0x4b0] ;  /* 0x0004b00001047983 */ /* 0x001ee80000300800 */
[----:B------:R-:W3:Y:S04]  /*8d5a0*/  LDL.LU R5, [R1+0x4b4] ;  /* 0x0004b40001057983 */ /* 0x000ee80000300800 */
        /* <DEDUP_REMOVED lines=8> */
[----:B----4-:R-:W-:-:S02]  /*8d630*/  F2FP.F16.E4M3.UNPACK_B R10, R10.H1 ;  /* 0x0000000aff0a723e */ /* 0x010fc400030006ff */
[----:B------:R-:W-:Y:S02]  /*8d640*/  F2FP.F16.E4M3.UNPACK_B R11, R11.H1 ;  /* 0x0000000bff0b723e */ /* 0x000fe400030006ff */
[----:B------:R-:W-:Y:S02]  /*8d650*/  F2FP.F16.E4M3.UNPACK_B R16, R16.H1 ;  /* 0x00000010ff10723e */ /* 0x000fe400030006ff */
[----:B------:R-:W-:Y:S01]  /*8d660*/  F2FP.F16.E4M3.UNPACK_B R17, R17.H1 ;  /* 0x00000011ff11723e */ /* 0x000fe200030006ff */
[----:B------:R-:W-:Y:S02]  /*8d670*/  STL.64 [R1+0x7b00], R10 ;  /* 0x007b000a01007387 */ /* 0x000fe40000100a00 */
[----:B---3--:R-:W-:Y:S02]  /*8d680*/  HMMA.16816.F32 R4, R12, R10, R4 ;  /* 0x0000000a0c04723c */ /* 0x008fe40000001804 */
[----:B------:R-:W-:-:S15]  /*8d690*/  STL.64 [R1+0x7af8], R8 ;  /* 0x007af80801007387 */ /* 0x000fde0000100a00 */
[----:B------:R-:W-:Y:S02]  /*8d6a0*/  NOP ;  /* 0x0000000000007918 */ /* 0x000fe40000000000 */
[----:B------:R0:W-:Y:S04]  /*8d6b0*/  STL.64 [R1+0xcb0], R4 ;  /* 0x000cb00401007387 */ /* 0x0001e80000100a00 */
[----:B------:R-:W-:Y:S04]  /*8d6c0*/  STL.64 [R1+0xcb8], R6 ;  /* 0x000cb80601007387 */ /* 0x000fe80000100a00 */
[----:B------:R-:W-:Y:S04]  /*8d6d0*/  STL [R1+0x7a84], R16 ;  /* 0x007a841001007387 */ /* 0x000fe80000100800 */
[----:B------:R-:W-:Y:S01]  /*8d6e0*/  STL [R1+0x7a80], R17 ;  /* 0x007a801101007387 */ /* 0x000fe20000100800 */
[----:B0-----:R-:W-:Y:S01]  /*8d6f0*/  IMAD R4, R20, 0x100, R19 ;  /* 0x0000010014047824 */ /* 0x001fe200078e0213 */
[----:B--2---:R-:W-:-:S15]  /*8d700*/  HMMA.16816.F32 R8, R12, R16, R24 ;  /* 0x000000100c08723c */ /* 0x004fde0000001818 */
[----:B------:R-:W-:-:S04]  /*8d710*/  NOP ;  /* 0x0000000000007918 */ /* 0x000fc80000000000 */
[----:B------:R0:W-:Y:S04]  /*8d720*/  STL.64 [R1+0xc70], R8 ;  /* 0x000c700801007387 */ /* 0x0001e80000100a00 */
[----:B------:R1:W-:Y:S04]  /*8d730*/  STL.64 [R1+0xc78], R10 ;  /* 0x000c780a01007387 */ /* 0x0003e80000100a00 */
[----:B------:R-:W2:Y:S01]  /*8d740*/  LDL.64 R18, [R1+0x78] ;  /* 0x0000780001127983 */ /* 0x000ea20000100a00 */
[----:B------:R-:W-:Y:S02]  /*8d750*/  IMAD R3, R22, 0x100, R21 ;  /* 0x0000010016037824 */ /* 0x000fe400078e0215 */
[----:B------:R-:W-:Y:S01]  /*8d760*/  IMAD R2, R28, 0x100, R23 ;  /* 0x000001001c027824 */ /* 0x000fe200078e0217 */
[----:B--2---:R-:W-:Y:S04]  /*8d770*/  STL.64 [R1+0x7c70], R18 ;  /* 0x007c701201007387 */ /* 0x004fe80000100a00 */
[----:B0-----:R-:W2:Y:S04]  /*8d780*/  LDL.LU R8, [R1+0x450] ;  /* 0x0004500001087983 */ /* 0x001ea80000300800 */
[----:B------:R-:W2:Y:S04]  /*8d790*/  LDL.LU R9, [R1+0x454] ;  /* 0x0004540001097983 */ /* 0x000ea80000300800 */
[----:B-1----:R-:W3:Y:S04]  /*8d7a0*/  LDL.LU R10, [R1+0x458] ;  /* 0x00045800010a7983 */ /* 0x002ee80000300800 */
[----:B------:R-:W3:Y:S01]  /*8d7b0*/  LDL.LU R11, [R1+0x45c] ;  /* 0x00045c00010b7983 */ /* 0x000ee20000300800 */
[----:B------:R-:W-:-:S02]  /*8d7c0*/  F2FP.F16.E4M3.UNPACK_B R13, R3 ;  /* 0x00000003ff0d723e */ /* 0x000fc400020006ff */
[----:B------:R-:W-:Y:S02]  /*8d7d0*/  F2FP.F16.E4M3.UNPACK_B R14, R2 ;  /* 0x00000002ff0e723e */ /* 0x000fe400020006ff */
[----:B------:R-:W4:Y:S04]  /*8d7e0*/  LDL.64 R2, [R1+0x80] ;  /* 0x0000800001027983 */ /* 0x000f280000100a00 */
[----:B---3--:R-:W-:Y:S04]  /*8d7f0*/  STL.64 [R1+0x7c38], R10 ;  /* 0x007c380a01007387 */ /* 0x008fe80000100a00 */
[----:B--2---:R0:W-:Y:S04]  /*8d800*/  STL.64 [R1+0x7c30], R8 ;  /* 0x007c300801007387 */ /* 0x0041e80000100a00 */
[----:B0-----:R-:W2:Y:S04]  /*8d810*/  LDL.LU R8, [R1+0x460] ;  /* 0x0004600001087983 */ /* 0x001ea80000300800 */
[----:B------:R-:W2:Y:S04]  /*8d820*/  LDL.LU R9, [R1+0x464] ;  /* 0x0004640001097983 */ /* 0x000ea80000300800 */
[----:B------:R-:W3:Y:S04]  /*8d830*/  LDL.LU R10, [R1+0x468] ;  /* 0x00046800010a7983 */ /* 0x000ee80000300800 */
[----:B------:R-:W3:Y:S04]  /*8d840*/  LDL.LU R11, [R1+0x46c] ;  /* 0x00046c00010b7983 */ /* 0x000ee80000300800 */
[----:B------:R-:W2:Y:S04]  /*8d850*/  LDL.64 R18, [R1+0x98] ;  /* 0x0000980001127983 */ /* 0x000ea80000100a00 */
[----:B---3--:R-:W-:Y:S04]  /*8d860*/  STL.64 [R1+0x7c48], R10 ;  /* 0x007c480a01007387 */ /* 0x008fe80000100a00 */
[----:B--2---:R0:W-:Y:S04]  /*8d870*/  STL.64 [R1+0x7c40], R8 ;  /* 0x007c400801007387 */ /* 0x0041e80000100a00 */
[----:B0-----:R-:W2:Y:S04]  /*8d880*/  LDL.LU R8, [R1+0x470] ;  /* 0x0004700001087983 */ /* 0x001ea80000300800 */
[----:B------:R-:W2:Y:S04]  /*8d890*/  LDL.LU R9, [R1+0x474] ;  /* 0x0004740001097983 */ /* 0x000ea80000300800 */
[----:B------:R-:W3:Y:S04]  /*8d8a0*/  LDL.LU R10, [R1+0x478] ;  /* 0x00047800010a7983 */ /* 0x000ee80000300800 */
[----:B------:R-:W3:Y:S04]  /*8d8b0*/  LDL.LU R11, [R1+0x47c] ;  /* 0x00047c00010b7983 */ /* 0x000ee80000300800 */
        /* <DEDUP_REMOVED lines=11> */
[----:B------:R-:W3:Y:S01]  /*8d970*/  LDL.LU R11, [R1+0x49c] ;  /* 0x00049c00010b7983 */ /* 0x000ee20000300800 */
[----:B------:R-:W-:Y:S01]  /*8d980*/  IMAD R0, R0, 0x100, R29 ;  /* 0x0000010000007824 */ /* 0x000fe200078e021d */
[----:B------:R-:W-:-:S02]  /*8d990*/  F2FP.F16.E4M3.UNPACK_B R12, R4 ;  /* 0x00000004ff0c723e */ /* 0x000fc400020006ff */
[----:B---3--:R-:W-:Y:S04]  /*8d9a0*/  STL.64 [R1+0x7c80], R10 ;  /* 0x007c800a01007387 */ /* 0x008fe80000100a00 */
[----:B--2---:R0:W-:Y:S04]  /*8d9b0*/  STL.64 [R1+0x7c78], R8 ;  /* 0x007c780801007387 */ /* 0x0041e80000100a00 */
[----:B0-----:R-:W2:Y:S04]  /*8d9c0*/  LDL.LU R8, [R1+0x4a0] ;  /* 0x0004a00001087983 */ /* 0x001ea80000300800 */
[----:B------:R-:W2:Y:S04]  /*8d9d0*/  LDL.LU R9, [R1+0x4a4] ;  /* 0x0004a40001097983 */ /* 0x000ea80000300800 */
[----:B------:R-:W2:Y:S04]  /*8d9e0*/  LDL.LU R10, [R1+0x4a8] ;  /* 0x0004a800010a7983 */ /* 0x000ea80000300800 */
[----:B------:R-:W2:Y:S01]  /*8d9f0*/  LDL.LU R11, [R1+0x4ac] ;  /* 0x0004ac00010b7983 */ /* 0x000ea20000300800 */
[----:B------:R-:W-:-:S03]  /*8da00*/  F2FP.F16.E4M3.UNPACK_B R15, R0 ;  /* 0x00000000ff0f723e */ /* 0x000fc600020006ff */
[----:B------:R-:W3:Y:S04]  /*8da10*/  LDL.64 R20, [R1+0x70] ;  /* 0x0000700001147983 */ /* 0x000ee80000100a00 */
[----:B------:R-:W3:Y:S04]  /*8da20*/  LDL.LU R4, [R1+0x440] ;  /* 0x0004400001047983 */ /* 0x000ee80000300800 */
[----:B------:R-:W3:Y:S04]  /*8da30*/  LDL.LU R5, [R1+0x444] ;  /* 0x0004440001057983 */ /* 0x000ee80000300800 */
[----:B------:R-:W3:Y:S04]  /*8da40*/  LDL.LU R6, [R1+0x448] ;  /* 0x0004480001067983 */ /* 0x000ee80000300800 */
[----:B------:R-:W3:Y:S04]  /*8da50*/  LDL.LU R7, [R1+0x44c] ;  /* 0x00044c0001077983 */ /* 0x000ee80000300800 */
[----:B------:R-:W3:Y:S04]  /*8da60*/  LDL.64 R22, [R1+0x68] ;  /* 0x0000680001167983 */ /* 0x000ee80000100a00 */
[----:B------:R-:W3:Y:S04]  /*8da70*/  LDL.LU R24, [R1+0x430] ;  /* 0x0004300001187983 */ /* 0x000ee80000300800 */
[----:B------:R-:W3:Y:S01]  /*8da80*/  LDL.LU R25, [R1+0x434] ;  /* 0x0004340001197983 */ /* 0x000ee20000300800 */
[----:B------:R-:W-:-:S03]  /*8da90*/  IMAD.MOV.U32 R0, RZ, RZ, R19 ;  /* 0x000000ffff007224 */ /* 0x000fc600078e0013 */
[----:B------:R-:W3:Y:S01]  /*8daa0*/  LDL.LU R26, [R1+0x438] ;  /* 0x00043800011a7983 */ /* 0x000ee20000300800 */
[----:B------:R-:W-:-:S03]  /*8dab0*/  IMAD.MOV.U32 R17, RZ, RZ, R18 ;  /* 0x000000ffff117224 */ /* 0x000fc600078e0012 */
[----:B------:R-:W3:Y:S04]  /*8dac0*/  LDL.LU R27, [R1+0x43c] ;  /* 0x00043c00011b7983 */ /* 0x000ee80000300800 */
[----:B------:R-:W3:Y:S01]  /*8dad0*/  LDL.64 R28, [R1+0x60] ;  /* 0x00006000011c7983 */ /* 0x000ee20000100a00 */
[----:B--2---:R-:W-:-:S15]  /*8dae0*/  HMMA.16816.F32 R8, R12, R18, R8 ;  /* 0x000000120c08723c */ /* 0x004fde0000001808 */
[----:B------:R-:W-:-:S04]  /*8daf0*/  NOP ;  /* 0x0000000000007918 */ /* 0x000fc80000000000 */
[----:B------:R-:W-:Y:S04]  /*8db00*/  STL.64 [R1+0xc90], R8 ;  /* 0x000c900801007387 */ /* 0x000fe80000100a00 */
[----:B------:R0:W-:Y:S04]  /*8db10*/  STL.64 [R1+0xc98], R10 ;  /* 0x000c980a01007387 */ /* 0x0001e80000100a00 */
[----:B0-----:R-:W2:Y:S04]  /*8db20*/  LDL.LU.64 R10, [R1+0x7c80] ;  /* 0x007c8000010a7983 */ /* 0x001ea80000300a00 */
[----:B------:R-:W2:Y:S04]  /*8db30*/  LDL.LU.64 R8, [R1+0x7c78] ;  /* 0x007c780001087983 */ /* 0x000ea80000300a00 */
[----:B------:R-:W2:Y:S04]  /*8db40*/  LDL.LU.64 R18, [R1+0x7c70] ;  /* 0x007c700001127983 */ /* 0x000ea80000300a00 */
[----:B------:R-:W-:Y:S04]  /*8db50*/  STL [R1+0x7a8c], R0 ;  /* 0x007a8c0001007387 */ /* 0x000fe80000100800 */
[----:B------:R0:W-:Y:S04]  /*8db60*/  STL [R1+0x7a88], R17 ;  /* 0x007a881101007387 */ /* 0x0001e80000100800 */
[----:B0-----:R-:W2:Y:S02]  /*8db70*/  LDL.64 R16, [R1+0x90] ;  /* 0x0000900001107983 */ /* 0x001ea40000100a00 */
[----:B--2---:R-:W-:Y:S01]  /*8db80*/  HMMA.16816.F32 R8, R12, R16, R8 ;  /* 0x000000100c08723c */ /* 0x004fe20000001808 */
[----:B------:R-:W-:-:S15]  /*8db90*/  IMAD.MOV.U32 R16, RZ, RZ, R17 ;  /* 0x000000ffff107224 */ /* 0x000fde00078e0011 */
[----:B------:R-:W-:-:S03]  /*8dba0*/  NOP ;  /* 0x0000000000007918 */ /* 0x000fc60000000000 */
[----:B------:R-:W-:Y:S04]  /*8dbb0*/  STL.64 [R1+0xc50], R8 ;  /* 0x000c500801007387 */ /* 0x000fe80000100a00 */
[----:B------:R0:W-:Y:S04]  /*8dbc0*/  STL.64 [R1+0xc58], R10 ;  /* 0x000c580a01007387 */ /* 0x0001e80000100a00 */
[----:B0-----:R-:W2:Y:S04]  /*8dbd0*/  LDL.LU.64 R10, [R1+0x7c68] ;  /* 0x007c6800010a7983 */ /* 0x001ea80000300a00 */
[----:B------:R-:W2:Y:S04]  /*8dbe0*/  LDL.LU.64 R8, [R1+0x7c60] ;  /* 0x007c600001087983 */ /* 0x000ea80000300a00 */
[----:B------:R0:W-:Y:S04]  /*8dbf0*/  STL [R1+0x7a90], R16 ;  /* 0x007a901001007387 */ /* 0x0001e80000100800 */
[----:B0-----:R-:W2:Y:S02]  /*8dc00*/  LDL.64 R16, [R1+0x88] ;  /* 0x0000880001107983 */ /* 0x001ea40000100a00 */
[----:B--2---:R-:W-:-:S15]  /*8dc10*/  HMMA.16816.F32 R8, R12, R16, R8 ;  /* 0x000000100c08723c */ /* 0x004fde0000001808 */
[----:B------:R-:W-:-:S04]  /*8dc20*/  NOP ;  /* 0x0000000000007918 */ /* 0x000fc80000000000 */
[----:B------:R-:W-:Y:S04]  /*8dc30*/  STL.64 [R1+0xc20], R8 ;  /* 0x000c200801007387 */ /* 0x000fe80000100a00 */
[----:B------:R0:W-:Y:S04]  /*8dc40*/  STL.64 [R1+0xc28], R10 ;  /* 0x000c280a01007387 */ /* 0x0001e80000100a00 */
[----:B0-----:R-:W4:Y:S04]  /*8dc50*/  LDL.LU.64 R10, [R1+0x7c58] ;  /* 0x007c5800010a7983 */ /* 0x001f280000300a00 */
[----:B------:R-:W4:Y:S01]  /*8dc60*/  LDL.LU.64 R8, [R1+0x7c50] ;  /* 0x007c500001087983 */ /* 0x000f220000300a00 */
[----:B------:R-:W-:-:S03]  /*8dc70*/  IMAD.MOV.U32 R0, RZ, RZ, R16 ;  /* 0x000000ffff007224 */ /* 0x000fc600078e0010 */
[----:B------:R-:W-:Y:S04]  /*8dc80*/  STL [R1+0x7a98], R17 ;  /* 0x007a981101007387 */ /* 0x000fe80000100800 */
[----:B------:R-:W-:Y:S01]  /*8dc90*/  STL [R1+0x7a94], R0 ;  /* 0x007a940001007387 */ /* 0x000fe20000100800 */
[----:B----4-:R-:W-:-:S15]  /*8dca0*/  HMMA.16816.F32 R8, R12, R2, R8 ;  /* 0x000000020c08723c */ /* 0x010fde0000001808 */
[----:B------:R-:W-:-:S04]  /*8dcb0*/  NOP ;  /* 0x0000000000007918 */ /* 0x000fc80000000000 */
[----:B------:R-:W-:Y:S04]  /*8dcc0*/  STL.64 [R1+0xc00], R8 ;  /* 0x000c000801007387 */ /* 0x000fe80000100a00 */
[----:B------:R0:W-:Y:S04]  /*8dcd0*/  STL.64 [R1+0xc08], R10 ;  /* 0x000c080a01007387 */ /* 0x0001e80000100a00 */
[----:B0-----:R-:W2:Y:S04]  /*8dce0*/  LDL.LU.64 R10, [R1+0x7c48] ;  /* 0x007c4800010a7983 */ /* 0x001ea80000300a00 */
[----:B------:R-:W2:Y:S01]  /*8dcf0*/  LDL.LU.64 R8, [R1+0x7c40] ;  /* 0x007c400001087983 */ /* 0x000ea20000300a00 */
[----:B------:R-:W-:-:S05]  /*8dd00*/  IMAD.MOV.U32 R16, RZ, RZ, R3 ;  /* 0x000000ffff107224 */ /* 0x000fca00078e0003 */
[----:B------:R-:W-:Y:S01]  /*8dd10*/  STL [R1+0x7a9c], R16 ;  /* 0x007a9c1001007387 */ /* 0x000fe20000100800 */
[----:B--2---:R-:W-:-:S15]  /*8dd20*/  HMMA.16816.F32 R8, R12, R18, R8 ;  /* 0x000000120c08723c */ /* 0x004fde0000001808 */
[----:B------:R-:W-:-:S04]  /*8dd30*/  NOP ;  /* 0x0000000000007918 */ /* 0x000fc80000000000 */
[----:B------:R-:W-:Y:S04]  /*8dd40*/  STL.64 [R1+0xbe0], R8 ;  /* 0x000be00801007387 */ /* 0x000fe80000100a00 */
[----:B------:R0:W-:Y:S04]  /*8dd50*/  STL.64 [R1+0xbe8], R10 ;  /* 0x000be80a01007387 */ /* 0x0001e80000100a00 */
[----:B0-----:R-:W2:Y:S04]  /*8dd60*/  LDL.LU.64 R10, [R1+0x7c38] ;  /* 0x007c3800010a7983 */ /* 0x001ea80000300a00 */
[----:B------:R-:W2:Y:S01]  /*8dd70*/  LDL.LU.64 R8, [R1+0x7c30] ;  /* 0x007c300001087983 */ /* 0x000ea20000300a00 */
[----:B---3--:R-:W-:Y:S01]  /*8dd80*/  HMMA.16816.F32 R4, R12, R22, R4 ;  /* 0x000000160c04723c */ /* 0x008fe20000001804 */
[----:B------:R-:W-:-:S02]  /*8dd90*/  IMAD.MOV.U32 R0, RZ, RZ, R19 ;  /* 0x000000ffff007224 */ /* 0x000fc400078e0013 */
[----:B------:R-:W-:Y:S02]  /*8dda0*/  IMAD.MOV.U32 R17, RZ, RZ, R18 ;  /* 0x000000ffff117224 */ /* 0x000fe400078e0012 */
[----:B------:R-:W-:Y:S01]  /*8ddb0*/  IMAD.MOV.U32 R16, RZ, RZ, R21 ;  /* 0x000000ffff107224 */ /* 0x000fe200078e0015 */
[----:B------:R0:W-:Y:S04]  /*8ddc0*/  STL [R1+0x7aa4], R0 ;  /* 0x007aa40001007387 */ /* 0x0001e80000100800 */
[----:B------:R1:W-:Y:S04]  /*8ddd0*/  STL [R1+0x7aa0], R17 ;  /* 0x007aa01101007387 */ /* 0x0003e80000100800 */
[----:B------:R-:W-:Y:S01]  /*8dde0*/  STL [R1+0x7aa8], R16 ;  /* 0x007aa81001007387 */ /* 0x000fe20000100800 */
[----:B0-----:R-:W-:-:S02]  /*8ddf0*/  IMAD.MOV.U32 R0, RZ, RZ, R22 ;  /* 0x000000ffff007224 */ /* 0x001fc400078e0016 */
[----:B-1----:R-:W-:Y:S01]  /*8de00*/  IMAD.MOV.U32 R17, RZ, RZ, R23 ;  /* 0x000000ffff117224 */ /* 0x002fe200078e0017 */
[----:B--2---:R-:W-:-:S15]  /*8de10*/  HMMA.16816.F32 R8, R12, R20, R8 ;  /* 0x000000140c08723c */ /* 0x004fde0000001808 */
[----:B------:R-:W-:-:S04]  /*8de20*/  NOP ;  /* 0x0000000000007918 */ /* 0x000fc80000000000 */
[----:B------:R-:W-:Y:S04]  /*8de30*/  STL.64 [R1+0xbb0], R8 ;  /* 0x000bb00801007387 */ /* 0x000fe80000100a00 */
[----:B------:R-:W-:Y:S04]  /*8de40*/  STL.64 [R1+0xbb8], R10 ;  /* 0x000bb80a01007387 */ /* 0x000fe80000100a00 */
[----:B------:R-:W-:Y:S04]  /*8de50*/  STL.64 [R1+0xb90], R4 ;  /* 0x000b900401007387 */ /* 0x000fe80000100a00 */
[----:B------:R0:W-:Y:S02]  /*8de60*/  STL.64 [R1+0xb98], R6 ;  /* 0x000b980601007387 */ /* 0x0001e40000100a00 */
[----:B0-----:R-:W-:Y:S02]  /*8de70*/  HMMA.16816.F32 R4, R12, R28, R24 ;  /* 0x0000001c0c04723c */ /* 0x001fe40000001818 */
[----:B------:R-:W-:Y:S04]  /*8de80*/  STL [R1+0x7ab0], R17 ;  /* 0x007ab01101007387 */ /* 0x000fe80000100800 */
[----:B------:R-:W-:Y:S04]  /*8de90*/  STL [R1+0x7aac], R0 ;  /* 0x007aac0001007387 */ /* 0x000fe80000100800 */
[----:B------:R-:W2:Y:S09]  /*8dea0*/  LDL.LU R24, [R1+0x3a0] ;  /* 0x0003a00001187983 */ /* 0x000eb20000300800 */
[----:B------:R-:W-:Y:S04]  /*8deb0*/  STL.64 [R1+0xb60], R4 ;  /* 0x000b600401007387 */ /* 0x000fe80000100a00 */
[----:B------:R-:W-:Y:S04]  /*8dec0*/  STL.64 [R1+0xb68], R6 ;  /* 0x000b680601007387 */ /* 0x000fe80000100a00 */
[----:B------:R-:W2:Y:S04]  /*8ded0*/  LDL.LU R25, [R1+0x3a4] ;  /* 0x0003a40001197983 */ /* 0x000ea80000300800 */
[----:B------:R-:W3:Y:S04]  /*8dee0*/  LDL.LU R26, [R1+0x3a8] ;  /* 0x0003a800011a7983 */ /* 0x000ee80000300800 */
[----:B------:R-:W3:Y:S04]  /*8def0*/  LDL.LU R27, [R1+0x3ac] ;  /* 0x0003ac00011b7983 */ /* 0x000ee80000300800 */
[----:B------:R-:W4:Y:S04]  /*8df00*/  LDL.64 R18, [R1+0x38] ;  /* 0x0000380001127983 */ /* 0x000f280000100a00 */
[----:B---3--:R-:W-:Y:S04]  /*8df10*/  STL.64 [R1+0x7bc8], R26 ;  /* 0x007bc81a01007387 */ /* 0x008fe80000100a00 */
[----:B--2---:R-:W-:Y:S04]  /*8df20*/  STL.64 [R1+0x7bc0], R24 ;  /* 0x007bc01801007387 */ /* 0x004fe80000100a00 */
[----:B------:R-:W2:Y:S04]  /*8df30*/  LDL.LU R8, [R1+0x3c0] ;  /* 0x0003c00001087983 */ /* 0x000ea80000300800 */
        /* <DEDUP_REMOVED lines=32> */
[----:B------:R-:W2:Y:S04]  /*8e140*/  LDL.LU R10, [R1+0x428] ;  /* 0x00042800010a7983 */ /* 0x000ea80000300800 */
[----:B------:R-:W2:Y:S04]  /*8e150*/  LDL.LU R11, [R1+0x42c] ;  /* 0x00042c00010b7983 */ /* 0x000ea80000300800 */
[----:B------:R-:W3:Y:S04]  /*8e160*/  LDL.LU R24, [R1+0x3d0] ;  /* 0x0003d00001187983 */ /* 0x000ee80000300800 */
[----:B------:R-:W3:Y:S01]  /*8e170*/  LDL.LU R25, [R1+0x3d4] ;  /* 0x0003d40001197983 */ /* 0x000ee20000300800 */
[----:B------:R-:W-:-:S03]  /*8e180*/  IMAD.MOV.U32 R16, RZ, RZ, R29 ;  /* 0x000000ffff107224 */ /* 0x000fc600078e001d */
[----:B------:R-:W3:Y:S04]  /*8e190*/  LDL.LU R26, [R1+0x3d8] ;  /* 0x0003d800011a7983 */ /* 0x000ee80000300800 */
[----:B------:R-:W3:Y:S04]  /*8e1a0*/  LDL.LU R27, [R1+0x3dc] ;  /* 0x0003dc00011b7983 */ /* 0x000ee80000300800 */
[----:B------:R-:W3:Y:S04]  /*8e1b0*/  LDL.64 R20, [R1+0x28] ;  /* 0x0000280001147983 */ /* 0x000ee80000100a00 */
[----:B------:R-:W3:Y:S04]  /*8e1c0*/  LDL.LU R4, [R1+0x3b0] ;  /* 0x0003b00001047983 */ /* 0x000ee80000300800 */
[----:B------:R-:W3:Y:S04]  /*8e1d0*/  LDL.LU R5, [R1+0x3b4] ;  /* 0x0003b40001057983 */ /* 0x000ee80000300800 */
[----:B------:R-:W3:Y:S01]  /*8e1e0*/  LDL.LU R6, [R1+0x3b8] ;  /* 0x0003b80001067983 */ /* 0x000ee20000300800 */
[----:B------:R-:W-:-:S03]  /*8e1f0*/  IMAD.MOV.U32 R0, RZ, RZ, R3 ;  /* 0x000000ffff007224 */ /* 0x000fc600078e0003 */
[----:B------:R-:W3:Y:S01]  /*8e200*/  LDL.LU R7, [R1+0x3bc] ;  /* 0x0003bc0001077983 */ /* 0x000ee20000300800 */
[----:B------:R-:W-:-:S03]  /*8e210*/  IMAD.MOV.U32 R17, RZ, RZ, R2 ;  /* 0x000000ffff117224 */ /* 0x000fc600078e0002 */
[----:B------:R-:W3:Y:S04]  /*8e220*/  LDL.64 R22, [R1+0x20] ;  /* 0x0000200001167983 */ /* 0x000ee80000100a00 */
[----:B------:R-:W3:Y:S04]  /*8e230*/  LDL.64 R28, [R1+0x18] ;  /* 0x00001800011c7983 */ /* 0x000ee80000100a00 */
[----:B------:R-:W-:Y:S01]  /*8e240*/  STL [R1+0x7ab4], R16 ;  /* 0x007ab41001007387 */ /* 0x000fe20000100800 */
        /* <DEDUP_REMOVED lines=27> */
[----:B0-----:R-:W2:Y:S04]  /*8e400*/  LDL.64 R16, [R1+0x40] ;  /* 0x0000400001107983 */ /* 0x001ea80000100a00 */
[----:B------:R-:W-:Y:S01]  /*8e410*/  STL [R1+0x7ac4], R0 ;  /* 0x007ac40001007387 */ /* 0x000fe20000100800 */
[----:B--2---:R-:W-:-:S15]  /*8e420*/  HMMA.16816.F32 R8, R12, R16, R8 ;  /* 0x000000100c08723c */ /* 0x004fde0000001808 */
[----:B------:R-:W-:-:S04]  /*8e430*/  NOP ;  /* 0x0000000000007918 */ /* 0x000fc80000000000 */
[----:B------:R-:W-:Y:S04]  /*8e440*/  STL.64 [R1+0xad0], R8 ;  /* 0x000ad00801007387 */ /* 0x000fe80000100a00 */
[----:B------:R0:W-:Y:S04]  /*8e450*/  STL.64 [R1+0xad8], R10 ;  /* 0x000ad80a01007387 */ /* 0x0001e80000100a00 */
[----:B0-----:R-:W2:Y:S04]  /*8e460*/  LDL.LU.64 R10, [R1+0x7bf0] ;  /* 0x007bf000010a7983 */ /* 0x001ea80000300a00 */
[----:B------:R-:W2:Y:S01]  /*8e470*/  LDL.LU.64 R8, [R1+0x7be8] ;  /* 0x007be80001087983 */ /* 0x000ea20000300a00 */
[----:B------:R-:W-:-:S02]  /*8e480*/  IMAD.MOV.U32 R16, RZ, RZ, R17 ;  /* 0x000000ffff107224 */ /* 0x000fc400078e0011 */
[----:B----4-:R-:W-:-:S03]  /*8e490*/  IMAD.MOV.U32 R0, RZ, RZ, R19 ;  /* 0x000000ffff007224 */ /* 0x010fc600078e0013 */
[----:B------:R-:W-:Y:S01]  /*8e4a0*/  STL [R1+0x7acc], R16 ;  /* 0x007acc1001007387 */ /* 0x000fe20000100800 */
[----:B------:R-:W-:Y:S01]  /*8e4b0*/  IMAD.MOV.U32 R17, RZ, RZ, R18 ;  /* 0x000000ffff117224 */ /* 0x000fe200078e0012 */
[----:B--2---:R-:W-:-:S15]  /*8e4c0*/  HMMA.16816.F32 R8, R12, R18, R8 ;  /* 0x000000120c08723c */ /* 0x004fde0000001808 */
[----:B------:R-:W-:-:S04]  /*8e4d0*/  NOP ;  /* 0x0000000000007918 */ /* 0x000fc80000000000 */
[----:B------:R-:W-:Y:S04]  /*8e4e0*/  STL.64 [R1+0xaa0], R8 ;  /* 0x000aa00801007387 */ /* 0x000fe80000100a00 */
[----:B------:R0:W-:Y:S04]  /*8e4f0*/  STL.64 [R1+0xaa8], R10 ;  /* 0x000aa80a01007387 */ /* 0x0001e80000100a00 */
[----:B0-----:R-:W2:Y:S04]  /*8e500*/  LDL.LU.64 R10, [R1+0x7be0] ;  /* 0x007be000010a7983 */ /* 0x001ea80000300a00 */
[----:B------:R-:W2:Y:S04]  /*8e510*/  LDL.LU.64 R8, [R1+0x7bd8] ;  /* 0x007bd80001087983 */ /* 0x000ea80000300a00 */
[----:B------:R-:W4:Y:S04]  /*8e520*/  LDL.LU.64 R18, [R1+0x7bd0] ;  /* 0x007bd00001127983 */ /* 0x000f280000300a00 */
[----:B------:R-:W-:Y:S04]  /*8e530*/  STL [R1+0x7ad4], R0 ;  /* 0x007ad40001007387 */ /* 0x000fe80000100800 */
[----:B------:R0:W-:Y:S04]  /*8e540*/  STL [R1+0x7ad0], R17 ;  /* 0x007ad01101007387 */ /* 0x0001e80000100800 */
[----:B0-----:R-:W3:Y:S02]  /*8e550*/  LDL.64 R16, [R1+0x30] ;  /* 0x0000300001107983 */ /* 0x001ee40000100a00 */
[----:B---3--:R-:W-:-:S15]  /*8e560*/  HMMA.16816.F32 R24, R12, R16, R24 ;  /* 0x000000100c18723c */ /* 0x008fde0000001818 */
[----:B------:R-:W-:-:S04]  /*8e570*/  NOP ;  /* 0x0000000000007918 */ /* 0x000fc80000000000 */
[----:B------:R-:W-:Y:S04]  /*8e580*/  STL.64 [R1+0xa80], R24 ;  /* 0x000a801801007387 */ /* 0x000fe80000100a00 */
[----:B------:R0:W-:Y:S04]  /*8e590*/  STL.64 [R1+0xa88], R26 ;  /* 0x000a881a01007387 */ /* 0x0001e80000100a00 */
[----:B0-----:R-:W3:Y:S04]  /*8e5a0*/  LDL.LU.64 R26, [R1+0x7bc8] ;  /* 0x007bc800011a7983 */ /* 0x001ee80000300a00 */
[----:B------:R-:W3:Y:S01]  /*8e5b0*/  LDL.LU.64 R24, [R1+0x7bc0] ;  /* 0x007bc00001187983 */ /* 0x000ee20000300a00 */
[----:B--2---:R-:W-:Y:S01]  /*8e5c0*/  HMMA.16816.F32 R8, R12, R20, R8 ;  /* 0x000000140c08723c */ /* 0x004fe20000001808 */
[----:B------:R-:W-:-:S07]  /*8e5d0*/  IMAD.MOV.U32 R16, RZ, RZ, R17 ;  /* 0x000000ffff107224 */ /* 0x000fce00078e0011 */
[----:B------:R-:W-:Y:S01]  /*8e5e0*/  HMMA.16816.F32 R4, R12, R22, R4 ;  /* 0x000000160c04723c */ /* 0x000fe20000001804 */
[----:B------:R-:W-:Y:S01]  /*8e5f0*/  IMAD.MOV.U32 R17, RZ, RZ, R21 ;  /* 0x000000ffff117224 */ /* 0x000fe200078e0015 */
[----:B------:R0:W-:Y:S01]  /*8e600*/  STL [R1+0x7ad8], R16 ;  /* 0x007ad81001007387 */ /* 0x0001e20000100800 */
[----:B------:R-:W-:-:S08]  /*8e610*/  IMAD.MOV.U32 R0, RZ, RZ, R20 ;  /* 0x000000ffff007224 */ /* 0x000fd000078e0014 */
[----:B------:R-:W-:Y:S01]  /*8e620*/  STL.64 [R1+0xa60], R8 ;  /* 0x000a600801007387 */ /* 0x000fe20000100a00 */
[----:B0-----:R-:W-:-:S03]  /*8e630*/  IMAD.MOV.U32 R16, RZ, RZ, R23 ;  /* 0x000000ffff107224 */ /* 0x001fc600078e0017 */
[----:B------:R-:W-:Y:S04]  /*8e640*/  STL.64 [R1+0xa68], R10 ;  /* 0x000a680a01007387 */ /* 0x000fe80000100a00 */
[----:B------:R-:W-:Y:S04]  /*8e650*/  STL [R1+0x7ae0], R17 ;  /* 0x007ae01101007387 */ /* 0x000fe80000100800 */
[----:B------:R-:W-:Y:S04]  /*8e660*/  STL [R1+0x7adc], R0 ;  /* 0x007adc0001007387 */ /* 0x000fe80000100800 */
[----:B------:R-:W-:Y:S04]  /*8e670*/  STL [R1+0x7ae4], R16 ;  /* 0x007ae41001007387 */ /* 0x000fe80000100800 */
[----:B------:R-:W-:Y:S04]  /*8e680*/  STL.64 [R1+0xa30], R4 ;  /* 0x000a300401007387 */ /* 0x000fe80000100a00 */
[----:B------:R3:W-:Y:S02]  /*8e690*/  STL.64 [R1+0xa38], R6 ;  /* 0x000a380601007387 */ /* 0x0007e40000100a00 */
[----:B---3--:R-:W-:-:S15]  /*8e6a0*/  HMMA.16816.F32 R4, R12, R28, R24 ;  /* 0x0000001c0c04723c */ /* 0x008fde0000001818 */
[----:B------:R-:W-:-:S04]  /*8e6b0*/  NOP ;  /* 0x0000000000007918 */ /* 0x000fc80000000000 */
[----:B------:R-:W-:Y:S04]  /*8e6c0*/  STL.64 [R1+0xa10], R4 ;  /* 0x000a100401007387 */ /* 0x000fe80000100a00 */
[----:B------:R-:W-:Y:S04]  /*8e6d0*/  STL.64 [R1+0xa18], R6 ;  /* 0x000a180601007387 */ /* 0x000fe80000100a00 */
        /* <DEDUP_REMOVED lines=35> */
[----:B------:R-:W2:Y:S01]  /*8e910*/  LDL.LU R27, [R1+0x38c] ;  /* 0x00038c00011b7983 */ /* 0x000ea20000300800 */
[----:B------:R-:W-:-:S02]  /*8e920*/  IMAD.MOV.U32 R17, RZ, RZ, R28 ;  /* 0x000000ffff117224 */ /* 0x000fc400078e001c */
[----:B------:R-:W-:Y:S01]  /*8e930*/  IMAD.MOV.U32 R0, RZ, RZ, R29 ;  /* 0x000000ffff007224 */ /* 0x000fe200078e001d */
[----:B--2---:R-:W-:Y:S04]  /*8e940*/  STL.64 [R1+0x7bb8], R26 ;  /* 0x007bb81a01007387 */ /* 0x004fe80000100a00 */
[----:B------:R0:W-:Y:S04]  /*8e950*/  STL.64 [R1+0x7bb0], R24 ;  /* 0x007bb01801007387 */ /* 0x0001e80000100a00 */
[----:B0-----:R-:W2:Y:S04]  /*8e960*/  LDL.LU R24, [R1+0x390] ;  /* 0x0003900001187983 */ /* 0x001ea80000300800 */
[----:B------:R-:W2:Y:S04]  /*8e970*/  LDL.LU R25, [R1+0x394] ;  /* 0x0003940001197983 */ /* 0x000ea80000300800 */
[----:B------:R-:W2:Y:S04]  /*8e980*/  LDL.LU R26, [R1+0x398] ;  /* 0x00039800011a7983 */ /* 0x000ea80000300800 */
[----:B------:R-:W2:Y:S04]  /*8e990*/  LDL.LU R27, [R1+0x39c] ;  /* 0x00039c00011b7983 */ /* 0x000ea80000300800 */
[----:B------:R-:W2:Y:S04]  /*8e9a0*/  LDL.64 R28, [R1] ;  /* 0x00000000011c7983 */ /* 0x000ea80000100a00 */
[----:B------:R-:W-:Y:S04]  /*8e9b0*/  STL.64 [R1+0x7b70], R22 ;  /* 0x007b701601007387 */ /* 0x000fe80000100a00 */
[----:B------:R0:W-:Y:S04]  /*8e9c0*/  STL.64 [R1+0x7b68], R20 ;  /* 0x007b681401007387 */ /* 0x0001e80000100a00 */
        /* <DEDUP_REMOVED lines=8> */
[----:B------:R-:W2:Y:S04]  /*8ea50*/  LDL.LU R10, [R1+0x328] ;  /* 0x00032800010a7983 */ /* 0x000ea80000300800 */
[----:B------:R-:W2:Y:S04]  /*8ea60*/  LDL.LU R11, [R1+0x32c] ;  /* 0x00032c00010b7983 */ /* 0x000ea80000300800 */
[----:B--2---:R-:W-:Y:S04]  /*8ea70*/  STL.64 [R1+0x7b50], R10 ;  /* 0x007b500a01007387 */ /* 0x004fe80000100a00 */
[----:B---3--:R0:W-:Y:S04]  /*8ea80*/  STL.64 [R1+0x7b48], R8 ;  /* 0x007b480801007387 */ /* 0x0081e80000100a00 */
[----:B0-----:R-:W2:Y:S04]  /*8ea90*/  LDL.LU R8, [R1+0x330] ;  /* 0x0003300001087983 */ /* 0x001ea80000300800 */
[----:B------:R-:W2:Y:S04]  /*8eaa0*/  LDL.LU R9, [R1+0x334] ;  /* 0x0003340001097983 */ /* 0x000ea80000300800 */
[----:B------:R-:W2:Y:S04]  /*8eab0*/  LDL.LU R10, [R1+0x338] ;  /* 0x00033800010a7983 */ /* 0x000ea80000300800 */
[----:B------:R-:W2:Y:S04]  /*8eac0*/  LDL.LU R11, [R1+0x33c] ;  /* 0x00033c00010b7983 */ /* 0x000ea80000300800 */
[----:B------:R-:W3:Y:S04]  /*8ead0*/  LDL.LU R4, [R1+0x300] ;  /* 0x0003000001047983 */ /* 0x000ee80000300800 */
[----:B------:R-:W3:Y:S04]  /*8eae0*/  LDL.LU R5, [R1+0x304] ;  /* 0x0003040001057983 */ /* 0x000ee80000300800 */
[----:B------:R-:W3:Y:S04]  /*8eaf0*/  LDL.LU R6, [R1+0x308] ;  /* 0x0003080001067983 */ /* 0x000ee80000300800 */
[----:B------:R-:W3:Y:S04]  /*8eb00*/  LDL.LU R7, [R1+0x30c] ;  /* 0x00030c0001077983 */ /* 0x000ee80000300800 */
        /* <DEDUP_REMOVED lines=16> */
[----:B0-----:R-:W2:Y:S04]  /*8ec10*/  LDL.LU.64 R26, [R1+0x7ba8] ;  /* 0x007ba800011a7983 */ /* 0x001ea80000300a00 */
[----:B------:R-:W2:Y:S01]  /*8ec20*/  LDL.LU.64 R24, [R1+0x7ba0] ;  /* 0x007ba00001187983 */ /* 0x000ea20000300a00 */
[----:B------:R-:W-:-:S02]  /*8ec30*/  IMAD.MOV.U32 R0, RZ, RZ, R16 ;  /* 0x000000ffff007224 */ /* 0x000fc400078e0010 */
[----:B------:R-:W-:Y:S01]  /*8ec40*/  IMAD.MOV.U32 R16, RZ, RZ, R29 ;  /* 0x000000ffff107224 */ /* 0x000fe200078e001d */
[----:B--2---:R-:W-:-:S15]  /*8ec50*/  HMMA.16816.F32 R24, R12, R28, R24 ;  /* 0x0000001c0c18723c */ /* 0x004fde0000001818 */
[----:B------:R-:W-:-:S04]  /*8ec60*/  NOP ;  /* 0x0000000000007918 */ /* 0x000fc80000000000 */
[----:B------:R-:W-:Y:S04]  /*8ec70*/  STL.64 [R1+0x990], R24 ;  /* 0x0009901801007387 */ /* 0x000fe80000100a00 */
[----:B------:R0:W-:Y:S04]  /*8ec80*/  STL.64 [R1+0x998], R26 ;  /* 0x0009981a01007387 */ /* 0x0001e80000100a00 */
[----:B0-----:R-:W2:Y:S04]  /*8ec90*/  LDL.LU.64 R26, [R1+0x7b98] ;  /* 0x007b9800011a7983 */ /* 0x001ea80000300a00 */
[----:B------:R-:W2:Y:S04]  /*8eca0*/  LDL.LU.64 R24, [R1+0x7b90] ;  /* 0x007b900001187983 */ /* 0x000ea80000300a00 */
[----:B------:R-:W2:Y:S02]  /*8ecb0*/  LDL.LU.64 R28, [R1+0x7b88] ;  /* 0x007b8800011c7983 */ /* 0x000ea40000300a00 */
[----:B--2---:R-:W-:-:S15]  /*8ecc0*/  HMMA.16816.F32 R24, R12, R28, R24 ;  /* 0x0000001c0c18723c */ /* 0x004fde0000001818 */
[----:B------:R-:W-:-:S04]  /*8ecd0*/  NOP ;  /* 0x0000000000007918 */ /* 0x000fc80000000000 */
[----:B------:R-:W-:Y:S04]  /*8ece0*/  STL.64 [R1+0x970], R24 ;  /* 0x0009701801007387 */ /* 0x000fe80000100a00 */
[----:B------:R0:W-:Y:S04]  /*8ecf0*/  STL.64 [R1+0x978], R26 ;  /* 0x0009781a01007387 */ /* 0x0001e80000100a00 */
[----:B0-----:R-:W2:Y:S04]  /*8ed00*/  LDL.LU.64 R26, [R1+0x7b80] ;  /* 0x007b8000011a7983 */ /* 0x001ea80000300a00 */
[----:B------:R-:W3:Y:S04]  /*8ed10*/  LDL.LU.64 R24, [R1+0x7b78] ;  /* 0x007b780001187983 */ /* 0x000ee80000300a00 */
[----:B------:R0:W-:Y:S04]  /*8ed20*/  STL [R1+0x7a6c], R28 ;  /* 0x007a6c1c01007387 */ /* 0x0001e80000100800 */
[----:B0-----:R-:W3:Y:S04]  /*8ed30*/  LDL.LU R28, [R1+0x187c] ;  /* 0x00187c00011c7983 */ /* 0x001ee80000300800 */
[----:B------:R0:W-:Y:S04]  /*8ed40*/  STL [R1+0x7a68], R29 ;  /* 0x007a681d01007387 */ /* 0x0001e80000100800 */
[----:B0-----:R-:W3:Y:S01]  /*8ed50*/  LDL.LU R29, [R1+0x1884] ;  /* 0x00188400011d7983 */ /* 0x001ee20000300800 */
        /* <DEDUP_REMOVED lines=11> */
[----:B------:R-:W3:Y:S04]  /*8ee10*/  LDL.LU.64 R20, [R1+0x7b58] ;  /* 0x007b580001147983 */ /* 0x000ee80000300a00 */
[----:B------:R0:W-:Y:S04]  /*8ee20*/  STL.64 [R1+0x78b8], R26 ;  /* 0x0078b81a01007387 */ /* 0x0001e80000100a00 */
[----:B0-----:R-:W3:Y:S04]  /*8ee30*/  LDL.LU R26, [R1+0x1880] ;  /* 0x00188000011a7983 */ /* 0x001ee80000300800 */
[----:B------:R-:W3:Y:S04]  /*8ee40*/  LDL.LU R27, [R1+0x1888] ;  /* 0x00188800011b7983 */ /* 0x000ee80000300800 */
[----:B------:R-:W-:Y:S01]  /*8ee50*/  STL.64 [R1+0x78b0], R24 ;  /* 0x0078b01801007387 */ /* 0x000fe20000100a00 */
        /* <DEDUP_REMOVED lines=10> */
[----:B0-----:R-:W4:Y:S04]  /*8ef00*/  LDL.LU.64 R10, [R1+0x7b40] ;  /* 0x007b4000010a7983 */ /* 0x001f280000300a00 */
[----:B------:R-:W4:Y:S01]  /*8ef10*/  LDL.LU.64 R8, [R1+0x7b38] ;  /* 0x007b380001087983 */ /* 0x000f220000300a00 */
[C---:B------:R-:W-:Y:S03]  /*8ef20*/  HMMA.16816.F32 R4, R12.reuse, R2, R4 ;  /* 0x000000020c04723c */ /* 0x040fe60000001804 */
[----:B------:R-:W-:Y:S04]  /*8ef30*/  STL.64 [R1+0x7898], R22 ;  /* 0x0078981601007387 */ /* 0x000fe80000100a00 */
[----:B------:R0:W-:Y:S04]  /*8ef40*/  STL.64 [R1+0x7890], R20 ;  /* 0x0078901401007387 */ /* 0x0001e80000100a00 */
[----:B0-----:R-:W2:Y:S04]  /*8ef50*/  LDL.LU R20, [R1+0x2c0] ;  /* 0x0002c00001147983 */ /* 0x001ea80000300800 */
[----:B------:R-:W2:Y:S04]  /*8ef60*/  LDL.LU R21, [R1+0x2c4] ;  /* 0x0002c40001157983 */ /* 0x000ea80000300800 */
[----:B------:R-:W2:Y:S04]  /*8ef70*/  LDL.LU R22, [R1+0x2c8] ;  /* 0x0002c80001167983 */ /* 0x000ea80000300800 */
[----:B------:R-:W2:Y:S01]  /*8ef80*/  LDL.LU R23, [R1+0x2cc] ;  /* 0x0002cc0001177983 */ /* 0x000ea20000300800 */
[----:B----4-:R-:W-:-:S15]  /*8ef90*/  HMMA.16816.F32 R8, R12, R18, R8 ;  /* 0x000000120c08723c */ /* 0x010fde0000001808 */
[----:B------:R-:W-:-:S04]  /*8efa0*/  NOP ;  /* 0x0000000000007918 */ /* 0x000fc80000000000 */
[----:B------:R-:W-:Y:S04]  /*8efb0*/  STL.64 [R1+0x610], R8 ;  /* 0x0006100801007387 */ /* 0x000fe80000100a00 */
[----:B------:R0:W-:Y:S04]  /*8efc0*/  STL.64 [R1+0x618], R10 ;  /* 0x0006180a01007387 */ /* 0x0001e80000100a00 */
[----:B0-----:R-:W3:Y:S04]  /*8efd0*/  LDL.LU.64 R10, [R1+0x7b30] ;  /* 0x007b3000010a7983 */ /* 0x001ee80000300a00 */
[----:B------:R-:W3:Y:S04]  /*8efe0*/  LDL.LU.64 R8, [R1+0x7b28] ;  /* 0x007b280001087983 */ /* 0x000ee80000300a00 */
[----:B------:R-:W-:Y:S04]  /*8eff0*/  STL.64 [R1+0x5e0], R4 ;  /* 0x0005e00401007387 */ /* 0x000fe80000100a00 */
[----:B------:R0:W-:Y:S04]  /*8f000*/  STL.64 [R1+0x5e8], R6 ;  /* 0x0005e80601007387 */ /* 0x0001e80000100a00 */
[----:B0-----:R-:W4:Y:S04]  /*8f010*/  LDL.LU.64 R6, [R1+0x7b20] ;  /* 0x007b200001067983 */ /* 0x001f280000300a00 */
[----:B------:R-:W3:Y:S02]  /*8f020*/  LDL.LU.64 R4, [R1+0x7b18] ;  /* 0x007b180001047983 */ /* 0x000ee40000300a00 */
[----:B---3--:R-:W-:-:S15]  /*8f030*/  HMMA.16816.F32 R8, R12, R4, R8 ;  /* 0x000000040c08723c */ /* 0x008fde0000001808 */
        /* <DEDUP_REMOVED lines=10> */
[----:B------:R-:W3:Y:S04]  /*8f0e0*/  LDL.LU.64 R8, [R1+0x7af8] ;  /* 0x007af80001087983 */ /* 0x000ee80000300a00 */
[----:B------:R-:W-:Y:S04]  /*8f0f0*/  STL.64 [R1+0x7858], R6 ;  /* 0x0078580601007387 */ /* 0x000fe80000100a00 */
[----:B------:R0:W-:Y:S04]  /*8f100*/  STL.64 [R1+0x7850], R4 ;  /* 0x0078500401007387 */ /* 0x0001e80000100a00 */
[----:B0-----:R-:W3:Y:S04]  /*8f110*/  LDL.LU R4, [R1+0x2d0] ;  /* 0x0002d00001047983 */ /* 0x001ee80000300800 */
[----:B------:R-:W3:Y:S04]  /*8f120*/  LDL.LU R5, [R1+0x2d4] ;  /* 0x0002d40001057983 */ /* 0x000ee80000300800 */
[----:B------:R-:W3:Y:S04]  /*8f130*/  LDL.LU R6, [R1+0x2d8] ;  /* 0x0002d80001067983 */ /* 0x000ee80000300800 */
[----:B------:R-:W3:Y:S02]  /*8f140*/  LDL.LU R7, [R1+0x2dc] ;  /* 0x0002dc0001077983 */ /* 0x000ee40000300800 */
[----:B---3--:R-:W-:-:S15]  /*8f150*/  HMMA.16816.F32 R4, R12, R8, R4 ;  /* 0x000000080c04723c */ /* 0x008fde0000001804 */
[----:B------:R-:W-:-:S04]  /*8f160*/  NOP ;  /* 0x0000000000007918 */ /* 0x000fc80000000000 */
[----:B------:R-:W-:Y:S04]  /*8f170*/  STL.64 [R1+0x560], R4 ;  /* 0x0005600401007387 */ /* 0x000fe80000100a00 */
[----:B------:R2:W-:Y:S02]  /*8f180*/  STL.64 [R1+0x568], R6 ;  /* 0x0005680601007387 */ /* 0x0005e40000100a00 */
[----:B--2---:R-:W-:Y:S02]  /*8f190*/  HMMA.16816.F32 R4, R12, R10, R20 ;  /* 0x0000000a0c04723c */ /* 0x004fe40000001814 */
[----:B------:R-:W-:Y:S04]  /*8f1a0*/  STL.64 [R1+0x7838], R10 ;  /* 0x0078380a01007387 */ /* 0x000fe80000100a00 */
[----:B------:R-:W-:-:S13]  /*8f1b0*/  STL.64 [R1+0x7830], R8 ;  /* 0x0078300801007387 */ /* 0x000fda0000100a00 */
[----:B------:R-:W-:Y:S04]  /*8f1c0*/  STL.64 [R1+0x530], R4 ;  /* 0x0005300401007387 */ /* 0x000fe80000100a00 */
[----:B------:R0:W-:Y:S04]  /*8f1d0*/  STL.64 [R1+0x538], R6 ;  /* 0x0005380601007387 */ /* 0x0001e80000100a00 */
[----:B0-----:R-:W2:Y:S01]  /*8f1e0*/  LDL R6, [R1] ;  /* 0x0000000001067983 */ /* 0x001ea20000100800 */
[----:B------:R-:W-:-:S03]  /*8f1f0*/  IMAD.MOV.U32 R7, RZ, RZ, R16 ;  /* 0x000000ffff077224 */ /* 0x000fc600078e0010 */
[----:B------:R-:W3:Y:S04]  /*8f200*/  LDL.LU R16, [R1+0x7af0] ;  /* 0x007af00001107983 */ /* 0x000ee80000300800 */
[----:B------:R-:W4:Y:S04]  /*8f210*/  LDL.LU R8, [R1+0x690] ;  /* 0x0006900001087983 */ /* 0x000f280000300800 */
[----:B------:R-:W4:Y:S04]  /*8f220*/  LDL.LU R9, [R1+0x694] ;  /* 0x0006940001097983 */ /* 0x000f280000300800 */
[----:B------:R-:W2:Y:S04]  /*8f230*/  LDL.LU R10, [R1+0x698] ;  /* 0x00069800010a7983 */ /* 0x000ea80000300800 */
[----:B------:R-:W2:Y:S01]  /*8f240*/  LDL.LU R11, [R1+0x69c] ;  /* 0x00069c00010b7983 */ /* 0x000ea20000300800 */
[----:B------:R-:W-:-:S02]  /*8f250*/  IMAD.MOV.U32 R4, RZ, RZ, R0 ;  /* 0x000000ffff047224 */ /* 0x000fc400078e0000 */
[----:B------:R-:W-:Y:S01]  /*8f260*/  IMAD.MOV.U32 R5, RZ, RZ, R17 ;  /* 0x000000ffff057224 */ /* 0x000fe200078e0011 */
[----:B--2---:R-:W-:Y:S04]  /*8f270*/  STL.64 [R1+0x78c8], R10 ;  /* 0x0078c80a01007387 */ /* 0x004fe80000100a00 */
[----:B----4-:R-:W-:Y:S04]  /*8f280*/  STL.64 [R1+0x78c0], R8 ;  /* 0x0078c00801007387 */ /* 0x010fe80000100a00 */
[----:B------:R-:W2:Y:S04]  /*8f290*/  LDL.LU R0, [R1+0x7aec] ;  /* 0x007aec0001007983 */ /* 0x000ea80000300800 */
[----:B------:R-:W4:Y:S04]  /*8f2a0*/  LDL.LU R17, [R1+0x7ae8] ;  /* 0x007ae80001117983 */ /* 0x000f280000300800 */
[----:B------:R-:W-:Y:S04]  /*8f2b0*/  STL.64 [R1+0x78d8], R6 ;  /* 0x0078d80601007387 */ /* 0x000fe80000100a00 */
[----:B------:R0:W-:Y:S04]  /*8f2c0*/  STL.64 [R1+0x78d0], R4 ;  /* 0x0078d00401007387 */ /* 0x0001e80000100a00 */
[----:B------:R-:W2:Y:S04]  /*8f2d0*/  LDL.LU R20, [R1+0x6a0] ;  /* 0x0006a00001147983 */ /* 0x000ea80000300800 */
[----:B------:R-:W2:Y:S04]  /*8f2e0*/  LDL.LU R21, [R1+0x6a4] ;  /* 0x0006a40001157983 */ /* 0x000ea80000300800 */
[----:B------:R-:W2:Y:S04]  /*8f2f0*/  LDL.LU R22, [R1+0x6a8] ;  /* 0x0006a80001167983 */ /* 0x000ea80000300800 */
[----:B------:R-:W2:Y:S01]  /*8f300*/  LDL.LU R23, [R1+0x6ac] ;  /* 0x0006ac0001177983 */ /* 0x000ea20000300800 */
[----:B------:R-:W-:-:S02]  /*8f310*/  IMAD R28, R28, 0x100, R26 ;  /* 0x000001001c1c7824 */ /* 0x000fc400078e021a */
[----:B------:R-:W-:Y:S01]  /*8f320*/  IMAD R29, R29, 0x100, R27 ;  /* 0x000001001d1d7824 */ /* 0x000fe200078e021b */
[----:B--2---:R1:W-:Y:S04]  /*8f330*/  STL.64 [R1+0x78e8], R22 ;  /* 0x0078e81601007387 */ /* 0x0043e80000100a00 */
[----:B------:R-:W-:Y:S04]  /*8f340*/  STL.64 [R1+0x78e0], R20 ;  /* 0x0078e01401007387 */ /* 0x000fe80000100a00 */
[----:B------:R-:W2:Y:S01]  /*8f350*/  LDL R26, [R1+0x10] ;  /* 0x00001000011a7983 */ /* 0x000ea20000100800 */
[----:B---3--:R-:W-:-:S02]  /*8f360*/  IMAD.MOV.U32 R27, RZ, RZ, R16 ;  /* 0x000000ffff1b7224 */ /* 0x008fc400078e0010 */
[----:B----4-:R-:W-:Y:S01]  /*8f370*/  IMAD.MOV.U32 R24, RZ, RZ, R17 ;  /* 0x000000ffff187224 */ /* 0x010fe200078e0011 */
[----:B------:R-:W1:Y:S01]  /*8f380*/  LDL.LU R16, [R1+0x7ae4] ;  /* 0x007ae40001107983 */ /* 0x000e620000300800 */
[----:B------:R-:W-:-:S03]  /*8f390*/  IMAD.MOV.U32 R25, RZ, RZ, R0 ;  /* 0x000000ffff197224 */ /* 0x000fc600078e0000 */
[----:B------:R-:W3:Y:S04]  /*8f3a0*/  LDL.LU R17, [R1+0x7ae0] ;  /* 0x007ae00001117983 */ /* 0x000ee80000300800 */
[----:B------:R-:W4:Y:S04]  /*8f3b0*/  LDL.LU R0, [R1+0x7adc] ;  /* 0x007adc0001007983 */ /* 0x000f280000300800 */
[----:B--2---:R-:W-:Y:S04]  /*8f3c0*/  STL.64 [R1+0x78f8], R26 ;  /* 0x0078f81a01007387 */ /* 0x004fe80000100a00 */
[----:B------:R2:W-:Y:S04]  /*8f3d0*/  STL.64 [R1+0x78f0], R24 ;  /* 0x0078f01801007387 */ /* 0x0005e80000100a00 */
[----:B0-----:R-:W2:Y:S04]  /*8f3e0*/  LDL.LU R4, [R1+0x640] ;  /* 0x0006400001047983 */ /* 0x001ea80000300800 */
[----:B------:R-:W2:Y:S04]  /*8f3f0*/  LDL.LU R5, [R1+0x644] ;  /* 0x0006440001057983 */ /* 0x000ea80000300800 */
[----:B------:R-:W2:Y:S04]  /*8f400*/  LDL.LU R6, [R1+0x648] ;  /* 0x0006480001067983 */ /* 0x000ea80000300800 */
[----:B------:R-:W2:Y:S01]  /*8f410*/  LDL.LU R7, [R1+0x64c] ;  /* 0x00064c0001077983 */ /* 0x000ea20000300800 */
[----:B-1----:R-:W-:-:S03]  /*8f420*/  IMAD.MOV.U32 R23, RZ, RZ, R16 ;  /* 0x000000ffff177224 */ /* 0x002fc600078e0010 */
[----:B--2---:R-:W-:Y:S04]  /*8f430*/  STL.64 [R1+0x7908], R6 ;  /* 0x0079080601007387 */ /* 0x004fe80000100a00 */
[----:B------:R0:W-:Y:S04]  /*8f440*/  STL.64 [R1+0x7900], R4 ;  /* 0x0079000401007387 */ /* 0x0001e80000100a00 */
[----:B------:R-:W2:Y:S04]  /*8f450*/  LDL R22, [R1+0x20] ;  /* 0x0000200001167983 */ /* 0x000ea80000100800 */
[----:B------:R-:W2:Y:S04]  /*8f460*/  LDL.LU R16, [R1+0x7ad8] ;  /* 0x007ad80001107983 */ /* 0x000ea80000300800 */
[----:B------:R-:W2:Y:S04]  /*8f470*/  LDL.LU R24, [R1+0x620] ;  /* 0x0006200001187983 */ /* 0x000ea80000300800 */
[----:B------:R-:W2:Y:S04]  /*8f480*/  LDL.LU R25, [R1+0x624] ;  /* 0x0006240001197983 */ /* 0x000ea80000300800 */
[----:B------:R-:W2:Y:S04]  /*8f490*/  LDL.LU R26, [R1+0x628] ;  /* 0x00062800011a7983 */ /* 0x000ea80000300800 */
[----:B------:R-:W2:Y:S01]  /*8f4a0*/  LDL.LU R27, [R1+0x62c] ;  /* 0x00062c00011b7983 */ /* 0x000ea20000300800 */
[----:B----4-:R-:W-:-:S02]  /*8f4b0*/  IMAD.MOV.U32 R20, RZ, RZ, R0 ;  /* 0x000000ffff147224 */ /* 0x010fc400078e0000 */
[----:B---3--:R-:W-:Y:S01]  /*8f4c0*/  IMAD.MOV.U32 R21, RZ, RZ, R17 ;  /* 0x000000ffff157224 */ /* 0x008fe200078e0011 */
[----:B--2---:R1:W-:Y:S04]  /*8f4d0*/  STL.64 [R1+0x7918], R26 ;  /* 0x0079181a01007387 */ /* 0x0043e80000100a00 */
[----:B------:R2:W-:Y:S04]  /*8f4e0*/  STL.64 [R1+0x7910], R24 ;  /* 0x0079101801007387 */ /* 0x0005e80000100a00 */
[----:B------:R-:W3:Y:S04]  /*8f4f0*/  LDL.LU R0, [R1+0x7ad4] ;  /* 0x007ad40001007983 */ /* 0x000ee80000300800 */
[----:B------:R-:W2:Y:S04]  /*8f500*/  LDL.LU R17, [R1+0x7ad0] ;  /* 0x007ad00001117983 */ /* 0x000ea80000300800 */
[----:B------:R-:W-:Y:S04]  /*8f510*/  STL.64 [R1+0x7928], R22 ;  /* 0x0079281601007387 */ /* 0x000fe80000100a00 */
[----:B------:R-:W-:Y:S04]  /*8f520*/  STL.64 [R1+0x7920], R20 ;  /* 0x0079201401007387 */ /* 0x000fe80000100a00 */
[----:B0-----:R-:W4:Y:S04]  /*8f530*/  LDL.LU R4, [R1+0x600] ;  /* 0x0006000001047983 */ /* 0x001f280000300800 */
[----:B------:R-:W4:Y:S04]  /*8f540*/  LDL.LU R5, [R1+0x604] ;  /* 0x0006040001057983 */ /* 0x000f280000300800 */
[----:B------:R-:W2:Y:S04]  /*8f550*/  LDL.LU R6, [R1+0x608] ;  /* 0x0006080001067983 */ /* 0x000ea80000300800 */
[----:B------:R-:W2:Y:S01]  /*8f560*/  LDL.LU R7, [R1+0x60c] ;  /* 0x00060c0001077983 */ /* 0x000ea20000300800 */
[----:B-1----:R-:W-:-:S03]  /*8f570*/  IMAD.MOV.U32 R27, RZ, RZ, R16 ;  /* 0x000000ffff1b7224 */ /* 0x002fc600078e0010 */
[----:B--2---:R-:W-:Y:S04]  /*8f580*/  STL.64 [R1+0x7938], R6 ;  /* 0x0079380601007387 */ /* 0x004fe80000100a00 */
[----:B----4-:R0:W-:Y:S04]  /*8f590*/  STL.64 [R1+0x7930], R4 ;  /* 0x0079300401007387 */ /* 0x0101e80000100a00 */
[----:B------:R-:W2:Y:S01]  /*8f5a0*/  LDL R26, [R1+0x30] ;  /* 0x00003000011a7983 */ /* 0x000ea20000100800 */
[----:B------:R-:W-:Y:S02]  /*8f5b0*/  IMAD.MOV.U32 R24, RZ, RZ, R17 ;  /* 0x000000ffff187224 */ /* 0x000fe400078e0011 */
[----:B---3--:R-:W-:Y:S01]  /*8f5c0*/  IMAD.MOV.U32 R25, RZ, RZ, R0 ;  /* 0x000000ffff197224 */ /* 0x008fe200078e0000 */
[----:B------:R-:W3:Y:S04]  /*8f5d0*/  LDL.LU R16, [R1+0x7acc] ;  /* 0x007acc0001107983 */ /* 0x000ee80000300800 */
[----:B------:R-:W4:Y:S04]  /*8f5e0*/  LDL.LU R17, [R1+0x7ac8] ;  /* 0x007ac80001117983 */ /* 0x000f280000300800 */
[----:B------:R-:W3:Y:S04]  /*8f5f0*/  LDL.LU R0, [R1+0x7ac4] ;  /* 0x007ac40001007983 */ /* 0x000ee80000300800 */
[----:B--2---:R3:W-:Y:S04]  /*8f600*/  STL.64 [R1+0x7948], R26 ;  /* 0x0079481a01007387 */ /* 0x0047e80000100a00 */
[----:B------:R-:W-:Y:S04]  /*8f610*/  STL.64 [R1+0x7940], R24 ;  /* 0x0079401801007387 */ /* 0x000fe80000100a00 */
[----:B0-----:R-:W2:Y:S04]  /*8f620*/  LDL.LU R4, [R1+0x5d0] ;  /* 0x0005d00001047983 */ /* 0x001ea80000300800 */
[----:B------:R-:W2:Y:S04]  /*8f630*/  LDL.LU R5, [R1+0x5d4] ;  /* 0x0005d40001057983 */ /* 0x000ea80000300800 */
[----:B------:R-:W2:Y:S04]  /*8f640*/  LDL.LU R6, [R1+0x5d8] ;  /* 0x0005d80001067983 */ /* 0x000ea80000300800 */
[----:B------:R-:W2:Y:S01]  /*8f650*/  LDL.LU R7, [R1+0x5dc] ;  /* 0x0005dc0001077983 */ /* 0x000ea20000300800 */
[----:B---3--:R-:W-:-:S03]  /*8f660*/  IMAD.MOV.U32 R27, RZ, RZ, R16 ;  /* 0x000000ffff1b7224 */ /* 0x008fc600078e0010 */
[----:B--2---:R-:W-:Y:S04]  /*8f670*/  STL.64 [R1+0x7958], R6 ;  /* 0x0079580601007387 */ /* 0x004fe80000100a00 */
[----:B------:R0:W-:Y:S04]  /*8f680*/  STL.64 [R1+0x7950], R4 ;  /* 0x0079500401007387 */ /* 0x0001e80000100a00 */
[----:B------:R-:W2:Y:S04]  /*8f690*/  LDL R26, [R1+0x40] ;  /* 0x00004000011a7983 */ /* 0x000ea80000100800 */
[----:B------:R-:W3:Y:S04]  /*8f6a0*/  LDL.LU R16, [R1+0x7ac0] ;  /* 0x007ac00001107983 */ /* 0x000ee80000300800 */
[----:B--2---:R-:W-:Y:S04]  /*8f6b0*/  STL.64 [R1+0x7960], R26 ;  /* 0x0079601a01007387 */ /* 0x004fe80000100a00 */
[----:B0-----:R-:W2:Y:S04]  /*8f6c0*/  LDL.LU R4, [R1+0x5c0] ;  /* 0x0005c00001047983 */ /* 0x001ea80000300800 */
[----:B------:R-:W2:Y:S04]  /*8f6d0*/  LDL.LU R5, [R1+0x5c4] ;  /* 0x0005c40001057983 */ /* 0x000ea80000300800 */
[----:B------:R-:W2:Y:S04]  /*8f6e0*/  LDL.LU R6, [R1+0x5c8] ;  /* 0x0005c80001067983 */ /* 0x000ea80000300800 */
[----:B------:R-:W2:Y:S01]  /*8f6f0*/  LDL.LU R7, [R1+0x5cc] ;  /* 0x0005cc0001077983 */ /* 0x000ea20000300800 */
[----:B------:R-:W-:-:S02]  /*8f700*/  IMAD.MOV.U32 R24, RZ, RZ, R0 ;  /* 0x000000ffff187224 */ /* 0x000fc400078e0000 */
[----:B----4-:R-:W-:Y:S01]  /*8f710*/  IMAD.MOV.U32 R25, RZ, RZ, R17 ;  /* 0x000000ffff197224 */ /* 0x010fe200078e0011 */
[----:B--2---:R-:W-:Y:S04]  /*8f720*/  STL.64 [R1+0x7970], R6 ;  /* 0x0079700601007387 */ /* 0x004fe80000100a00 */
[----:B------:R0:W-:Y:S04]  /*8f730*/  STL.64 [R1+0x7968], R4 ;  /* 0x0079680401007387 */ /* 0x0001e80000100a00 */
[----:B------:R-:W2:Y:S04]  /*8f740*/  LDL.LU R0, [R1+0x7abc] ;  /* 0x007abc0001007983 */ /* 0x000ea80000300800 */
[----:B------:R-:W4:Y:S04]  /*8f750*/  LDL.LU R17, [R1+0x7ab8] ;  /* 0x007ab80001117983 */ /* 0x000f280000300800 */
[----:B------:R4:W-:Y:S04]  /*8f760*/  STL.64 [R1+0x7978], R24 ;  /* 0x0079781801007387 */ /* 0x0009e80000100a00 */
[----:B0-----:R-:W2:Y:S04]  /*8f770*/  LDL.LU R4, [R1+0x5a0] ;  /* 0x0005a00001047983 */ /* 0x001ea80000300800 */
[----:B------:R-:W2:Y:S04]  /*8f780*/  LDL.LU R5, [R1+0x5a4] ;  /* 0x0005a40001057983 */ /* 0x000ea80000300800 */
[----:B------:R-:W2:Y:S04]  /*8f790*/  LDL.LU R6, [R1+0x5a8] ;  /* 0x0005a80001067983 */ /* 0x000ea80000300800 */
[----:B------:R-:W2:Y:S01]  /*8f7a0*/  LDL.LU R7, [R1+0x5ac] ;  /* 0x0005ac0001077983 */ /* 0x000ea20000300800 */
[----:B---3--:R-:W-:-:S03]  /*8f7b0*/  IMAD.MOV.U32 R27, RZ, RZ, R16 ;  /* 0x000000ffff1b7224 */ /* 0x008fc600078e0010 */
[----:B--2---:R-:W-:Y:S04]  /*8f7c0*/  STL.64 [R1+0x7988], R6 ;  /* 0x0079880601007387 */ /* 0x004fe80000100a00 */
[----:B------:R0:W-:Y:S04]  /*8f7d0*/  STL.64 [R1+0x7980], R4 ;  /* 0x0079800401007387 */ /* 0x0001e80000100a00 */
[----:B------:R-:W2:Y:S01]  /*8f7e0*/  LDL R26, [R1+0x50] ;  /* 0x00005000011a7983 */ /* 0x000ea20000100800 */
[----:B----4-:R-:W-:Y:S02]  /*8f7f0*/  IMAD.MOV.U32 R24, RZ, RZ, R17 ;  /* 0x000000ffff187224 */ /* 0x010fe400078e0011 */
[----:B------:R-:W-:Y:S01]  /*8f800*/  IMAD.MOV.U32 R25, RZ, RZ, R0 ;  /* 0x000000ffff197224 */ /* 0x000fe200078e0000 */
        /* <DEDUP_REMOVED lines=8> */
[----:B------:R-:W2:Y:S04]  /*8f890*/  LDL.LU R7, [R1+0x58c] ;  /* 0x00058c0001077983 */ /* 0x000ea80000300800 */
[----:B-1----:R-:W2:Y:S01]  /*8f8a0*/  LDL R26, [R1+0x60] ;  /* 0x00006000011a7983 */ /* 0x002ea20000100800 */
[----:B---3--:R-:W-:-:S03]  /*8f8b0*/  IMAD.MOV.U32 R27, RZ, RZ, R16 ;  /* 0x000000ffff1b7224 */ /* 0x008fc600078e0010 */
[----:B------:R-:W3:Y:S04]  /*8f8c0*/  LDL.LU R16, [R1+0x7aa8] ;  /* 0x007aa80001107983 */ /* 0x000ee80000300800 */
[----:B--2---:R-:W-:Y:S04]  /*8f8d0*/  STL.64 [R1+0x79c0], R26 ;  /* 0x0079c01a01007387 */ /* 0x004fe80000100a00 */
[----:B------:R-:W-:Y:S04]  /*8f8e0*/  STL.64 [R1+0x79a0], R6 ;  /* 0x0079a00601007387 */ /* 0x000fe80000100a00 */
[----:B------:R0:W-:Y:S04]  /*8f8f0*/  STL.64 [R1+0x7998], R4 ;  /* 0x0079980401007387 */ /* 0x0001e80000100a00 */
[----:B0-----:R-:W2:Y:S04]  /*8f900*/  LDL.LU R4, [R1+0x570] ;  /* 0x0005700001047983 */ /* 0x001ea80000300800 */
[----:B------:R-:W2:Y:S04]  /*8f910*/  LDL.LU R5, [R1+0x574] ;  /* 0x0005740001057983 */ /* 0x000ea80000300800 */
[----:B------:R-:W2:Y:S04]  /*8f920*/  LDL.LU R6, [R1+0x578] ;  /* 0x0005780001067983 */ /* 0x000ea80000300800 */
[----:B------:R-:W2:Y:S01]  /*8f930*/  LDL.LU R7, [R1+0x57c] ;  /* 0x00057c0001077983 */ /* 0x000ea20000300800 */
[----:B------:R-:W-:-:S02]  /*8f940*/  IMAD.MOV.U32 R24, RZ, RZ, R0 ;  /* 0x000000ffff187224 */ /* 0x000fc400078e0000 */
[----:B----4-:R-:W-:Y:S01]  /*8f950*/  IMAD.MOV.U32 R25, RZ, RZ, R17 ;  /* 0x000000ffff197224 */ /* 0x010fe200078e0011 */
[----:B------:R-:W4:Y:S04]  /*8f960*/  LDL.LU R0, [R1+0x7aa4] ;  /* 0x007aa40001007983 */ /* 0x000f280000300800 */
[----:B------:R-:W3:Y:S04]  /*8f970*/  LDL.LU R17, [R1+0x7aa0] ;  /* 0x007aa00001117983 */ /* 0x000ee80000300800 */
[----:B------:R-:W-:Y:S04]  /*8f980*/  STL.64 [R1+0x79d8], R24 ;  /* 0x0079d81801007387 */ /* 0x000fe80000100a00 */
[----:B--2---:R-:W-:Y:S04]  /*8f990*/  STL.64 [R1+0x79b8], R6 ;  /* 0x0079b80601007387 */ /* 0x004fe80000100a00 */
[----:B------:R0:W-:Y:S04]  /*8f9a0*/  STL.64 [R1+0x79b0], R4 ;  /* 0x0079b00401007387 */ /* 0x0001e80000100a00 */
[----:B0-----:R-:W2:Y:S04]  /*8f9b0*/  LDL.LU R4, [R1+0x550] ;  /* 0x0005500001047983 */ /* 0x001ea80000300800 */
[----:B------:R-:W2:Y:S04]  /*8f9c0*/  LDL.LU R5, [R1+0x554] ;  /* 0x0005540001057983 */ /* 0x000ea80000300800 */
[----:B------:R-:W2:Y:S04]  /*8f9d0*/  LDL.LU R6, [R1+0x558] ;  /* 0x0005580001067983 */ /* 0x000ea80000300800 */
[----:B------:R-:W2:Y:S04]  /*8f9e0*/  LDL.LU R7, [R1+0x55c] ;  /* 0x00055c0001077983 */ /* 0x000ea80000300800 */
[----:B------:R-:W2:Y:S01]  /*8f9f0*/  LDL R26, [R1+0x70] ;  /* 0x00007000011a7983 */ /* 0x000ea20000100800 */
        /* <DEDUP_REMOVED lines=21> */
[----:B---3--:R-:W-:-:S02]  /*8fb50*/  IMAD.MOV.U32 R27, RZ, RZ, R16 ;  /* 0x000000ffff1b7224 */ /* 0x008fc400078e0010 */
[----:B------:R-:W-:Y:S01]  /*8fb60*/  IMAD.MOV.U32 R24, RZ, RZ, R0 ;  /* 0x000000ffff187224 */ /* 0x000fe200078e0000 */
[----:B------:R-:W3:Y:S01]  /*8fb70*/  LDL.LU R16, [R1+0x7a90] ;  /* 0x007a900001107983 */ /* 0x000ee20000300800 */
[----:B----4-:R-:W-:-:S03]  /*8fb80*/  IMAD.MOV.U32 R25, RZ, RZ, R17 ;  /* 0x000000ffff197224 */ /* 0x010fc600078e0011 */
[----:B------:R-:W4:Y:S04]  /*8fb90*/  LDL.LU R0, [R1+0x7a8c] ;  /* 0x007a8c0001007983 */ /* 0x000f280000300800 */
[----:B------:R-:W3:Y:S04]  /*8fba0*/  LDL.LU R17, [R1+0x7a88] ;  /* 0x007a880001117983 */ /* 0x000ee80000300800 */
[----:B--2---:R-:W-:Y:S04]  /*8fbb0*/  STL.64 [R1+0x7a20], R26 ;  /* 0x007a201a01007387 */ /* 0x004fe80000100a00 */
[----:B------:R-:W-:Y:S04]  /*8fbc0*/  STL.64 [R1+0x7a38], R24 ;  /* 0x007a381801007387 */ /* 0x000fe80000100a00 */
[----:B------:R-:W-:Y:S04]  /*8fbd0*/  STL.64 [R1+0x7a00], R6 ;  /* 0x007a000601007387 */ /* 0x000fe80000100a00 */
        /* <DEDUP_REMOVED lines=15> */
[----:B------:R-:W-:-:S03]  /*8fcd0*/  IMAD.MOV.U32 R24, RZ, RZ, R17 ;  /* 0x000000ffff187224 */ /* 0x000fc600078e0011 */
[----:B------:R-:W3:Y:S01]  /*8fce0*/  LDL.LU R17, [R1+0x1890] ;  /* 0x0018900001117983 */ /* 0x000ee20000300800 */
[----:B----4-:R-:W-:-:S03]  /*8fcf0*/  IMAD.MOV.U32 R25, RZ, RZ, R0 ;  /* 0x000000ffff197224 */ /* 0x010fc600078e0000 */
[----:B------:R-:W3:Y:S04]  /*8fd00*/  LDL.LU R26, [R1+0x188c] ;  /* 0x00188c00011a7983 */ /* 0x000ee80000300800 */
[----:B------:R-:W4:Y:S04]  /*8fd10*/  LDL.LU R27, [R1+0x1898] ;  /* 0x00189800011b7983 */ /* 0x000f280000300800 */
[----:B------:R-:W4:Y:S04]  /*8fd20*/  LDL.LU R0, [R1+0x1894] ;  /* 0x0018940001007983 */ /* 0x000f280000300800 */
        /* <DEDUP_REMOVED lines=18> */
[----:B---3--:R-:W-:-:S03]  /*8fe50*/  IMAD R26, R26, 0x100, R17 ;  /* 0x000001001a1a7824 */ /* 0x008fc600078e0211 */
[----:B--2---:R-:W-:Y:S04]  /*8fe60*/  STL.64 [R1+0x7a78], R6 ;  /* 0x007a780601007387 */ /* 0x004fe80000100a00 */
[----:B------:R0:W-:Y:S04]  /*8fe70*/  STL.64 [R1+0x7a70], R4 ;  /* 0x007a700401007387 */ /* 0x0001e80000100a00 */
        /* <DEDUP_REMOVED lines=8> */
[----:B------:R-:W2:Y:S04]  /*8ff00*/  LDL.LU R8, [R1+0x650] ;  /* 0x0006500001087983 */ /* 0x000ea80000300800 */
[----:B------:R-:W2:Y:S04]  /*8ff10*/  LDL.LU R9, [R1+0x654] ;  /* 0x0006540001097983 */ /* 0x000ea80000300800 */
[----:B------:R-:W2:Y:S04]  /*8ff20*/  LDL.LU R10, [R1+0x658] ;  /* 0x00065800010a7983 */ /* 0x000ea80000300800 */
[----:B------:R-:W2:Y:S04]  /*8ff30*/  LDL.LU R11, [R1+0x65c] ;  /* 0x00065c00010b7983 */ /* 0x000ea80000300800 */
[----:B------:R-:W2:Y:S01]  /*8ff40*/  LDL.LU R17, [R1+0x7a80] ;  /* 0x007a800001117983 */ /* 0x000ea20000300800 */
[----:B----4-:R-:W-:Y:S01]  /*8ff50*/  IMAD R0, R0, 0x100, R27 ;  /* 0x0000010000007824 */ /* 0x010fe200078e021b */
[----:B--2---:R-:W-:Y:S02]  /*8ff60*/  HMMA.16816.F32 R12, R12, R16, R4 ;  /* 0x000000100c0c723c */ /* 0x004fe40000001804 */
[----:B------:R-:W2:Y:S04]  /*8ff70*/  LDL.LU.64 R6, [R1+0x7a78] ;  /* 0x007a780001067983 */ /* 0x000ea80000300a00 */
[----:B------:R-:W2:Y:S04]  /*8ff80*/  LDL.LU.64 R4, [R1+0x7a70] ;  /* 0x007a700001047983 */ /* 0x000ea80000300a00 */
[----:B------:R-:W-:Y:S04]  /*8ff90*/  STL.64 [R1+0x7878], R18 ;  /* 0x0078781201007387 */ /* 0x000fe80000100a00 */
[----:B------:R0:W-:Y:S05]  /*8ffa0*/  STL.64 [R1+0x7870], R16 ;  /* 0x0078701001007387 */ /* 0x0001ea0000100a00 */
[----:B------:R1:W-:Y:S04]  /*8ffb0*/  STL.64 [R1+0x4d0], R12 ;  /* 0x0004d00c01007387 */ /* 0x0003e80000100a00 */
[----:B------:R4:W-:Y:S04]  /*8ffc0*/  STL.64 [R1+0x4d8], R14 ;  /* 0x0004d80e01007387 */ /* 0x0009e80000100a00 */
[----:B0-----:R-:W3:Y:S01]  /*8ffd0*/  LDL.LU R16, [R1+0x670] ;  /* 0x0006700001107983 */ /* 0x001ee20000300800 */
[----:B-1----:R-:W-:-:S03]  /*8ffe0*/  F2FP.F16.E4M3.UNPACK_B R12, R28 ;  /* 0x0000001cff0c723e */ /* 0x002fc600020006ff */
[----:B------:R-:W3:Y:S01]  /*8fff0*/  LDL.LU R17, [R1+0x674] ;  /* 0x0006740001117983 */ /* 0x000ee20000300800 */
[----:B------:R-:W-:Y:S02]  /*90000*/  F2FP.F16.E4M3.UNPACK_B R13, R29 ;  /* 0x0000001dff0d723e */ /* 0x000fe400020006ff */
[----:B----4-:R-:W-:Y:S01]  /*90010*/  F2FP.F16.E4M3.UNPACK_B R14, R26 ;  /* 0x0000001aff0e723e */ /* 0x010fe200020006ff */
[----:B------:R-:W4:Y:S01]  /*90020*/  LDL.LU R18, [R1+0x678] ;  /* 0x0006780001127983 */ /* 0x000f220000300800 */
[----:B------:R-:W-:-:S03]  /*90030*/  F2FP.F16.E4M3.UNPACK_B R15, R0 ;  /* 0x00000000ff0f723e */ /* 0x000fc600020006ff */
[----:B------:R-:W4:Y:S04]  /*90040*/  LDL.LU R19, [R1+0x67c] ;  /* 0x00067c0001137983 */ /* 0x000f280000300800 */
[----:B------:R-:W3:Y:S04]  /*90050*/  LDL.LU R28, [R1+0x7a6c] ;  /* 0x007a6c00011c7983 */ /* 0x000ee80000300800 */
[----:B------:R-:W3:Y:S01]  /*90060*/  LDL.LU R29, [R1+0x7a68] ;  /* 0x007a6800011d7983 */ /* 0x000ee20000300800 */
        /* <DEDUP_REMOVED lines=73> */
[C---:B--2---:R-:W-:Y:S08]  /*90500*/  HMMA.16816.F32 R4, R12.reuse, R24, R4 ;  /* 0x000000180c04723c */ /* 0x044ff00000001804 */
[C---:B---3--:R-:W-:Y:S11]  /*90510*/  HMMA.16816.F32 R24, R12.reuse, R26, R20 ;  /* 0x0000001a0c18723c */ /* 0x048ff60000001814 */
[----:B------:R-:W-:Y:S04]  /*90520*/  STL.64 [R1+0x400], R4 ;  /* 0x0004000401007387 */ /* 0x000fe80000100a00 */
[----:B------:R0:W-:Y:S04]  /*90530*/  STL.64 [R1+0x408], R6 ;  /* 0x0004080601007387 */ /* 0x0001e80000100a00 */
[----:B0-----:R-:W2:Y:S04]  /*90540*/  LDL.LU.64 R6, [R1+0x7938] ;  /* 0x0079380001067983 */ /* 0x001ea80000300a00 */
[----:B------:R-:W2:Y:S04]  /*90550*/  LDL.LU.64 R4, [R1+0x7930] ;  /* 0x0079300001047983 */ /* 0x000ea80000300a00 */
[----:B------:R-:W3:Y:S04]  /*90560*/  LDL.LU.64 R22, [R1+0x7928] ;  /* 0x0079280001167983 */ /* 0x000ee80000300a00 */
[----:B------:R-:W2:Y:S04]  /*90570*/  LDL.LU.64 R20, [R1+0x7920] ;  /* 0x0079200001147983 */ /* 0x000ea80000300a00 */
[----:B------:R-:W-:Y:S04]  /*90580*/  STL.64 [R1+0x3f0], R24 ;  /* 0x0003f01801007387 */ /* 0x000fe80000100a00 */
[----:B------:R0:W-:Y:S04]  /*90590*/  STL.64 [R1+0x3f8], R26 ;  /* 0x0003f81a01007387 */ /* 0x0001e80000100a00 */
[----:B0-----:R-:W3:Y:S04]  /*905a0*/  LDL.LU.64 R26, [R1+0x7918] ;  /* 0x00791800011a7983 */ /* 0x001ee80000300a00 */
[----:B------:R-:W3:Y:S01]  /*905b0*/  LDL.LU.64 R24, [R1+0x7910] ;  /* 0x0079100001187983 */ /* 0x000ee20000300a00 */
        /* <DEDUP_REMOVED lines=17> */
[----:B------:R-:W4:Y:S01]  /*906d0*/  LDL.LU.64 R4, [R1+0x78d0] ;  /* 0x0078d00001047983 */ /* 0x000f220000300a00 */
[----:B---3--:R-:W-:Y:S03]  /*906e0*/  HMMA.16816.F32 R24, R12, R26, R8 ;  /* 0x0000001a0c18723c */ /* 0x008fe60000001808 */
[----:B------:R-:W2:Y:S04]  /*906f0*/  LDL.LU.64 R10, [R1+0x78c8] ;  /* 0x0078c800010a7983 */ /* 0x000ea80000300a00 */
[----:B------:R-:W2:-:S12]  /*90700*/  LDL.LU.64 R8, [R1+0x78c0] ;  /* 0x0078c00001087983 */ /* 0x000e980000300a00 */
[----:B------:R-:W-:Y:S04]  /*90710*/  STL.64 [R1+0x3b0], R24 ;  /* 0x0003b01801007387 */ /* 0x000fe80000100a00 */
[----:B------:R0:W-:Y:S04]  /*90720*/  STL.64 [R1+0x3b8], R26 ;  /* 0x0003b81a01007387 */ /* 0x0001e80000100a00 */
[----:B0-----:R-:W3:Y:S04]  /*90730*/  LDL.LU.64 R26, [R1+0x78b8] ;  /* 0x0078b800011a7983 */ /* 0x001ee80000300a00 */
[----:B------:R-:W3:Y:S04]  /*90740*/  LDL.LU.64 R24, [R1+0x78b0] ;  /* 0x0078b00001187983 */ /* 0x000ee80000300a00 */
[----:B------:R-:W3:Y:S01]  /*90750*/  LDL.LU R0, [R1+0x18b4] ;  /* 0x0018b40001007983 */ /* 0x000ee20000300800 */
[----:B----4-:R-:W-:-:S15]  /*90760*/  HMMA.16816.F32 R16, R12, R4, R16 ;  /* 0x000000040c10723c */ /* 0x010fde0000001810 */
[----:B------:R-:W-:-:S04]  /*90770*/  NOP ;  /* 0x0000000000007918 */ /* 0x000fc80000000000 */
[----:B------:R-:W-:Y:S04]  /*90780*/  STL.64 [R1+0x3a0], R16 ;  /* 0x0003a01001007387 */ /* 0x000fe80000100a00 */
[----:B------:R2:W-:Y:S02]  /*90790*/  STL.64 [R1+0x3a8], R18 ;  /* 0x0003a81201007387 */ /* 0x0005e40000100a00 */
[C---:B--2---:R-:W-:Y:S08]  /*907a0*/  HMMA.16816.F32 R16, R12.reuse, R6, R8 ;  /* 0x000000060c10723c */ /* 0x044ff00000001808 */
[C---:B------:R-:W-:Y:S01]  /*907b0*/  HMMA.16816.F32 R4, R12.reuse, R28, R20 ;  /* 0x0000001c0c04723c */ /* 0x040fe20000001814 */
[----:B------:R-:W2:Y:S10]  /*907c0*/  LDL.LU R8, [R1+0x720] ;  /* 0x0007200001087983 */ /* 0x000eb40000300800 */
[----:B------:R-:W-:Y:S04]  /*907d0*/  STL.64 [R1+0x390], R16 ;  /* 0x0003901001007387 */ /* 0x000fe80000100a00 */
[----:B------:R-:W-:Y:S04]  /*907e0*/  STL.64 [R1+0x398], R18 ;  /* 0x0003981201007387 */ /* 0x000fe80000100a00 */
[----:B------:R-:W-:Y:S04]  /*907f0*/  STL.64 [R1+0x380], R4 ;  /* 0x0003800401007387 */ /* 0x000fe80000100a00 */
[----:B------:R-:W-:Y:S04]  /*90800*/  STL.64 [R1+0x388], R6 ;  /* 0x0003880601007387 */ /* 0x000fe80000100a00 */
[----:B------:R-:W2:Y:S04]  /*90810*/  LDL.LU R9, [R1+0x724] ;  /* 0x0007240001097983 */ /* 0x000ea80000300800 */
[----:B------:R-:W4:Y:S04]  /*90820*/  LDL.LU R10, [R1+0x728] ;  /* 0x00072800010a7983 */ /* 0x000f280000300800 */
[----:B------:R-:W4:Y:S04]  /*90830*/  LDL.LU R11, [R1+0x72c] ;  /* 0x00072c00010b7983 */ /* 0x000f280000300800 */
[----:B------:R-:W2:Y:S04]  /*90840*/  LDL.LU R20, [R1+0x6c0] ;  /* 0x0006c00001147983 */ /* 0x000ea80000300800 */
[----:B------:R-:W2:Y:S04]  /*90850*/  LDL.LU R21, [R1+0x6c4] ;  /* 0x0006c40001157983 */ /* 0x000ea80000300800 */
[----:B------:R-:W2:Y:S04]  /*90860*/  LDL.LU R22, [R1+0x6c8] ;  /* 0x0006c80001167983 */ /* 0x000ea80000300800 */
[----:B------:R-:W2:Y:S04]  /*90870*/  LDL.LU R23, [R1+0x6cc] ;  /* 0x0006cc0001177983 */ /* 0x000ea80000300800 */
[----:B--2---:R-:W-:Y:S04]  /*90880*/  STL.64 [R1+0x78a8], R22 ;  /* 0x0078a81601007387 */ /* 0x004fe80000100a00 */
[----:B------:R0:W-:Y:S04]  /*90890*/  STL.64 [R1+0x78a0], R20 ;  /* 0x0078a01401007387 */ /* 0x0001e80000100a00 */
[----:B0-----:R-:W3:Y:S04]  /*908a0*/  LDL.LU R20, [R1+0x6b0] ;  /* 0x0006b00001147983 */ /* 0x001ee80000300800 */
[----:B------:R-:W3:Y:S04]  /*908b0*/  LDL.LU R21, [R1+0x6b4] ;  /* 0x0006b40001157983 */ /* 0x000ee80000300800 */
        /* <DEDUP_REMOVED lines=10> */
[C---:B---3--:R-:W-:Y:S03]  /*90960*/  HMMA.16816.F32 R20, R12.reuse, R26, R20 ;  /* 0x0000001a0c14723c */ /* 0x048fe60000001814 */
[----:B--2---:R-:W-:Y:S04]  /*90970*/  STL.64 [R1+0x7888], R18 ;  /* 0x0078881201007387 */ /* 0x004fe80000100a00 */
[----:B------:R0:W-:Y:S04]  /*90980*/  STL.64 [R1+0x7880], R16 ;  /* 0x0078801001007387 */ /* 0x0001e80000100a00 */
[----:B0-----:R-:W2:Y:S04]  /*90990*/  LDL.LU R16, [R1+0x6d0] ;  /* 0x0006d00001107983 */ /* 0x001ea80000300800 */
[----:B------:R-:W2:Y:S04]  /*909a0*/  LDL.LU R17, [R1+0x6d4] ;  /* 0x0006d40001117983 */ /* 0x000ea80000300800 */
[----:B------:R-:W2:Y:S04]  /*909b0*/  LDL.LU R18, [R1+0x6d8] ;  /* 0x0006d80001127983 */ /* 0x000ea80000300800 */
[----:B------:R-:W2:Y:S04]  /*909c0*/  LDL.LU R19, [R1+0x6dc] ;  /* 0x0006dc0001137983 */ /* 0x000ea80000300800 */
[----:B------:R-:W-:Y:S04]  /*909d0*/  STL.64 [R1+0x7868], R6 ;  /* 0x0078680601007387 */ /* 0x000fe80000100a00 */
[----:B------:R0:W-:Y:S04]  /*909e0*/  STL.64 [R1+0x7860], R4 ;  /* 0x0078600401007387 */ /* 0x0001e80000100a00 */
[----:B0-----:R-:W3:Y:S04]  /*909f0*/  LDL.LU R4, [R1+0x6f0] ;  /* 0x0006f00001047983 */ /* 0x001ee80000300800 */
[----:B------:R-:W3:Y:S04]  /*90a00*/  LDL.LU R5, [R1+0x6f4] ;  /* 0x0006f40001057983 */ /* 0x000ee80000300800 */
[----:B------:R-:W3:Y:S04]  /*90a10*/  LDL.LU R6, [R1+0x6f8] ;  /* 0x0006f80001067983 */ /* 0x000ee80000300800 */
[----:B------:R-:W3:Y:S04]  /*90a20*/  LDL.LU R7, [R1+0x6fc] ;  /* 0x0006fc0001077983 */ /* 0x000ee80000300800 */
[----:B----4-:R-:W-:Y:S04]  /*90a30*/  STL.64 [R1+0x7848], R10 ;  /* 0x0078480a01007387 */ /* 0x010fe80000100a00 */
[----:B------:R0:W-:Y:S04]  /*90a40*/  STL.64 [R1+0x7840], R8 ;  /* 0x0078400801007387 */ /* 0x0001e80000100a00 */
[----:B0-----:R-:W4:Y:S04]  /*90a50*/  LDL.LU R8, [R1+0x710] ;  /* 0x0007100001087983 */ /* 0x001f280000300800 */
[----:B------:R-:W4:Y:S04]  /*90a60*/  LDL.LU R9, [R1+0x714] ;  /* 0x0007140001097983 */ /* 0x000f280000300800 */
[----:B------:R-:W4:Y:S04]  /*90a70*/  LDL.LU R10, [R1+0x718] ;  /* 0x00071800010a7983 */ /* 0x000f280000300800 */
[----:B------:R-:W4:Y:S04]  /*90a80*/  LDL.LU R11, [R1+0x71c] ;  /* 0x00071c00010b7983 */ /* 0x000f280000300800 */
[----:B------:R0:W-:Y:S04]  /*90a90*/  STL [R1+0x7818], R28 ;  /* 0x0078181c01007387 */ /* 0x0001e80000100800 */
[----:B0-----:R-:W2:Y:S04]  /*90aa0*/  LDL.LU R28, [R1+0x18a4] ;  /* 0x0018a400011c7983 */ /* 0x001ea80000300800 */
[----:B------:R0:W-:Y:S04]  /*90ab0*/  STL [R1+0x7814], R29 ;  /* 0x0078141d01007387 */ /* 0x0001e80000100800 */
[----:B0-----:R-:W2:Y:S04]  /*90ac0*/  LDL.LU R29, [R1+0x18ac] ;  /* 0x0018ac00011d7983 */ /* 0x001ea80000300800 */
        /* <DEDUP_REMOVED lines=15> */
[----:B------:R-:W3:Y:S01]  /*90bc0*/  LDL.LU R27, [R1+0x75c] ;  /* 0x00075c00011b7983 */ /* 0x000ee20000300800 */
[C---:B--2---:R-:W-:Y:S03]  /*90bd0*/  HMMA.16816.F32 R16, R12.reuse, R22, R16 ;  /* 0x000000160c10723c */ /* 0x044fe60000001810 */
[----:B---3--:R-:W-:Y:S04]  /*90be0*/  STL.64 [R1+0x7828], R26 ;  /* 0x0078281a01007387 */ /* 0x008fe80000100a00 */
[----:B------:R0:W-:Y:S04]  /*90bf0*/  STL.64 [R1+0x7820], R24 ;  /* 0x0078201801007387 */ /* 0x0001e80000100a00 */
[----:B0-----:R-:W2:Y:S04]  /*90c00*/  LDL.LU R24, [R1+0x730] ;  /* 0x0007300001187983 */ /* 0x001ea80000300800 */
[----:B------:R-:W2:Y:S04]  /*90c10*/  LDL.LU R25, [R1+0x734] ;  /* 0x0007340001197983 */ /* 0x000ea80000300800 */
[----:B------:R-:W2:Y:S04]  /*90c20*/  LDL.LU R26, [R1+0x738] ;  /* 0x00073800011a7983 */ /* 0x000ea80000300800 */
[----:B------:R-:W2:Y:S04]  /*90c30*/  LDL.LU R27, [R1+0x73c] ;  /* 0x00073c00011b7983 */ /* 0x000ea80000300800 */
        /* <DEDUP_REMOVED lines=8> */
[----:B0-----:R-:W3:Y:S04]  /*90cc0*/  LDL.LU.64 R18, [R1+0x7878] ;  /* 0x0078780001127983 */ /* 0x001ee80000300a00 */
[----:B------:R-:W2:Y:S04]  /*90cd0*/  LDL.LU.64 R16, [R1+0x7870] ;  /* 0x0078700001107983 */ /* 0x000ea80000300a00 */
[----:B------:R0:W-:Y:S04]  /*90ce0*/  STL.64 [R1+0x7630], R22 ;  /* 0x0076301601007387 */ /* 0x0001e80000100a00 */
[----:B0-----:R-:W2:Y:S04]  /*90cf0*/  LDL.LU R22, [R1+0x18b0] ;  /* 0x0018b00001167983 */ /* 0x001ea80000300800 */
[----:B------:R-:W2:Y:S04]  /*90d00*/  LDL.LU R23, [R1+0x18b8] ;  /* 0x0018b80001177983 */ /* 0x000ea80000300800 */
[----:B------:R0:W-:Y:S04]  /*90d10*/  STL.64 [R1+0x7628], R20 ;  /* 0x0076281401007387 */ /* 0x0001e80000100a00 */
[----:B0-----:R-:W2:Y:S04]  /*90d20*/  LDL.LU R20, [R1+0x189c] ;  /* 0x00189c0001147983 */ /* 0x001ea80000300800 */
[----:B------:R-:W2:Y:S01]  /*90d30*/  LDL.LU R21, [R1+0x18a8] ;  /* 0x0018a80001157983 */ /* 0x000ea20000300800 */
[----:B---3--:R-:W-:-:S15]  /*90d40*/  HMMA.16816.F32 R4, R12, R18, R4 ;  /* 0x000000120c04723c */ /* 0x008fde0000001804 */
[----:B------:R-:W-:-:S04]  /*90d50*/  NOP ;  /* 0x0000000000007918 */ /* 0x000fc80000000000 */
[----:B------:R-:W-:Y:S04]  /*90d60*/  STL.64 [R1+0x330], R4 ;  /* 0x0003300401007387 */ /* 0x000fe80000100a00 */
[----:B------:R0:W-:Y:S04]  /*90d70*/  STL.64 [R1+0x338], R6 ;  /* 0x0003380601007387 */ /* 0x0001e80000100a00 */
[----:B0-----:R-:W3:Y:S04]  /*90d80*/  LDL.LU.64 R6, [R1+0x7868] ;  /* 0x0078680001067983 */ /* 0x001ee80000300a00 */
[----:B------:R-:W3:Y:S04]  /*90d90*/  LDL.LU.64 R4, [R1+0x7860] ;  /* 0x0078600001047983 */ /* 0x000ee80000300a00 */
[----:B------:R0:W-:Y:S04]  /*90da0*/  STL [R1+0x781c], R19 ;  /* 0x00781c1301007387 */ /* 0x0001e80000100800 */
[----:B0-----:R-:W2:Y:S01]  /*90db0*/  LDL.LU R19, [R1+0x18a0] ;  /* 0x0018a00001137983 */ /* 0x001ea20000300800 */
[----:B---3--:R-:W-:-:S15]  /*90dc0*/  HMMA.16816.F32 R4, R12, R2, R4 ;  /* 0x000000020c04723c */ /* 0x008fde0000001804 */
[----:B------:R-:W-:-:S04]  /*90dd0*/  NOP ;  /* 0x0000000000007918 */ /* 0x000fc80000000000 */
[----:B------:R-:W-:Y:S04]  /*90de0*/  STL.64 [R1+0x320], R4 ;  /* 0x0003200401007387 */ /* 0x000fe80000100a00 */
[----:B------:R0:W-:Y:S04]  /*90df0*/  STL.64 [R1+0x328], R6 ;  /* 0x0003280601007387 */ /* 0x0001e80000100a00 */
[----:B0-----:R-:W3:Y:S04]  /*90e00*/  LDL.LU.64 R6, [R1+0x7858] ;  /* 0x0078580001067983 */ /* 0x001ee80000300a00 */
[----:B------:R-:W4:Y:S02]  /*90e10*/  LDL.LU.64 R4, [R1+0x7850] ;  /* 0x0078500001047983 */ /* 0x000f240000300a00 */
[----:B----4-:R-:W-:-:S15]  /*90e20*/  HMMA.16816.F32 R8, R12, R4, R8 ;  /* 0x000000040c08723c */ /* 0x010fde0000001808 */
        /* <DEDUP_REMOVED lines=23> */
[----:B---3--:R-:W-:Y:S03]  /*90fa0*/  HMMA.16816.F32 R4, R12, R10, R4 ;  /* 0x0000000a0c04723c */ /* 0x008fe60000001804 */
[----:B------:R-:W-:Y:S04]  /*90fb0*/  STL.64 [R1+0x75b8], R10 ;  /* 0x0075b80a01007387 */ /* 0x000fe80000100a00 */
[----:B------:R0:W-:-:S12]  /*90fc0*/  STL.64 [R1+0x75b0], R8 ;  /* 0x0075b00801007387 */ /* 0x0001d80000100a00 */
        /* <DEDUP_REMOVED lines=9> */
[----:B------:R-:W2:Y:S01]  /*91060*/  LDL.LU R11, [R1+0x80c] ;  /* 0x00080c00010b7983 */ /* 0x000ea20000300800 */
[----:B------:R-:W-:-:S02]  /*91070*/  IMAD R29, R29, 0x100, R22 ;  /* 0x000001001d1d7824 */ /* 0x000fc400078e0216 */
[----:B------:R-:W-:Y:S01]  /*91080*/  IMAD R0, R0, 0x100, R23 ;  /* 0x0000010000007824 */ /* 0x000fe200078e0217 */
[----:B--2---:R-:W-:Y:S04]  /*91090*/  STL.64 [R1+0x7640], R10 ;  /* 0x0076400a01007387 */ /* 0x004fe80000100a00 */
[----:B---3--:R0:W-:Y:S04]  /*910a0*/  STL.64 [R1+0x7638], R8 ;  /* 0x0076380801007387 */ /* 0x0081e80000100a00 */
[----:B------:R-:W2:Y:S04]  /*910b0*/  LDL.LU R22, [R1] ;  /* 0x0000000001167983 */ /* 0x000ea80000300800 */
[----:B------:R-:W2:Y:S04]  /*910c0*/  LDL.LU R23, [R1+0x4] ;  /* 0x0000040001177983 */ /* 0x000ea80000300800 */
[----:B--2---:R-:W-:Y:S04]  /*910d0*/  STL.64 [R1+0x7648], R22 ;  /* 0x0076481601007387 */ /* 0x004fe80000100a00 */
[----:B0-----:R-:W2:Y:S04]  /*910e0*/  LDL.LU R8, [R1+0x820] ;  /* 0x0008200001087983 */ /* 0x001ea80000300800 */
[----:B------:R-:W2:Y:S04]  /*910f0*/  LDL.LU R9, [R1+0x824] ;  /* 0x0008240001097983 */ /* 0x000ea80000300800 */
[----:B------:R-:W3:Y:S04]  /*91100*/  LDL.LU R10, [R1+0x828] ;  /* 0x00082800010a7983 */ /* 0x000ee80000300800 */
[----:B------:R-:W3:Y:S01]  /*91110*/  LDL.LU R11, [R1+0x82c] ;  /* 0x00082c00010b7983 */ /* 0x000ee20000300800 */
[----:B------:R-:W-:-:S02]  /*91120*/  IMAD R19, R20, 0x100, R19 ;  /* 0x0000010014137824 */ /* 0x000fc400078e0213 */
[----:B------:R-:W-:Y:S01]  /*91130*/  IMAD R28, R28, 0x100, R21 ;  /* 0x000001001c1c7824 */ /* 0x000fe200078e0215 */
[----:B---3--:R-:W-:Y:S04]  /*91140*/  STL.64 [R1+0x7658], R10 ;  /* 0x0076580a01007387 */ /* 0x008fe80000100a00 */
[----:B--2---:R0:W-:Y:S04]  /*91150*/  STL.64 [R1+0x7650], R8 ;  /* 0x0076500801007387 */ /* 0x0041e80000100a00 */
[----:B------:R-:W2:Y:S04]  /*91160*/  LDL.LU R20, [R1+0x8] ;  /* 0x0000080001147983 */ /* 0x000ea80000300800 */
[----:B------:R-:W2:Y:S04]  /*91170*/  LDL.LU R21, [R1+0xc] ;  /* 0x00000c0001157983 */ /* 0x000ea80000300800 */
[----:B--2---:R-:W-:Y:S04]  /*91180*/  STL.64 [R1+0x7660], R20 ;  /* 0x0076601401007387 */ /* 0x004fe80000100a00 */
[----:B0-----:R-:W2:Y:S04]  /*91190*/  LDL.LU R8, [R1+0x830] ;  /* 0x0008300001087983 */ /* 0x001ea80000300800 */
[----:B------:R-:W2:Y:S04]  /*911a0*/  LDL.LU R9, [R1+0x834] ;  /* 0x0008340001097983 */ /* 0x000ea80000300800 */
[----:B------:R-:W3:Y:S04]  /*911b0*/  LDL.LU R10, [R1+0x838] ;  /* 0x00083800010a7983 */ /* 0x000ee80000300800 */
[----:B------:R-:W3:Y:S04]  /*911c0*/  LDL.LU R11, [R1+0x83c] ;  /* 0x00083c00010b7983 */ /* 0x000ee80000300800 */
[----:B---3--:R-:W-:Y:S04]  /*911d0*/  STL.64 [R1+0x7670], R10 ;  /* 0x0076700a01007387 */ /* 0x008fe80000100a00 */
[----:B--2---:R0:W-:Y:S04]  /*911e0*/  STL.64 [R1+0x7668], R8 ;  /* 0x0076680801007387 */ /* 0x0041e80000100a00 */
[----:B------:R-:W2:Y:S04]  /*911f0*/  LDL.LU R22, [R1+0x10] ;  /* 0x0000100001167983 */ /* 0x000ea80000300800 */
[----:B------:R-:W2:Y:S04]  /*91200*/  LDL.LU R23, [R1+0x14] ;  /* 0x0000140001177983 */ /* 0x000ea80000300800 */
[----:B--2---:R1:W-:Y:S04]  /*91210*/  STL.64 [R1+0x7678], R22 ;  /* 0x0076781601007387 */ /* 0x0043e80000100a00 */
        /* <DEDUP_REMOVED lines=8> */
[----:B-1----:R-:W3:Y:S04]  /*912a0*/  LDL.LU R22, [R1+0x20] ;  /* 0x0000200001167983 */ /* 0x002ee80000300800 */
[----:B------:R-:W3:Y:S04]  /*912b0*/  LDL.LU R23, [R1+0x24] ;  /* 0x0000240001177983 */ /* 0x000ee80000300800 */
[----:B--2---:R1:W-:Y:S04]  /*912c0*/  STL.64 [R1+0x7690], R20 ;  /* 0x0076901401007387 */ /* 0x0043e80000100a00 */
[----:B---3--:R-:W-:Y:S04]  /*912d0*/  STL.64 [R1+0x76a8], R22 ;  /* 0x0076a81601007387 */ /* 0x008fe80000100a00 */
[----:B0-----:R-:W2:Y:S04]  /*912e0*/  LDL.LU R8, [R1+0x850] ;  /* 0x0008500001087983 */ /* 0x001ea80000300800 */
[----:B------:R-:W2:Y:S04]  /*912f0*/  LDL.LU R9, [R1+0x854] ;  /* 0x0008540001097983 */ /* 0x000ea80000300800 */
[----:B------:R-:W3:Y:S04]  /*91300*/  LDL.LU R10, [R1+0x858] ;  /* 0x00085800010a7983 */ /* 0x000ee80000300800 */
[----:B------:R-:W3:Y:S04]  /*91310*/  LDL.LU R11, [R1+0x85c] ;  /* 0x00085c00010b7983 */ /* 0x000ee80000300800 */
[----:B-1----:R-:W4:Y:S04]  /*91320*/  LDL.LU R20, [R1+0x28] ;  /* 0x0000280001147983 */ /* 0x002f280000300800 */
[----:B------:R-:W4:Y:S04]  /*91330*/  LDL.LU R21, [R1+0x2c] ;  /* 0x00002c0001157983 */ /* 0x000f280000300800 */
[----:B----4-:R-:W-:Y:S04]  /*91340*/  STL.64 [R1+0x76c0], R20 ;  /* 0x0076c01401007387 */ /* 0x010fe80000100a00 */
        /* <DEDUP_REMOVED lines=35> */
[----:B------:R-:W2:Y:S04]  /*91580*/  LDL.LU R22, [R1+0x50] ;  /* 0x0000500001167983 */ /* 0x000ea80000300800 */
[----:B------:R-:W2:Y:S04]  /*91590*/  LDL.LU R23, [R1+0x54] ;  /* 0x0000540001177983 */ /* 0x000ea80000300800 */
[----:B----4-:R-:W-:Y:S04]  /*915a0*/  STL.64 [R1+0x7720], R20 ;  /* 0x0077201401007387 */ /* 0x010fe80000100a00 */
[----:B--2---:R-:W-:Y:S04]  /*915b0*/  STL.64 [R1+0x7738], R22 ;  /* 0x0077381601007387 */ /* 0x004fe80000100a00 */
[----:B---3--:R-:W-:Y:S04]  /*915c0*/  STL.64 [R1+0x7700], R10 ;  /* 0x0077000a01007387 */ /* 0x008fe80000100a00 */
[----:B------:R0:W-:Y:S04]  /*915d0*/  STL.64 [R1+0x76f8], R8 ;  /* 0x0076f80801007387 */ /* 0x0001e80000100a00 */
        /* <DEDUP_REMOVED lines=90> */
[----:B------:R-:W-:-:S02]  /*91b80*/  F2FP.F16.E4M3.UNPACK_B R12, R19 ;  /* 0x00000013ff0c723e */ /* 0x000fc400020006ff */
[----:B------:R-:W-:Y:S01]  /*91b90*/  F2FP.F16.E4M3.UNPACK_B R13, R28 ;  /* 0x0000001cff0d723e */ /* 0x000fe200020006ff */
[----:B---3--:R-:W-:Y:S04]  /*91ba0*/  STL.64 [R1+0x7808], R10 ;  /* 0x0078080a01007387 */ /* 0x008fe80000100a00 */
[----:B--2---:R0:W-:Y:S04]  /*91bb0*/  STL.64 [R1+0x7800], R8 ;  /* 0x0078000801007387 */ /* 0x0041e80000100a00 */
[----:B0-----:R-:W4:Y:S04]  /*91bc0*/  LDL.LU R8, [R1+0x950] ;  /* 0x0009500001087983 */ /* 0x001f280000300800 */
[----:B------:R-:W4:Y:S04]  /*91bd0*/  LDL.LU R9, [R1+0x954] ;  /* 0x0009540001097983 */ /* 0x000f280000300800 */
[----:B------:R-:W4:Y:S04]  /*91be0*/  LDL.LU R10, [R1+0x958] ;  /* 0x00095800010a7983 */ /* 0x000f280000300800 */
[----:B------:R-:W4:Y:S01]  /*91bf0*/  LDL.LU R11, [R1+0x95c] ;  /* 0x00095c00010b7983 */ /* 0x000f220000300800 */
[----:B------:R-:W-:-:S02]  /*91c00*/  F2FP.F16.E4M3.UNPACK_B R14, R29 ;  /* 0x0000001dff0e723e */ /* 0x000fc400020006ff */
[----:B------:R-:W-:Y:S01]  /*91c10*/  F2FP.F16.E4M3.UNPACK_B R15, R0 ;  /* 0x00000000ff0f723e */ /* 0x000fe200020006ff */
[----:B------:R-:W2:Y:S04]  /*91c20*/  LDL.LU R24, [R1+0x810] ;  /* 0x0008100001187983 */ /* 0x000ea80000300800 */
        /* <DEDUP_REMOVED lines=8> */
[----:B------:R-:W-:Y:S04]  /*91cb0*/  STL [R1+0x7584], R17 ;  /* 0x0075841101007387 */ /* 0x000fe80000100800 */
[----:B------:R-:W2:Y:S04]  /*91cc0*/  LDL.LU R19, [R1+0x781c] ;  /* 0x00781c0001137983 */ /* 0x000ea80000300800 */
[----:B------:R-:W2:Y:S04]  /*91cd0*/  LDL.LU R28, [R1+0x7818] ;  /* 0x00781800011c7983 */ /* 0x000ea80000300800 */
[----:B------:R-:W2:Y:S04]  /*91ce0*/  LDL.LU R29, [R1+0x7814] ;  /* 0x00781400011d7983 */ /* 0x000ea80000300800 */
[----:B------:R-:W2:Y:S01]  /*91cf0*/  LDL.LU R0, [R1+0x7810] ;  /* 0x0078100001007983 */ /* 0x000ea20000300800 */
[----:B----4-:R-:W-:Y:S03]  /*91d00*/  HMMA.16816.F32 R20, R12, R20, R8 ;  /* 0x000000140c14723c */ /* 0x010fe60000001808 */
[----:B------:R-:W4:Y:S04]  /*91d10*/  LDL.LU.64 R10, [R1+0x7808] ;  /* 0x00780800010a7983 */ /* 0x000f280000300a00 */
[----:B------:R-:W4:-:S12]  /*91d20*/  LDL.LU.64 R8, [R1+0x7800] ;  /* 0x0078000001087983 */ /* 0x000f180000300a00 */
[----:B------:R-:W-:Y:S04]  /*91d30*/  STL.64 [R1+0x2c0], R20 ;  /* 0x0002c01401007387 */ /* 0x000fe80000100a00 */
[----:B------:R0:W-:Y:S04]  /*91d40*/  STL.64 [R1+0x2c8], R22 ;  /* 0x0002c81601007387 */ /* 0x0001e80000100a00 */
[----:B0-----:R-:W4:Y:S02]  /*91d50*/  LDL.LU.64 R22, [R1+0x77f8] ;  /* 0x0077f80001167983 */ /* 0x001f240000300a00 */
[----:B----4-:R-:W-:Y:S02]  /*91d60*/  HMMA.16816.F32 R20, R12, R22, R8 ;  /* 0x000000160c14723c */ /* 0x010fe40000001808 */
[----:B------:R-:W4:Y:S04]  /*91d70*/  LDL.LU.64 R10, [R1+0x77f0] ;  /* 0x0077f000010a7983 */ /* 0x000f280000300a00 */
[----:B------:R-:W4:-:S13]  /*91d80*/  LDL.LU.64 R8, [R1+0x77e8] ;  /* 0x0077e80001087983 */ /* 0x000f1a0000300a00 */
[----:B------:R0:W-:Y:S04]  /*91d90*/  STL.64 [R1+0x2b0], R20 ;  /* 0x0002b01401007387 */ /* 0x0001e80000100a00 */
[----:B------:R4:W-:Y:S04]  /*91da0*/  STL.64 [R1+0x2b8], R22 ;  /* 0x0002b81601007387 */ /* 0x0009e80000100a00 */
[----:B0-----:R-:W4:Y:S02]  /*91db0*/  LDL.LU.64 R20, [R1+0x77e0] ;  /* 0x0077e00001147983 */ /* 0x001f240000300a00 */
[----:B----4-:R-:W-:Y:S02]  /*91dc0*/  HMMA.16816.F32 R20, R12, R20, R8 ;  /* 0x000000140c14723c */ /* 0x010fe40000001808 */
[----:B------:R-:W4:Y:S04]  /*91dd0*/  LDL.LU.64 R10, [R1+0x77d8] ;  /* 0x0077d800010a7983 */ /* 0x000f280000300a00 */
[----:B------:R-:W4:-:S13]  /*91de0*/  LDL.LU.64 R8, [R1+0x77d0] ;  /* 0x0077d00001087983 */ /* 0x000f1a0000300a00 */
        /* <DEDUP_REMOVED lines=98> */
[----:B0-----:R-:W4:Y:S01]  /*92410*/  LDL.LU.64 R22, [R1+0x7648] ;  /* 0x0076480001167983 */ /* 0x001f220000300a00 */
[C---:B--2---:R-:W-:Y:S08]  /*92420*/  HMMA.16816.F32 R24, R12.reuse, R28, R24 ;  /* 0x0000001c0c18723c */ /* 0x044ff00000001818 */
[----:B----4-:R-:W-:Y:S01]  /*92430*/  HMMA.16816.F32 R20, R12, R22, R8 ;  /* 0x000000160c14723c */ /* 0x010fe20000001808 */
[----:B------:R-:W2:Y:S04]  /*92440*/  LDL.LU.64 R10, [R1+0x7640] ;  /* 0x00764000010a7983 */ /* 0x000ea80000300a00 */
[----:B------:R-:W2:-:S14]  /*92450*/  LDL.LU.64 R8, [R1+0x7638] ;  /* 0x0076380001087983 */ /* 0x000e9c0000300a00 */
[----:B------:R-:W-:Y:S04]  /*92460*/  STL.64 [R1+0x190], R20 ;  /* 0x0001901401007387 */ /* 0x000fe80000100a00 */
[----:B------:R0:W-:Y:S04]  /*92470*/  STL.64 [R1+0x198], R22 ;  /* 0x0001981601007387 */ /* 0x0001e80000100a00 */
[----:B0-----:R-:W4:Y:S04]  /*92480*/  LDL.LU.64 R22, [R1+0x7630] ;  /* 0x0076300001167983 */ /* 0x001f280000300a00 */
[----:B------:R-:W2:Y:S04]  /*92490*/  LDL.LU.64 R20, [R1+0x7628] ;  /* 0x0076280001147983 */ /* 0x000ea80000300a00 */
[----:B------:R-:W-:Y:S04]  /*924a0*/  STL.64 [R1+0x180], R24 ;  /* 0x0001801801007387 */ /* 0x000fe80000100a00 */
[----:B------:R0:W-:Y:S04]  /*924b0*/  STL.64 [R1+0x188], R26 ;  /* 0x0001881a01007387 */ /* 0x0001e80000100a00 */
[----:B0-----:R-:W2:Y:S04]  /*924c0*/  LDL.LU.64 R26, [R1+0x7620] ;  /* 0x00762000011a7983 */ /* 0x001ea80000300a00 */
[----:B------:R-:W3:Y:S04]  /*924d0*/  LDL.LU.64 R24, [R1+0x7618] ;  /* 0x0076180001187983 */ /* 0x000ee80000300a00 */
[----:B------:R-:W3:Y:S01]  /*924e0*/  LDL R29, [R1+0xd0c] ;  /* 0x000d0c00011d7983 */ /* 0x000ee20000100800 */
[C---:B--2---:R-:W-:Y:S08]  /*924f0*/  HMMA.16816.F32 R8, R12.reuse, R26, R8 ;  /* 0x0000001a0c08723c */ /* 0x044ff00000001808 */
[----:B---3--:R-:W-:Y:S01]  /*92500*/  HMMA.16816.F32 R4, R12, R24, R4 ;  /* 0x000000180c04723c */ /* 0x008fe20000001804 */
[----:B------:R-:W-:Y:S04]  /*92510*/  STL [R1+0x758c], R29 ;  /* 0x00758c1d01007387 */ /* 0x000fe80000100800 */
[----:B------:R-:W2:Y:S01]  /*92520*/  LDL R28, [R1+0xd08] ;  /* 0x000d0800011c7983 */ /* 0x000ea20000100800 */
[----:B------:R-:W-:-:S05]  /*92530*/  IMAD.MOV.U32 R25, RZ, RZ, R0 ;  /* 0x000000ffff197224 */ /* 0x000fca00078e0000 */
[----:B------:R0:W-:Y:S04]  /*92540*/  STL.64 [R1+0x170], R8 ;  /* 0x0001700801007387 */ /* 0x0001e80000100a00 */
[----:B------:R1:W-:Y:S04]  /*92550*/  STL.64 [R1+0x178], R10 ;  /* 0x0001780a01007387 */ /* 0x0003e80000100a00 */
[----:B------:R-:W3:Y:S04]  /*92560*/  LDL.LU R24, [R1+0x9b0] ;  /* 0x0009b00001187983 */ /* 0x000ee80000300800 */
[----:B------:R-:W-:Y:S04]  /*92570*/  STL.64 [R1+0x150], R4 ;  /* 0x0001500401007387 */ /* 0x000fe80000100a00 */
[----:B------:R-:W-:Y:S04]  /*92580*/  STL.64 [R1+0x158], R6 ;  /* 0x0001580601007387 */ /* 0x000fe80000100a00 */
[----:B------:R-:W2:Y:S04]  /*92590*/  LDL.LU R0, [R1+0x7614] ;  /* 0x0076140001007983 */ /* 0x000ea80000300800 */
[----:B------:R-:W3:Y:S04]  /*925a0*/  LDL.LU R26, [R1+0x9b8] ;  /* 0x0009b800011a7983 */ /* 0x000ee80000300800 */
[----:B------:R-:W3:Y:S04]  /*925b0*/  LDL.LU R27, [R1+0x9bc] ;  /* 0x0009bc00011b7983 */ /* 0x000ee80000300800 */
[----:B0-----:R-:W3:Y:S04]  /*925c0*/  LDL.LU R8, [R1+0x790] ;  /* 0x0007900001087983 */ /* 0x001ee80000300800 */
[----:B------:R-:W3:Y:S04]  /*925d0*/  LDL.LU R9, [R1+0x794] ;  /* 0x0007940001097983 */ /* 0x000ee80000300800 */
[----:B-1----:R-:W3:Y:S01]  /*925e0*/  LDL.LU R10, [R1+0x798] ;  /* 0x00079800010a7983 */ /* 0x002ee20000300800 */
[----:B--2---:R-:W-:-:S03]  /*925f0*/  IMAD.MOV.U32 R11, RZ, RZ, R0 ;  /* 0x000000ffff0b7224 */ /* 0x004fc600078e0000 */
        /* <DEDUP_REMOVED lines=19> */
[----:B------:R-:W-:-:S03]  /*92730*/  IMAD.MOV.U32 R7, RZ, RZ, R0 ;  /* 0x000000ffff077224 */ /* 0x000fc600078e0000 */
[----:B---3--:R-:W-:Y:S04]  /*92740*/  STL.64 [R1+0x7608], R10 ;  /* 0x0076080a01007387 */ /* 0x008fe80000100a00 */
[----:B--2---:R0:W-:Y:S04]  /*92750*/  STL.64 [R1+0x7600], R8 ;  /* 0x0076000801007387 */ /* 0x0041e80000100a00 */
[----:B0-----:R-:W4:Y:S04]  /*92760*/  LDL.LU R8, [R1+0x7e0] ;  /* 0x0007e00001087983 */ /* 0x001f280000300800 */
[----:B------:R-:W4:Y:S04]  /*92770*/  LDL.LU R9, [R1+0x7e4] ;  /* 0x0007e40001097983 */ /* 0x000f280000300800 */
[----:B------:R-:W4:Y:S04]  /*92780*/  LDL.LU R10, [R1+0x7e8] ;  /* 0x0007e800010a7983 */ /* 0x000f280000300800 */
[----:B------:R-:W4:Y:S04]  /*92790*/  LDL.LU R11, [R1+0x7ec] ;  /* 0x0007ec00010b7983 */ /* 0x000f280000300800 */
[----:B------:R-:W2:Y:S04]  /*927a0*/  LDL.LU R4, [R1+0x7b0] ;  /* 0x0007b00001047983 */ /* 0x000ea80000300800 */
[----:B------:R-:W2:Y:S04]  /*927b0*/  LDL.LU R5, [R1+0x7b4] ;  /* 0x0007b40001057983 */ /* 0x000ea80000300800 */
[----:B------:R-:W2:Y:S04]  /*927c0*/  LDL.LU R6, [R1+0x7b8] ;  /* 0x0007b80001067983 */ /* 0x000ea80000300800 */
[----:B------:R-:W3:Y:S04]  /*927d0*/  LDL.LU R29, [R1+0x18c0] ;  /* 0x0018c000011d7983 */ /* 0x000ee80000300800 */
[----:B------:R-:W2:Y:S04]  /*927e0*/  LDL.LU R16, [R1+0x18c8] ;  /* 0x0018c80001107983 */ /* 0x000ea80000300800 */
[----:B------:R-:W2:Y:S04]  /*927f0*/  LDL.LU R17, [R1+0x18d0] ;  /* 0x0018d00001117983 */ /* 0x000ea80000300800 */
[----:B------:R-:W2:Y:S04]  /*92800*/  LDL.LU R0, [R1+0x18d8] ;  /* 0x0018d80001007983 */ /* 0x000ea80000300800 */
[----:B------:R-:W-:Y:S04]  /*92810*/  STL.64 [R1+0x7578], R26 ;  /* 0x0075781a01007387 */ /* 0x000fe80000100a00 */
        /* <DEDUP_REMOVED lines=11> */
[C---:B----4-:R-:W-:Y:S03]  /*928d0*/  HMMA.16816.F32 R8, R12.reuse, R22, R8 ;  /* 0x000000160c08723c */ /* 0x050fe60000001808 */
        /* <DEDUP_REMOVED lines=8> */
[----:B0-----:R-:W4:Y:S04]  /*92960*/  LDL.LU.64 R10, [R1+0x7608] ;  /* 0x00760800010a7983 */ /* 0x001f280000300a00 */
[----:B------:R-:W4:Y:S02]  /*92970*/  LDL.LU.64 R8, [R1+0x7600] ;  /* 0x0076000001087983 */ /* 0x000f240000300a00 */
[C---:B----4-:R-:W-:Y:S02]  /*92980*/  HMMA.16816.F32 R20, R12.reuse, R20, R8 ;  /* 0x000000140c14723c */ /* 0x050fe40000001808 */
[----:B------:R-:W4:Y:S04]  /*92990*/  LDL.LU.64 R10, [R1+0x75f8] ;  /* 0x0075f800010a7983 */ /* 0x000f280000300a00 */
[----:B------:R-:W4:Y:S02]  /*929a0*/  LDL.LU.64 R8, [R1+0x75f0] ;  /* 0x0075f00001087983 */ /* 0x000f240000300a00 */
[C---:B------:R-:W-:Y:S11]  /*929b0*/  HMMA.16816.F32 R4, R12.reuse, R2, R4 ;  /* 0x000000020c04723c */ /* 0x040ff60000001804 */
[----:B------:R0:W-:Y:S04]  /*929c0*/  STL.64 [R1+0x130], R20 ;  /* 0x0001301401007387 */ /* 0x0001e80000100a00 */
[----:B------:R1:W-:Y:S04]  /*929d0*/  STL.64 [R1+0x138], R22 ;  /* 0x0001381601007387 */ /* 0x0003e80000100a00 */
[----:B0-----:R-:W2:Y:S04]  /*929e0*/  LDL.LU R20, [R1+0x9a0] ;  /* 0x0009a00001147983 */ /* 0x001ea80000300800 */
[----:B------:R-:W2:Y:S04]  /*929f0*/  LDL.LU R21, [R1+0x9a4] ;  /* 0x0009a40001157983 */ /* 0x000ea80000300800 */
[----:B-1----:R-:W2:Y:S04]  /*92a00*/  LDL.LU R22, [R1+0x9a8] ;  /* 0x0009a80001167983 */ /* 0x002ea80000300800 */
[----:B------:R-:W2:Y:S01]  /*92a10*/  LDL.LU R23, [R1+0x9ac] ;  /* 0x0009ac0001177983 */ /* 0x000ea20000300800 */
[----:B----4-:R-:W-:-:S15]  /*92a20*/  HMMA.16816.F32 R8, R12, R18, R8 ;  /* 0x000000120c08723c */ /* 0x010fde0000001808 */
[----:B------:R-:W-:-:S04]  /*92a30*/  NOP ;  /* 0x0000000000007918 */ /* 0x000fc80000000000 */
[----:B------:R-:W-:Y:S04]  /*92a40*/  STL.64 [R1+0x120], R8 ;  /* 0x0001200801007387 */ /* 0x000fe80000100a00 */
[----:B------:R0:W-:Y:S04]  /*92a50*/  STL.64 [R1+0x128], R10 ;  /* 0x0001280a01007387 */ /* 0x0001e80000100a00 */
[----:B0-----:R-:W4:Y:S04]  /*92a60*/  LDL.LU.64 R10, [R1+0x75e8] ;  /* 0x0075e800010a7983 */ /* 0x001f280000300a00 */
[----:B------:R-:W4:Y:S04]  /*92a70*/  LDL.LU.64 R8, [R1+0x75e0] ;  /* 0x0075e00001087983 */ /* 0x000f280000300a00 */
[----:B------:R-:W2:Y:S04]  /*92a80*/  LDL R18, [R1+0xce8] ;  /* 0x000ce80001127983 */ /* 0x000ea80000100800 */
[----:B------:R-:W2:Y:S04]  /*92a90*/  LDL R19, [R1+0xcec] ;  /* 0x000cec0001137983 */ /* 0x000ea80000100800 */
[----:B------:R-:W-:Y:S04]  /*92aa0*/  STL.64 [R1+0x100], R4 ;  /* 0x0001000401007387 */ /* 0x000fe80000100a00 */
[----:B------:R0:W-:Y:S04]  /*92ab0*/  STL.64 [R1+0x108], R6 ;  /* 0x0001080601007387 */ /* 0x0001e80000100a00 */
[----:B0-----:R-:W2:Y:S04]  /*92ac0*/  LDL.LU.64 R6, [R1+0x75d8] ;  /* 0x0075d80001067983 */ /* 0x001ea80000300a00 */
[----:B------:R-:W4:Y:S04]  /*92ad0*/  LDL.LU.64 R4, [R1+0x75d0] ;  /* 0x0075d00001047983 */ /* 0x000f280000300a00 */
[----:B------:R-:W3:Y:S04]  /*92ae0*/  LDL.LU R2, [R1+0x18bc] ;  /* 0x0018bc0001027983 */ /* 0x000ee80000300800 */
[----:B------:R-:W2:Y:S01]  /*92af0*/  LDL.LU R3, [R1+0x18c4] ;  /* 0x0018c40001037983 */ /* 0x000ea20000300800 */
[----:B----4-:R-:W-:-:S15]  /*92b00*/  HMMA.16816.F32 R8, R12, R4, R8 ;  /* 0x000000040c08723c */ /* 0x010fde0000001808 */
[----:B------:R-:W-:-:S04]  /*92b10*/  NOP ;  /* 0x0000000000007918 */ /* 0x000fc80000000000 */
[----:B------:R-:W-:Y:S04]  /*92b20*/  STL.64 [R1+0xf0], R8 ;  /* 0x0000f00801007387 */ /* 0x000fe80000100a00 */
[----:B------:R0:W-:Y:S04]  /*92b30*/  STL.64 [R1+0xf8], R10 ;  /* 0x0000f80a01007387 */ /* 0x0001e80000100a00 */
[----:B0-----:R-:W2:Y:S04]  /*92b40*/  LDL.LU.64 R10, [R1+0x75c8] ;  /* 0x0075c800010a7983 */ /* 0x001ea80000300a00 */
[----:B------:R-:W2:Y:S04]  /*92b50*/  LDL.LU.64 R8, [R1+0x75c0] ;  /* 0x0075c00001087983 */ /* 0x000ea80000300a00 */
[----:B------:R-:W4:Y:S04]  /*92b60*/  LDL.LU R4, [R1+0x18cc] ;  /* 0x0018cc0001047983 */ /* 0x000f280000300800 */
[----:B------:R-:W3:Y:S01]  /*92b70*/  LDL.LU R5, [R1+0x18d4] ;  /* 0x0018d40001057983 */ /* 0x000ee20000300800 */
[----:B--2---:R-:W-:-:S15]  /*92b80*/  HMMA.16816.F32 R8, R12, R6, R8 ;  /* 0x000000060c08723c */ /* 0x004fde0000001808 */
[----:B------:R-:W-:-:S04]  /*92b90*/  NOP ;  /* 0x0000000000007918 */ /* 0x000fc80000000000 */
[----:B------:R-:W-:Y:S04]  /*92ba0*/  STL.64 [R1+0xe0], R8 ;  /* 0x0000e00801007387 */ /* 0x000fe80000100a00 */
[----:B------:R0:W-:Y:S04]  /*92bb0*/  STL.64 [R1+0xe8], R10 ;  /* 0x0000e80a01007387 */ /* 0x0001e80000100a00 */
[----:B0-----:R-:W2:Y:S04]  /*92bc0*/  LDL.LU.64 R10, [R1+0x75b8] ;  /* 0x0075b800010a7983 */ /* 0x001ea80000300a00 */
[----:B------:R-:W2:Y:S04]  /*92bd0*/  LDL.LU.64 R8, [R1+0x75b0] ;  /* 0x0075b00001087983 */ /* 0x000ea80000300a00 */
[----:B------:R-:W3:Y:S04]  /*92be0*/  LDL R6, [R1+0xcc8] ;  /* 0x000cc80001067983 */ /* 0x000ee80000100800 */
[----:B------:R-:W3:Y:S01]  /*92bf0*/  LDL R7, [R1+0xccc] ;  /* 0x000ccc0001077983 */ /* 0x000ee20000100800 */
[----:B--2---:R-:W-:-:S15]  /*92c00*/  HMMA.16816.F32 R24, R12, R8, R24 ;  /* 0x000000080c18723c */ /* 0x004fde0000001818 */
[----:B------:R-:W-:-:S04]  /*92c10*/  NOP ;  /* 0x0000000000007918 */ /* 0x000fc80000000000 */
[----:B------:R-:W-:Y:S04]  /*92c20*/  STL.64 [R1+0xd0], R24 ;  /* 0x0000d01801007387 */ /* 0x000fe80000100a00 */
[----:B------:R0:W-:Y:S04]  /*92c30*/  STL.64 [R1+0xd8], R26 ;  /* 0x0000d81a01007387 */ /* 0x0001e80000100a00 */
[----:B0-----:R-:W2:Y:S04]  /*92c40*/  LDL.LU.64 R26, [R1+0x75a8] ;  /* 0x0075a800011a7983 */ /* 0x001ea80000300a00 */
[----:B------:R-:W2:Y:S01]  /*92c50*/  LDL.LU.64 R24, [R1+0x75a0] ;  /* 0x0075a00001187983 */ /* 0x000ea20000300a00 */
[----:B---3--:R-:W-:-:S02]  /*92c60*/  IMAD R2, R2, 0x100, R29 ;  /* 0x0000010002027824 */ /* 0x008fc400078e021d */
[----:B------:R-:W-:Y:S02]  /*92c70*/  IMAD R3, R3, 0x100, R16 ;  /* 0x0000010003037824 */ /* 0x000fe400078e0210 */
[----:B----4-:R-:W-:Y:S01]  /*92c80*/  IMAD R4, R4, 0x100, R17 ;  /* 0x0000010004047824 */ /* 0x010fe200078e0211 */
[----:B--2---:R-:W-:Y:S01]  /*92c90*/  HMMA.16816.F32 R8, R12, R10, R24 ;  /* 0x0000000a0c08723c */ /* 0x004fe20000001818 */
[----:B------:R-:W2:Y:S04]  /*92ca0*/  LDL.LU.64 R26, [R1+0x7598] ;  /* 0x00759800011a7983 */ /* 0x000ea80000300a00 */
[----:B------:R-:W2:-:S14]  /*92cb0*/  LDL.LU.64 R24, [R1+0x7590] ;  /* 0x0075900001187983 */ /* 0x000e9c0000300a00 */
[----:B------:R0:W-:Y:S04]  /*92cc0*/  STL.64 [R1+0xc0], R8 ;  /* 0x0000c00801007387 */ /* 0x0001e80000100a00 */
[----:B------:R1:W-:Y:S04]  /*92cd0*/  STL.64 [R1+0xc8], R10 ;  /* 0x0000c80a01007387 */ /* 0x0003e80000100a00 */
[----:B0-----:R-:W3:Y:S04]  /*92ce0*/  LDL.LU R8, [R1+0x980] ;  /* 0x0009800001087983 */ /* 0x001ee80000300800 */
[----:B------:R-:W3:Y:S04]  /*92cf0*/  LDL.LU R9, [R1+0x984] ;  /* 0x0009840001097983 */ /* 0x000ee80000300800 */
[----:B-1----:R-:W3:Y:S04]  /*92d00*/  LDL.LU R10, [R1+0x988] ;  /* 0x00098800010a7983 */ /* 0x002ee80000300800 */
[----:B------:R-:W3:Y:S04]  /*92d10*/  LDL.LU R11, [R1+0x98c] ;  /* 0x00098c00010b7983 */ /* 0x000ee80000300800 */
[----:B------:R-:W4:Y:S04]  /*92d20*/  LDL.LU R29, [R1+0x758c] ;  /* 0x00758c00011d7983 */ /* 0x000f280000300800 */
[----:B------:R-:W2:Y:S04]  /*92d30*/  LDL.LU R16, [R1+0x7588] ;  /* 0x0075880001107983 */ /* 0x000ea80000300800 */
[----:B------:R-:W2:Y:S01]  /*92d40*/  LDL.LU R17, [R1+0x7584] ;  /* 0x0075840001117983 */ /* 0x000ea20000300800 */
[----:B------:R-:W-:-:S03]  /*92d50*/  IMAD R5, R5, 0x100, R0 ;  /* 0x0000010005057824 */ /* 0x000fc600078e0200 */
[----:B------:R-:W3:Y:S01]  /*92d60*/  LDL.LU R0, [R1+0x7580] ;  /* 0x0075800001007983 */ /* 0x000ee20000300800 */
[----:B------:R-:W-:Y:S02]  /*92d70*/  F2FP.F16.E4M3.UNPACK_B R6, R6 ;  /* 0x00000006ff06723e */ /* 0x000fe400020006ff */
[----:B------:R-:W-:Y:S01]  /*92d80*/  F2FP.F16.E4M3.UNPACK_B R7, R7 ;  /* 0x00000007ff07723e */ /* 0x000fe200020006ff */
[----:B--2---:R-:W-:Y:S01]  /*92d90*/  HMMA.16816.F32 R12, R12, R16, R24 ;  /* 0x000000100c0c723c */ /* 0x004fe20000001818 */
[----:B------:R-:W2:Y:S04]  /*92da0*/  LDL.LU.64 R26, [R1+0x7578] ;  /* 0x00757800011a7983 */ /* 0x000ea80000300a00 */
[----:B------:R-:W2:-:S14]  /*92db0*/  LDL.LU.64 R24, [R1+0x7570] ;  /* 0x0075700001187983 */ /* 0x000e9c0000300a00 */
[----:B------:R0:W-:Y:S04]  /*92dc0*/  STL.64 [R1+0xb0], R12 ;  /* 0x0000b00c01007387 */ /* 0x0001e80000100a00 */
[----:B------:R1:W-:Y:S01]  /*92dd0*/  STL.64 [R1+0xb8], R14 ;  /* 0x0000b80e01007387 */ /* 0x0003e20000100a00 */
[----:B0-----:R-:W-:Y:S02]  /*92de0*/  F2FP.F16.E4M3.UNPACK_B R12, R2 ;  /* 0x00000002ff0c723e */ /* 0x001fe400020006ff */
[----:B------:R-:W-:Y:S02]  /*92df0*/  F2FP.F16.E4M3.UNPACK_B R13, R3 ;  /* 0x00000003ff0d723e */ /* 0x000fe400020006ff */
[----:B-1----:R-:W-:Y:S02]  /*92e00*/  F2FP.F16.E4M3.UNPACK_B R14, R4 ;  /* 0x00000004ff0e723e */ /* 0x002fe400020006ff */
[----:B------:R-:W-:-:S07]  /*92e10*/  F2FP.F16.E4M3.UNPACK_B R15, R5 ;  /* 0x00000005ff0f723e */ /* 0x000fce00020006ff */
[----:B---3--:R-:W-:Y:S01]  /*92e20*/  HMMA.16816.F32 R8, R12, R6, R8 ;  /* 0x000000060c08723c */ /* 0x008fe20000001808 */
[----:B------:R-:W-:Y:S02]  /*92e30*/  F2FP.F16.E4M3.UNPACK_B R4, R18 ;  /* 0x00000012ff04723e */ /* 0x000fe400020006ff */
[----:B------:R-:W-:Y:S01]  /*92e40*/  F2FP.F16.E4M3.UNPACK_B R5, R19 ;  /* 0x00000013ff05723e */ /* 0x000fe200020006ff */
[----:B------:R-:W-:-:S15]  /*92e50*/  STL.64 [R1+0x98], R6 ;  /* 0x0000980601007387 */ /* 0x000fde0000100a00 */
[----:B------:R-:W-:Y:S04]  /*92e60*/  STL.64 [R1+0x110], R8 ;  /* 0x0001100801007387 */ /* 0x000fe80000100a00 */
[----:B------:R0:W-:Y:S02]  /*92e70*/  STL.64 [R1+0x118], R10 ;  /* 0x0001180a01007387 */ /* 0x0001e40000100a00 */
[----:B0-----:R-:W-:Y:S01]  /*92e80*/  HMMA.16816.F32 R8, R12, R4, R20 ;  /* 0x000000040c08723c */ /* 0x001fe20000001814 */
[----:B------:R-:W-:Y:S02]  /*92e90*/  F2FP.F16.E4M3.UNPACK_B R2, R28 ;  /* 0x0000001cff02723e */ /* 0x000fe400020006ff */
[----:B----4-:R-:W-:Y:S01]  /*92ea0*/  F2FP.F16.E4M3.UNPACK_B R3, R29 ;  /* 0x0000001dff03723e */ /* 0x010fe200020006ff */
[----:B------:R0:W-:-:S15]  /*92eb0*/  STL.64 [R1+0x90], R4 ;  /* 0x0000900401007387 */ /* 0x0001de0000100a00 */
[----:B------:R-:W-:Y:S04]  /*92ec0*/  STL.64 [R1+0x160], R8 ;  /* 0x0001600801007387 */ /* 0x000fe80000100a00 */
[----:B------:R2:W-:Y:S01]  /*92ed0*/  STL.64 [R1+0x168], R10 ;  /* 0x0001680a01007387 */ /* 0x0005e20000100a00 */
[----:B0-----:R-:W-:-:S03]  /*92ee0*/  F2FP.F16.E4M3.UNPACK_B R5, R0 ;  /* 0x00000000ff05723e */ /* 0x001fc600020006ff */
[----:B------:R0:W-:Y:S01]  /*92ef0*/  STL.64 [R1+0x88], R2 ;  /* 0x0000880201007387 */ /* 0x0001e20000100a00 */
[----:B--2---:R-:W-:-:S15]  /*92f00*/  HMMA.16816.F32 R8, R12, R2, R24 ;  /* 0x000000020c08723c */ /* 0x004fde0000001818 */
[----:B------:R-:W-:-:S04]  /*92f10*/  NOP ;  /* 0x0000000000007918 */ /* 0x000fc80000000000 */
[----:B------:R-:W-:Y:S04]  /*92f20*/  STL.64 [R1+0x4e0], R8 ;  /* 0x0004e00801007387 */ /* 0x000fe80000100a00 */
[----:B------:R-:W-:Y:S04]  /*92f30*/  STL [R1+0x4e8], R10 ;  /* 0x0004e80a01007387 */ /* 0x000fe80000100800 */
[----:B------:R-:W2:Y:S04]  /*92f40*/  LDL.LU R16, [R1+0xa20] ;  /* 0x000a200001107983 */ /* 0x000ea80000300800 */
[----:B------:R-:W-:Y:S04]  /*92f50*/  STL [R1+0x80], R5 ;  /* 0x0000800501007387 */ /* 0x000fe80000100800 */
[----:B------:R-:W2:Y:S04]  /*92f60*/  LDL.LU R17, [R1+0xa24] ;  /* 0x000a240001117983 */ /* 0x000ea80000300800 */
[----:B------:R-:W3:Y:S04]  /*92f70*/  LDL.LU R18, [R1+0xa28] ;  /* 0x000a280001127983 */ /* 0x000ee80000300800 */
[----:B------:R-:W3:Y:S04]  /*92f80*/  LDL.LU R19, [R1+0xa2c] ;  /* 0x000a2c0001137983 */ /* 0x000ee80000300800 */
[----:B0-----:R-:W4:Y:S04]  /*92f90*/  LDL R2, [R1+0xcdc] ;  /* 0x000cdc0001027983 */ /* 0x001f280000100800 */
[----:B------:R-:W4:Y:S04]  /*92fa0*/  LDL R6, [R1+0xcf8] ;  /* 0x000cf80001067983 */ /* 0x000f280000100800 */
[----:B---3--:R-:W-:Y:S04]  /*92fb0*/  STL.64 [R1+0x7538], R18 ;  /* 0x0075381201007387 */ /* 0x008fe80000100a00 */
[----:B--2---:R0:W-:Y:S04]  /*92fc0*/  STL.64 [R1+0x7530], R16 ;  /* 0x0075301001007387 */ /* 0x0041e80000100a00 */
[----:B0-----:R-:W2:Y:S04]  /*92fd0*/  LDL.LU R16, [R1+0xa00] ;  /* 0x000a000001107983 */ /* 0x001ea80000300800 */
[----:B------:R-:W2:Y:S04]  /*92fe0*/  LDL.LU R17, [R1+0xa04] ;  /* 0x000a040001117983 */ /* 0x000ea80000300800 */
[----:B------:R-:W3:Y:S04]  /*92ff0*/  LDL.LU R18, [R1+0xa08] ;  /* 0x000a080001127983 */ /* 0x000ee80000300800 */
[----:B------:R-:W3:Y:S04]  /*93000*/  LDL.LU R19, [R1+0xa0c] ;  /* 0x000a0c0001137983 */ /* 0x000ee80000300800 */
[----:B------:R-:W2:Y:S04]  /*93010*/  LDL R29, [R1+0xd5c] ;  /* 0x000d5c00011d7983 */ /* 0x000ea80000100800 */
[----:B------:R-:W4:Y:S04]  /*93020*/  LDL R4, [R1+0xd2c] ;  /* 0x000d2c0001047983 */ /* 0x000f280000100800 */
[----:B------:R-:W4:Y:S04]  /*93030*/  LDL R3, [R1+0xcd8] ;  /* 0x000cd80001037983 */ /* 0x000f280000100800 */
[----:B---3--:R-:W-:Y:S04]  /*93040*/  STL.64 [R1+0x7548], R18 ;  /* 0x0075481201007387 */ /* 0x008fe80000100a00 */
[----:B--2---:R0:W-:Y:S04]  /*93050*/  STL.64 [R1+0x7540], R16 ;  /* 0x0075401001007387 */ /* 0x0041e80000100a00 */
[----:B------:R-:W4:Y:S01]  /*93060*/  LDL R7, [R1+0xcfc] ;  /* 0x000cfc0001077983 */ /* 0x000f220000100800 */
[----:B------:R-:W-:-:S03]  /*93070*/  IMAD.MOV.U32 R0, RZ, RZ, R11 ;  /* 0x000000ffff007224 */ /* 0x000fc600078e000b */
[----:B0-----:R-:W2:Y:S01]  /*93080*/  LDL R17, [R1+0xd28] ;  /* 0x000d280001117983 */ /* 0x001ea20000100800 */
[----:B------:R-:W-:-:S03]  /*93090*/  IMAD.MOV.U32 R18, RZ, RZ, R5 ;  /* 0x000000ffff127224 */ /* 0x000fc600078e0005 */
[----:B----4-:R-:W-:Y:S04]  /*930a0*/  STL.64 [R1+0x7568], R6 ;  /* 0x0075680601007387 */ /* 0x010fe80000100a00 */
[----:B------:R0:W-:Y:S04]  /*930b0*/  STL [R1+0x7560], R4 ;  /* 0x0075600401007387 */ /* 0x0001e80000100800 */
[----:B0-----:R-:W3:Y:S04]  /*930c0*/  LDL.LU R4, [R1+0x9d0] ;  /* 0x0009d00001047983 */ /* 0x001ee80000300800 */
[----:B------:R-:W3:Y:S04]  /*930d0*/  LDL.LU R5, [R1+0x9d4] ;  /* 0x0009d40001057983 */ /* 0x000ee80000300800 */
[----:B------:R-:W3:Y:S04]  /*930e0*/  LDL.LU R6, [R1+0x9d8] ;  /* 0x0009d80001067983 */ /* 0x000ee80000300800 */
[----:B------:R-:W3:Y:S04]  /*930f0*/  LDL.LU R7, [R1+0x9dc] ;  /* 0x0009dc0001077983 */ /* 0x000ee80000300800 */
[----:B------:R-:W4:Y:S04]  /*93100*/  LDL R20, [R1+0xd18] ;  /* 0x000d180001147983 */ /* 0x000f280000100800 */
[----:B------:R-:W2:Y:S04]  /*93110*/  LDL.LU R8, [R1+0xa40] ;  /* 0x000a400001087983 */ /* 0x000ea80000300800 */
[----:B------:R-:W2:Y:S04]  /*93120*/  LDL.LU R9, [R1+0xa44] ;  /* 0x000a440001097983 */ /* 0x000ea80000300800 */
[----:B------:R-:W2:Y:S04]  /*93130*/  LDL.LU R10, [R1+0xa48] ;  /* 0x000a4800010a7983 */ /* 0x000ea80000300800 */
[----:B------:R-:W2:Y:S01]  /*93140*/  LDL.LU R11, [R1+0xa4c] ;  /* 0x000a4c00010b7983 */ /* 0x000ea20000300800 */
[----:B------:R-:W-:-:S07]  /*93150*/  F2FP.F16.E4M3.UNPACK_B R19, R29 ;  /* 0x0000001dff13723e */ /* 0x000fce00020006ff */
[----:B---3--:R-:W-:Y:S01]  /*93160*/  HMMA.16816.F32 R4, R12, R18, R4 ;  /* 0x000000120c04723c */ /* 0x008fe20000001804 */
[----:B--2---:R-:W-:Y:S04]  /*93170*/  STL.64 [R1+0x7558], R10 ;  /* 0x0075580a01007387 */ /* 0x004fe80000100a00 */
[----:B------:R0:W-:Y:S04]  /*93180*/  STL.64 [R1+0x7550], R8 ;  /* 0x0075500801007387 */ /* 0x0001e80000100a00 */
[----:B0-----:R-:W2:Y:S04]  /*93190*/  LDL.LU R8, [R1+0x9e0] ;  /* 0x0009e00001087983 */ /* 0x001ea80000300800 */
[----:B------:R-:W2:Y:S04]  /*931a0*/  LDL.LU R9, [R1+0x9e4] ;  /* 0x0009e40001097983 */ /* 0x000ea80000300800 */
[----:B------:R-:W2:Y:S04]  /*931b0*/  LDL.LU R10, [R1+0x9e8] ;  /* 0x0009e800010a7983 */ /* 0x000ea80000300800 */
[----:B------:R-:W2:Y:S04]  /*931c0*/  LDL.LU R11, [R1+0x9ec] ;  /* 0x0009ec00010b7983 */ /* 0x000ea80000300800 */
[----:B------:R-:W3:Y:S04]  /*931d0*/  LDL R21, [R1+0xd1c] ;  /* 0x000d1c0001157983 */ /* 0x000ee80000100800 */
[----:B------:R-:W2:Y:S04]  /*931e0*/  LDL R22, [R1+0xd38] ;  /* 0x000d380001167983 */ /* 0x000ea80000100800 */
[----:B------:R-:W2:Y:S04]  /*931f0*/  LDL R23, [R1+0xd3c] ;  /* 0x000d3c0001177983 */ /* 0x000ea80000100800 */
[----:B------:R-:W2:Y:S04]  /*93200*/  LDL R28, [R1+0xd48] ;  /* 0x000d4800011c7983 */ /* 0x000ea80000100800 */
[----:B------:R-:W2:Y:S04]  /*93210*/  LDL.LU R24, [R1+0xa50] ;  /* 0x000a500001187983 */ /* 0x000ea80000300800 */
[----:B------:R-:W2:Y:S04]  /*93220*/  LDL.LU R25, [R1+0xa54] ;  /* 0x000a540001197983 */ /* 0x000ea80000300800 */
[----:B------:R-:W2:Y:S04]  /*93230*/  LDL.LU R26, [R1+0xa58] ;  /* 0x000a5800011a7983 */ /* 0x000ea80000300800 */
[----:B------:R-:W2:Y:S04]  /*93240*/  LDL.LU R27, [R1+0xa5c] ;  /* 0x000a5c00011b7983 */ /* 0x000ea80000300800 */
[----:B------:R0:W-:Y:S04]  /*93250*/  STL [R1+0x6d00], R0 ;  /* 0x006d000001007387 */ /* 0x0001e80000100800 */
[----:B------:R-:W2:Y:S04]  /*93260*/  LDL R29, [R1+0xd4c] ;  /* 0x000d4c00011d7983 */ /* 0x000ea80000100800 */
[----:B------:R-:W-:Y:S04]  /*93270*/  STL [R1+0x84], R19 ;  /* 0x0000841301007387 */ /* 0x000fe80000100800 */
[----:B------:R-:W-:Y:S04]  /*93280*/  STL.64 [R1+0x4f0], R4 ;  /* 0x0004f00401007387 */ /* 0x000fe80000100a00 */
[----:B------:R1:W-:Y:S01]  /*93290*/  STL [R1+0x4fc], R7 ;  /* 0x0004fc0701007387 */ /* 0x0003e20000100800 */
[----:B0-----:R-:W-:-:S03]  /*932a0*/  IMAD.MOV.U32 R0, RZ, RZ, R6 ;  /* 0x000000ffff007224 */ /* 0x001fc600078e0006 */
[----:B-1----:R-:W2:Y:S04]  /*932b0*/  LDL.LU.64 R6, [R1+0x7568] ;  /* 0x0075680001067983 */ /* 0x002ea80000300a00 */
[----:B------:R-:W2:Y:S01]  /*932c0*/  LDL.LU R4, [R1+0x7560] ;  /* 0x0075600001047983 */ /* 0x000ea20000300800 */
[----:B------:R-:W-:-:S03]  /*932d0*/  F2FP.F16.E4M3.UNPACK_B R16, R17 ;  /* 0x00000011ff10723e */ /* 0x000fc600020006ff */
[----:B------:R-:W-:Y:S04]  /*932e0*/  STL [R1+0x6d04], R0 ;  /* 0x006d040001007387 */ /* 0x000fe80000100800 */
[----:B------:R-:W-:Y:S01]  /*932f0*/  STL [R1+0x78], R16 ;  /* 0x0000781001007387 */ /* 0x000fe20000100800 */
[----:B--2---:R-:W-:-:S05]  /*93300*/  F2FP.F16.E4M3.UNPACK_B R17, R4 ;  /* 0x00000004ff11723e */ /* 0x004fca00020006ff */
[----:B------:R0:W-:Y:S02]  /*93310*/  STL [R1+0x7c], R17 ;  /* 0x00007c1101007387 */ /* 0x0001e40000100800 */
[----:B0-----:R-:W-:Y:S02]  /*93320*/  HMMA.16816.F32 R16, R12, R16, R8 ;  /* 0x000000100c10723c */ /* 0x001fe40000001808 */
[----:B------:R-:W2:Y:S04]  /*93330*/  LDL.LU.64 R10, [R1+0x7558] ;  /* 0x00755800010a7983 */ /* 0x000ea80000300a00 */
[----:B------:R-:W2:-:S13]  /*93340*/  LDL.LU.64 R8, [R1+0x7550] ;  /* 0x0075500001087983 */ /* 0x000e9a0000300a00 */
[----:B------:R-:W-:Y:S04]  /*93350*/  STL [R1+0x500], R16 ;  /* 0x0005001001007387 */ /* 0x000fe80000100800 */
[----:B------:R0:W-:Y:S01]  /*93360*/  STL.64 [R1+0x508], R18 ;  /* 0x0005081201007387 */ /* 0x0001e20000100a00 */
[----:B------:R-:W-:-:S03]  /*93370*/  IMAD.MOV.U32 R0, RZ, RZ, R17 ;  /* 0x000000ffff007224 */ /* 0x000fc600078e0011 */
[----:B0-----:R-:W2:Y:S04]  /*93380*/  LDL.LU.64 R18, [R1+0x7548] ;  /* 0x0075480001127983 */ /* 0x001ea80000300a00 */
[----:B------:R-:W2:Y:S01]  /*93390*/  LDL.LU.64 R16, [R1+0x7540] ;  /* 0x0075400001107983 */ /* 0x000ea20000300a00 */
[----:B------:R-:W-:Y:S02]  /*933a0*/  F2FP.F16.E4M3.UNPACK_B R4, R3 ;  /* 0x00000003ff04723e */ /* 0x000fe400020006ff */
[----:B------:R-:W-:Y:S01]  /*933b0*/  F2FP.F16.E4M3.UNPACK_B R5, R2 ;  /* 0x00000002ff05723e */ /* 0x000fe200020006ff */
[----:B------:R-:W-:Y:S04]  /*933c0*/  STL [R1+0x6ef0], R0 ;  /* 0x006ef00001007387 */ /* 0x000fe80000100800 */
[----:B------:R-:W-:Y:S04]  /*933d0*/  STL [R1+0x70], R4 ;  /* 0x0000700401007387 */ /* 0x000fe80000100800 */
[----:B------:R-:W-:Y:S01]  /*933e0*/  STL [R1+0x74], R5 ;  /* 0x0000740501007387 */ /* 0x000fe20000100800 */
[----:B--2---:R-:W-:-:S15]  /*933f0*/  HMMA.16816.F32 R16, R12, R4, R16 ;  /* 0x000000040c10723c */ /* 0x004fde0000001810 */
[----:B------:R-:W-:-:S04]  /*93400*/  NOP ;  /* 0x0000000000007918 */ /* 0x000fc80000000000 */
[----:B------:R-:W-:Y:S04]  /*93410*/  STL.64 [R1+0x510], R16 ;  /* 0x0005101001007387 */ /* 0x000fe80000100a00 */
[----:B------:R0:W-:Y:S04]  /*93420*/  STL.64 [R1+0x518], R18 ;  /* 0x0005181201007387 */ /* 0x0001e80000100a00 */
[----:B0-----:R-:W2:Y:S04]  /*93430*/  LDL.LU.64 R18, [R1+0x7538] ;  /* 0x0075380001127983 */ /* 0x001ea80000300a00 */
[----:B------:R-:W2:Y:S01]  /*93440*/  LDL.LU.64 R16, [R1+0x7530] ;  /* 0x0075300001107983 */ /* 0x000ea20000300a00 */
[----:B------:R-:W-:-:S02]  /*93450*/  F2FP.F16.E4M3.UNPACK_B R2, R6 ;  /* 0x00000006ff02723e */ /* 0x000fc400020006ff */
[----:B------:R-:W-:Y:S01]  /*93460*/  F2FP.F16.E4M3.UNPACK_B R3, R7 ;  /* 0x00000007ff03723e */ /* 0x000fe200020006ff */
[----:B------:R-:W-:Y:S01]  /*93470*/  IMAD.MOV.U32 R0, RZ, RZ, R5 ;  /* 0x000000ffff007224 */ /* 0x000fe200078e0005 */
[----:B----4-:R-:W-:Y:S02]  /*93480*/  F2FP.F16.E4M3.UNPACK_B R4, R20 ;  /* 0x00000014ff04723e */ /* 0x010fe400020006ff */
[----:B---3--:R-:W-:Y:S02]  /*93490*/  F2FP.F16.E4M3.UNPACK_B R5, R21 ;  /* 0x00000015ff05723e */ /* 0x008fe400020006ff */
[----:B------:R0:W-:Y:S04]  /*934a0*/  STL [R1+0x73ec], R0 ;  /* 0x0073ec0001007387 */ /* 0x0001e80000100800 */
[----:B------:R-:W-:Y:S04]  /*934b0*/  STL [R1+0x68], R2 ;  /* 0x0000680201007387 */ /* 0x000fe80000100800 */
[----:B------:R-:W-:Y:S01]  /*934c0*/  STL [R1+0x6c], R3 ;  /* 0x00006c0301007387 */ /* 0x000fe20000100800 */
[----:B------:R-:W-:Y:S01]  /*934d0*/  HMMA.16816.F32 R8, R12, R4, R8 ;  /* 0x000000040c08723c */ /* 0x000fe20000001808 */
[----:B0-----:R-:W-:-:S05]  /*934e0*/  IMAD.MOV.U32 R0, RZ, RZ, R3 ;  /* 0x000000ffff007224 */ /* 0x001fca00078e0003 */
[----:B------:R0:W-:Y:S02]  /*934f0*/  STL [R1+0x73f0], R0 ;  /* 0x0073f00001007387 */ /* 0x0001e40000100800 */
[----:B0-----:R-:W-:Y:S01]  /*93500*/  IMAD.MOV.U32 R0, RZ, RZ, R5 ;  /* 0x000000ffff007224 */ /* 0x001fe200078e0005 */
[----:B--2---:R-:W-:Y:S01]  /*93510*/  HMMA.16816.F32 R16, R12, R2, R16 ;  /* 0x000000020c10723c */ /* 0x004fe20000001810 */
[----:B------:R-:W-:Y:S02]  /*93520*/  F2FP.F16.E4M3.UNPACK_B R2, R22 ;  /* 0x00000016ff02723e */ /* 0x000fe400020006ff */
[----:B------:R-:W-:-:S15]  /*93530*/  F2FP.F16.E4M3.UNPACK_B R3, R23 ;  /* 0x00000017ff03723e */ /* 0x000fde00020006ff */
[----:B------:R-:W-:Y:S01]  /*93540*/  NOP ;  /* 0x0000000000007918 */ /* 0x000fe20000000000 */
[----:B------:R-:W-:Y:S04]  /*93550*/  STL.64 [R1+0x520], R16 ;  /* 0x0005201001007387 */ /* 0x000fe80000100a00 */
[----:B------:R-:W-:Y:S04]  /*93560*/  STL.64 [R1+0x528], R18 ;  /* 0x0005281201007387 */ /* 0x000fe80000100a00 */
[----:B------:R-:W-:Y:S04]  /*93570*/  STL [R1+0x60], R4 ;  /* 0x0000600401007387 */ /* 0x000fe80000100800 */
[----:B------:R0:W-:Y:S02]  /*93580*/  STL [R1+0x64], R5 ;  /* 0x0000640501007387 */ /* 0x0001e40000100800 */
[----:B0-----:R-:W-:Y:S02]  /*93590*/  HMMA.16816.F32 R4, R12, R2, R24 ;  /* 0x000000020c04723c */ /* 0x001fe40000001818 */
[----:B------:R0:W-:Y:S04]  /*935a0*/  STL [R1+0x73f4], R0 ;  /* 0x0073f40001007387 */ /* 0x0001e80000100800 */
[----:B------:R1:W-:Y:S04]  /*935b0*/  STL.64 [R1+0x540], R8 ;  /* 0x0005400801007387 */ /* 0x0003e80000100a00 */
[----:B------:R-:W-:Y:S04]  /*935c0*/  STL.64 [R1+0x548], R10 ;  /* 0x0005480a01007387 */ /* 0x000fe80000100a00 */
[----:B------:R-:W-:Y:S04]  /*935d0*/  STL [R1+0x58], R2 ;  /* 0x0000580201007387 */ /* 0x000fe80000100800 */
[----:B------:R-:W-:Y:S01]  /*935e0*/  STL [R1+0x5c], R3 ;  /* 0x00005c0301007387 */ /* 0x000fe20000100800 */
[----:B0-----:R-:W-:Y:S01]  /*935f0*/  IMAD.MOV.U32 R0, RZ, RZ, R3 ;  /* 0x000000ffff007224 */ /* 0x001fe200078e0003 */
[----:B-1----:R-:W-:-:S04]  /*93600*/  F2FP.F16.E4M3.UNPACK_B R8, R28 ;  /* 0x0000001cff08723e */ /* 0x002fc800020006ff */
[----:B------:R-:W-:Y:S04]  /*93610*/  STL [R1+0x73f8], R0 ;  /* 0x0073f80001007387 */ /* 0x000fe80000100800 */
[----:B------:R-:W-:Y:S04]  /*93620*/  STL.64 [R1+0x550], R4 ;  /* 0x0005500401007387 */ /* 0x000fe80000100a00 */
[----:B------:R0:W-:Y:S04]  /*93630*/  STL.64 [R1+0x558], R6 ;  /* 0x0005580601007387 */ /* 0x0001e80000100a00 */
[----:B------:R-:W-:Y:S04]  /*93640*/  STL [R1+0x50], R8 ;  /* 0x0000500801007387 */ /* 0x000fe80000100800 */
[----:B------:R-:W2:Y:S04]  /*93650*/  LDL.LU R16, [R1+0xae0] ;  /* 0x000ae00001107983 */ /* 0x000ea80000300800 */
[----:B------:R-:W2:Y:S04]  /*93660*/  LDL.LU R17, [R1+0xae4] ;  /* 0x000ae40001117983 */ /* 0x000ea80000300800 */
[----:B------:R-:W3:Y:S01]  /*93670*/  LDL.LU R18, [R1+0xae8] ;  /* 0x000ae80001127983 */ /* 0x000ee20000300800 */
[----:B0-----:R-:W-:-:S05]  /*93680*/  F2FP.F16.E4M3.UNPACK_B R7, R29 ;  /* 0x0000001dff07723e */ /* 0x001fca00020006ff */
[----:B------:R-:W-:Y:S04]  /*93690*/  STL [R1+0x54], R7 ;  /* 0x0000540701007387 */ /* 0x000fe80000100800 */
[----:B------:R-:W3:Y:S04]  /*936a0*/  LDL.LU R19, [R1+0xaec] ;  /* 0x000aec0001137983 */ /* 0x000ee80000300800 */
[----:B------:R-:W4:Y:S04]  /*936b0*/  LDL R2, [R1+0xd8c] ;  /* 0x000d8c0001027983 */ /* 0x000f280000100800 */
[----:B----4-:R-:W-:Y:S04]  /*936c0*/  STL [R1+0x74e0], R2 ;  /* 0x0074e00201007387 */ /* 0x010fe80000100800 */
        /* <DEDUP_REMOVED lines=8> */
[----:B------:R-:W3:Y:S04]  /*93750*/  LDL R5, [R1+0xd6c] ;  /* 0x000d6c0001057983 */ /* 0x000ee80000100800 */
[----:B------:R-:W4:Y:S04]  /*93760*/  LDL R0, [R1+0xd78] ;  /* 0x000d780001007983 */ /* 0x000f280000100800 */
[----:B------:R-:W4:Y:S04]  /*93770*/  LDL R3, [R1+0xd7c] ;  /* 0x000d7c0001037983 */ /* 0x000f280000100800 */
[----:B--2---:R-:W-:Y:S04]  /*93780*/  STL [R1+0x74f8], R4 ;  /* 0x0074f80401007387 */ /* 0x004fe80000100800 */
[----:B---3--:R-:W-:Y:S04]  /*93790*/  STL.64 [R1+0x74f0], R18 ;  /* 0x0074f01201007387 */ /* 0x008fe80000100a00 */
[----:B------:R0:W-:Y:S04]  /*937a0*/  STL.64 [R1+0x74e8], R16 ;  /* 0x0074e81001007387 */ /* 0x0001e80000100a00 */
[----:B0-----:R-:W2:Y:S04]  /*937b0*/  LDL.LU R16, [R1+0xab0] ;  /* 0x000ab00001107983 */ /* 0x001ea80000300800 */
[----:B------:R-:W2:Y:S04]  /*937c0*/  LDL.LU R17, [R1+0xab4] ;  /* 0x000ab40001117983 */ /* 0x000ea80000300800 */
[----:B------:R-:W3:Y:S04]  /*937d0*/  LDL.LU R18, [R1+0xab8] ;  /* 0x000ab80001127983 */ /* 0x000ee80000300800 */
[----:B------:R-:W3:Y:S04]  /*937e0*/  LDL.LU R19, [R1+0xabc] ;  /* 0x000abc0001137983 */ /* 0x000ee80000300800 */
[----:B------:R-:W2:Y:S04]  /*937f0*/  LDL R2, [R1+0xd68] ;  /* 0x000d680001027983 */ /* 0x000ea80000100800 */
[----:B---3--:R-:W-:Y:S04]  /*93800*/  STL.64 [R1+0x7508], R18 ;  /* 0x0075081201007387 */ /* 0x008fe80000100a00 */
[----:B--2---:R0:W-:Y:S04]  /*93810*/  STL.64 [R1+0x7500], R16 ;  /* 0x0075001001007387 */ /* 0x0041e80000100a00 */
[----:B0-----:R-:W2:Y:S04]  /*93820*/  LDL.LU R16, [R1+0xa90] ;  /* 0x000a900001107983 */ /* 0x001ea80000300800 */
[----:B------:R-:W2:Y:S04]  /*93830*/  LDL.LU R17, [R1+0xa94] ;  /* 0x000a940001117983 */ /* 0x000ea80000300800 */
[----:B------:R-:W3:Y:S04]  /*93840*/  LDL.LU R18, [R1+0xa98] ;  /* 0x000a980001127983 */ /* 0x000ee80000300800 */
[----:B------:R-:W3:Y:S04]  /*93850*/  LDL.LU R19, [R1+0xa9c] ;  /* 0x000a9c0001137983 */ /* 0x000ee80000300800 */
[----:B---3--:R0:W-:Y:S04]  /*93860*/  STL.64 [R1+0x7518], R18 ;  /* 0x0075181201007387 */ /* 0x0081e80000100a00 */
[----:B--2---:R-:W-:Y:S04]  /*93870*/  STL.64 [R1+0x7510], R16 ;  /* 0x0075101001007387 */ /* 0x004fe80000100a00 */
[----:B------:R-:W2:Y:S04]  /*93880*/  LDL R20, [R1+0xda8] ;  /* 0x000da80001147983 */ /* 0x000ea80000100800 */
[----:B------:R-:W3:Y:S04]  /*93890*/  LDL R21, [R1+0xdac] ;  /* 0x000dac0001157983 */ /* 0x000ee80000100800 */
[----:B------:R-:W2:Y:S01]  /*938a0*/  LDL R22, [R1+0xdb8] ;  /* 0x000db80001167983 */ /* 0x000ea20000100800 */
[----:B0-----:R-:W-:-:S02]  /*938b0*/  IMAD.MOV.U32 R19, RZ, RZ, R7 ;  /* 0x000000ffff137224 */ /* 0x001fc400078e0007 */
[----:B------:R-:W-:Y:S01]  /*938c0*/  IMAD.MOV.U32 R18, RZ, RZ, R8 ;  /* 0x000000ffff127224 */ /* 0x000fe200078e0008 */
[----:B------:R-:W2:Y:S04]  /*938d0*/  LDL R7, [R1+0xd9c] ;  /* 0x000d9c0001077983 */ /* 0x000ea80000100800 */
        /* <DEDUP_REMOVED lines=10> */
[----:B------:R-:W3:Y:S04]  /*93980*/  LDL R23, [R1+0xdbc] ;  /* 0x000dbc0001177983 */ /* 0x000ee80000100800 */
[----:B------:R-:W3:Y:S04]  /*93990*/  LDL R28, [R1+0xdc8] ;  /* 0x000dc800011c7983 */ /* 0x000ee80000100800 */
[----:B------:R-:W3:Y:S04]  /*939a0*/  LDL.LU R24, [R1+0xb10] ;  /* 0x000b100001187983 */ /* 0x000ee80000300800 */
[----:B------:R-:W3:Y:S04]  /*939b0*/  LDL.LU R25, [R1+0xb14] ;  /* 0x000b140001197983 */ /* 0x000ee80000300800 */
[----:B------:R-:W3:Y:S04]  /*939c0*/  LDL.LU R26, [R1+0xb18] ;  /* 0x000b1800011a7983 */ /* 0x000ee80000300800 */
[----:B------:R-:W3:Y:S04]  /*939d0*/  LDL.LU R27, [R1+0xb1c] ;  /* 0x000b1c00011b7983 */ /* 0x000ee80000300800 */
[----:B------:R-:W3:Y:S01]  /*939e0*/  LDL R29, [R1+0xdcc] ;  /* 0x000dcc00011d7983 */ /* 0x000ee20000100800 */
[----:B--2---:R-:W-:Y:S03]  /*939f0*/  HMMA.16816.F32 R16, R12, R18, R8 ;  /* 0x000000120c10723c */ /* 0x004fe60000001808 */
[----:B------:R-:W2:Y:S04]  /*93a00*/  LDL.LU.64 R10, [R1+0x7528] ;  /* 0x00752800010a7983 */ /* 0x000ea80000300a00 */
[----:B------:R-:W2:-:S12]  /*93a10*/  LDL.LU.64 R8, [R1+0x7520] ;  /* 0x0075200001087983 */ /* 0x000e980000300a00 */
[----:B------:R-:W-:Y:S04]  /*93a20*/  STL.64 [R1+0x570], R16 ;  /* 0x0005701001007387 */ /* 0x000fe80000100a00 */
[----:B------:R0:W-:Y:S04]  /*93a30*/  STL.64 [R1+0x578], R18 ;  /* 0x0005781201007387 */ /* 0x0001e80000100a00 */
[----:B0-----:R-:W2:Y:S04]  /*93a40*/  LDL.LU.64 R18, [R1+0x7518] ;  /* 0x0075180001127983 */ /* 0x001ea80000300a00 */
[----:B------:R-:W2:Y:S01]  /*93a50*/  LDL.LU.64 R16, [R1+0x7510] ;  /* 0x0075100001107983 */ /* 0x000ea20000300a00 */
[----:B------:R-:W-:-:S02]  /*93a60*/  F2FP.F16.E4M3.UNPACK_B R4, R2 ;  /* 0x00000002ff04723e */ /* 0x000fc400020006ff */
[----:B------:R-:W-:-:S05]  /*93a70*/  F2FP.F16.E4M3.UNPACK_B R5, R5 ;  /* 0x00000005ff05723e */ /* 0x000fca00020006ff */
[----:B------:R-:W-:Y:S02]  /*93a80*/  STL.64 [R1+0x48], R4 ;  /* 0x0000480401007387 */ /* 0x000fe40000100a00 */
        /* <DEDUP_REMOVED lines=8> */
[----:B------:R-:W-:Y:S01]  /*93b10*/  IMAD.MOV.U32 R0, RZ, RZ, R5 ;  /* 0x000000ffff007224 */ /* 0x000fe200078e0005 */
[----:B------:R-:W4:Y:S04]  /*93b20*/  LDL.LU R4, [R1+0x74f8] ;  /* 0x0074f80001047983 */ /* 0x000f280000300800 */
        /* <DEDUP_REMOVED lines=8> */
[----:B------:R-:W2:Y:S04]  /*93bb0*/  LDL.LU.64 R16, [R1+0x74e8] ;  /* 0x0074e80001107983 */ /* 0x000ea80000300a00 */
[----:B------:R-:W2:Y:S01]  /*93bc0*/  LDL.LU R2, [R1+0x74e0] ;  /* 0x0074e00001027983 */ /* 0x000ea20000300800 */
[----:B----4-:R-:W-:Y:S01]  /*93bd0*/  F2FP.F16.E4M3.UNPACK_B R4, R4 ;  /* 0x00000004ff04723e */ /* 0x010fe200020006ff */
[----:B------:R-:W-:-:S05]  /*93be0*/  IMAD.MOV.U32 R0, RZ, RZ, R3 ;  /* 0x000000ffff007224 */ /* 0x000fca00078e0003 */
[----:B------:R-:W-:Y:S04]  /*93bf0*/  STL [R1+0x7400], R0 ;  /* 0x0074000001007387 */ /* 0x000fe80000100800 */
[----:B------:R-:W-:Y:S01]  /*93c00*/  STL [R1+0x38], R4 ;  /* 0x0000380401007387 */ /* 0x000fe20000100800 */
[----:B--2---:R-:W-:-:S07]  /*93c10*/  F2FP.F16.E4M3.UNPACK_B R5, R2 ;  /* 0x00000002ff05723e */ /* 0x004fce00020006ff */
[----:B------:R-:W-:Y:S01]  /*93c20*/  HMMA.16816.F32 R16, R12, R4, R16 ;  /* 0x000000040c10723c */ /* 0x000fe20000001810 */
[----:B------:R-:W-:-:S15]  /*93c30*/  STL [R1+0x3c], R5 ;  /* 0x00003c0501007387 */ /* 0x000fde0000100800 */
[----:B------:R-:W-:-:S03]  /*93c40*/  NOP ;  /* 0x0000000000007918 */ /* 0x000fc60000000000 */
[----:B------:R-:W-:Y:S04]  /*93c50*/  STL.64 [R1+0x5c0], R16 ;  /* 0x0005c01001007387 */ /* 0x000fe80000100a00 */
[----:B------:R0:W-:Y:S04]  /*93c60*/  STL.64 [R1+0x5c8], R18 ;  /* 0x0005c81201007387 */ /* 0x0001e80000100a00 */
[----:B0-----:R-:W2:Y:S04]  /*93c70*/  LDL.LU.64 R18, [R1+0x74d8] ;  /* 0x0074d80001127983 */ /* 0x001ea80000300a00 */
[----:B------:R-:W2:Y:S01]  /*93c80*/  LDL.LU.64 R16, [R1+0x74d0] ;  /* 0x0074d00001107983 */ /* 0x000ea20000300a00 */
[----:B------:R-:W-:-:S02]  /*93c90*/  F2FP.F16.E4M3.UNPACK_B R2, R6 ;  /* 0x00000006ff02723e */ /* 0x000fc400020006ff */
[----:B------:R-:W-:Y:S01]  /*93ca0*/  F2FP.F16.E4M3.UNPACK_B R3, R7 ;  /* 0x00000007ff03723e */ /* 0x000fe200020006ff */
[----:B------:R-:W-:Y:S01]  /*93cb0*/  IMAD.MOV.U32 R0, RZ, RZ, R5 ;  /* 0x000000ffff007224 */ /* 0x000fe200078e0005 */
[----:B------:R-:W-:Y:S02]  /*93cc0*/  F2FP.F16.E4M3.UNPACK_B R4, R20 ;  /* 0x00000014ff04723e */ /* 0x000fe400020006ff */
[----:B---3--:R-:W-:Y:S02]  /*93cd0*/  F2FP.F16.E4M3.UNPACK_B R5, R21 ;  /* 0x00000015ff05723e */ /* 0x008fe400020006ff */
[----:B------:R0:W-:Y:S05]  /*93ce0*/  STL [R1+0x7404], R0 ;  /* 0x0074040001007387 */ /* 0x0001ea0000100800 */
[----:B------:R-:W-:Y:S01]  /*93cf0*/  HMMA.16816.F32 R8, R12, R4, R8 ;  /* 0x000000040c08723c */ /* 0x000fe20000001808 */
[----:B------:R1:W-:Y:S04]  /*93d00*/  STL [R1+0x30], R2 ;  /* 0x0000300201007387 */ /* 0x0003e80000100800 */
[----:B------:R3:W-:Y:S01]  /*93d10*/  STL [R1+0x34], R3 ;  /* 0x0000340301007387 */ /* 0x0007e20000100800 */
[----:B0-----:R-:W-:-:S02]  /*93d20*/  IMAD.MOV.U32 R0, RZ, RZ, R5 ;  /* 0x000000ffff007224 */ /* 0x001fc400078e0005 */
[----:B--2---:R-:W-:Y:S01]  /*93d30*/  HMMA.16816.F32 R16, R12, R2, R16 ;  /* 0x000000020c10723c */ /* 0x004fe20000001810 */
[----:B-1----:R-:W-:Y:S02]  /*93d40*/  F2FP.F16.E4M3.UNPACK_B R2, R22 ;  /* 0x00000016ff02723e */ /* 0x002fe400020006ff */
[----:B---3--:R-:W-:-:S15]  /*93d50*/  F2FP.F16.E4M3.UNPACK_B R3, R23 ;  /* 0x00000017ff03723e */ /* 0x008fde00020006ff */
[----:B------:R-:W-:Y:S01]  /*93d60*/  NOP ;  /* 0x0000000000007918 */ /* 0x000fe20000000000 */
[----:B------:R-:W-:Y:S04]  /*93d70*/  STL.64 [R1+0x5d0], R16 ;  /* 0x0005d01001007387 */ /* 0x000fe80000100a00 */
[----:B------:R-:W-:Y:S04]  /*93d80*/  STL.64 [R1+0x5d8], R18 ;  /* 0x0005d81201007387 */ /* 0x000fe80000100a00 */
[----:B------:R0:W-:Y:S04]  /*93d90*/  STL.64 [R1+0x28], R4 ;  /* 0x0000280401007387 */ /* 0x0001e80000100a00 */
[----:B------:R1:W-:Y:S04]  /*93da0*/  STL [R1+0x7408], R0 ;  /* 0x0074080001007387 */ /* 0x0003e80000100800 */
[----:B------:R-:W-:Y:S04]  /*93db0*/  STL.64 [R1+0x600], R8 ;  /* 0x0006000801007387 */ /* 0x000fe80000100a00 */
[----:B------:R-:W-:Y:S04]  /*93dc0*/  STL.64 [R1+0x608], R10 ;  /* 0x0006080a01007387 */ /* 0x000fe80000100a00 */
[----:B------:R-:W-:Y:S01]  /*93dd0*/  STL [R1+0x20], R2 ;  /* 0x0000200201007387 */ /* 0x000fe20000100800 */
[----:B0-----:R-:W-:Y:S01]  /*93de0*/  HMMA.16816.F32 R4, R12, R2, R24 ;  /* 0x000000020c04723c */ /* 0x001fe20000001818 */
[----:B-1----:R-:W-:-:S02]  /*93df0*/  F2FP.F16.E4M3.UNPACK_B R0, R28 ;  /* 0x0000001cff00723e */ /* 0x002fc400020006ff */
[----:B------:R-:W-:Y:S04]  /*93e00*/  STL [R1+0x24], R3 ;  /* 0x0000240301007387 */ /* 0x000fe80000100800 */
[----:B------:R0:W-:Y:S02]  /*93e10*/  STL [R1+0x18], R0 ;  /* 0x0000180001007387 */ /* 0x0001e40000100800 */
[----:B0-----:R-:W-:-:S05]  /*93e20*/  IMAD.MOV.U32 R0, RZ, RZ, R3 ;  /* 0x000000ffff007224 */ /* 0x001fca00078e0003 */
[----:B------:R0:W-:Y:S05]  /*93e30*/  STL [R1+0x740c], R0 ;  /* 0x00740c0001007387 */ /* 0x0001ea0000100800 */
[----:B------:R-:W-:Y:S04]  /*93e40*/  STL.64 [R1+0x620], R4 ;  /* 0x0006200401007387 */ /* 0x000fe80000100a00 */
[----:B------:R-:W-:Y:S04]  /*93e50*/  STL.64 [R1+0x628], R6 ;  /* 0x0006280601007387 */ /* 0x000fe80000100a00 */
[----:B------:R-:W2:Y:S01]  /*93e60*/  LDL.LU R16, [R1+0xbd0] ;  /* 0x000bd00001107983 */ /* 0x000ea20000300800 */
[----:B0-----:R-:W-:-:S05]  /*93e70*/  F2FP.F16.E4M3.UNPACK_B R0, R29 ;  /* 0x0000001dff00723e */ /* 0x001fca00020006ff */
[----:B------:R-:W-:Y:S04]  /*93e80*/  STL [R1+0x1c], R0 ;  /* 0x00001c0001007387 */ /* 0x000fe80000100800 */
        /* <DEDUP_REMOVED lines=13> */
[----:B--2---:R0:W-:Y:S04]  /*93f60*/  STL.64 [R1+0x7480], R16 ;  /* 0x0074801001007387 */ /* 0x0041e80000100a00 */
[----:B------:R-:W2:Y:S04]  /*93f70*/  LDL.LU R18, [R1+0xb88] ;  /* 0x000b880001127983 */ /* 0x000ea80000300800 */
[----:B------:R-:W2:Y:S04]  /*93f80*/  LDL.LU R19, [R1+0xb8c] ;  /* 0x000b8c0001137983 */ /* 0x000ea80000300800 */
[----:B--2---:R1:W-:Y:S04]  /*93f90*/  STL.64 [R1+0x74b8], R18 ;  /* 0x0074b81201007387 */ /* 0x0043e80000100a00 */
[----:B0-----:R-:W2:Y:S04]  /*93fa0*/  LDL R17, [R1+0xdec] ;  /* 0x000dec0001117983 */ /* 0x001ea80000100800 */
[----:B------:R-:W3:Y:S04]  /*93fb0*/  LDL R2, [R1+0xdf8] ;  /* 0x000df80001027983 */ /* 0x000ee80000100800 */
[----:B------:R-:W4:Y:S04]  /*93fc0*/  LDL R3, [R1+0xdfc] ;  /* 0x000dfc0001037983 */ /* 0x000f280000100800 */
[----:B------:R-:W2:Y:S04]  /*93fd0*/  LDL R28, [R1+0xe08] ;  /* 0x000e0800011c7983 */ /* 0x000ea80000100800 */
[----:B------:R-:W2:Y:S04]  /*93fe0*/  LDL R29, [R1+0xe0c] ;  /* 0x000e0c00011d7983 */ /* 0x000ea80000100800 */
[----:B------:R-:W2:Y:S04]  /*93ff0*/  LDL R26, [R1+0xe18] ;  /* 0x000e1800011a7983 */ /* 0x000ea80000100800 */
[----:B-1----:R-:W2:Y:S04]  /*94000*/  LDL.64 R18, [R1+0x18] ;  /* 0x0000180001127983 */ /* 0x002ea80000100a00 */
[----:B------:R-:W2:Y:S04]  /*94010*/  LDL.LU R4, [R1+0xbc0] ;  /* 0x000bc00001047983 */ /* 0x000ea80000300800 */
[----:B------:R-:W2:Y:S04]  /*94020*/  LDL.LU R5, [R1+0xbc4] ;  /* 0x000bc40001057983 */ /* 0x000ea80000300800 */
[----:B------:R-:W2:Y:S04]  /*94030*/  LDL.LU R6, [R1+0xbc8] ;  /* 0x000bc80001067983 */ /* 0x000ea80000300800 */
[----:B------:R-:W2:Y:S04]  /*94040*/  LDL.LU R7, [R1+0xbcc] ;  /* 0x000bcc0001077983 */ /* 0x000ea80000300800 */
[----:B------:R-:W3:Y:S04]  /*94050*/  LDL R0, [R1+0xdd8] ;  /* 0x000dd80001007983 */ /* 0x000ee80000100800 */
[----:B------:R-:W3:Y:S04]  /*94060*/  LDL R16, [R1+0xde8] ;  /* 0x000de80001107983 */ /* 0x000ee80000100800 */
[----:B--2---:R-:W-:Y:S04]  /*94070*/  STL.64 [R1+0x7490], R6 ;  /* 0x0074900601007387 */ /* 0x004fe80000100a00 */
[----:B------:R0:W-:Y:S04]  /*94080*/  STL.64 [R1+0x7488], R4 ;  /* 0x0074880401007387 */ /* 0x0001e80000100a00 */
[----:B0-----:R-:W2:Y:S04]  /*94090*/  LDL.LU R4, [R1+0xb70] ;  /* 0x000b700001047983 */ /* 0x001ea80000300800 */
[----:B------:R-:W2:Y:S04]  /*940a0*/  LDL.LU R5, [R1+0xb74] ;  /* 0x000b740001057983 */ /* 0x000ea80000300800 */
[----:B------:R-:W2:Y:S04]  /*940b0*/  LDL.LU R6, [R1+0xb78] ;  /* 0x000b780001067983 */ /* 0x000ea80000300800 */
[----:B------:R-:W2:Y:S04]  /*940c0*/  LDL.LU R7, [R1+0xb7c] ;  /* 0x000b7c0001077983 */ /* 0x000ea80000300800 */
[----:B--2---:R0:W-:Y:S04]  /*940d0*/  STL.64 [R1+0x74a0], R6 ;  /* 0x0074a00601007387 */ /* 0x0041e80000100a00 */
[----:B0-----:R-:W2:Y:S04]  /*940e0*/  LDL R7, [R1+0xddc] ;  /* 0x000ddc0001077983 */ /* 0x001ea80000100800 */
[----:B------:R-:W-:Y:S04]  /*940f0*/  STL.64 [R1+0x7498], R4 ;  /* 0x0074980401007387 */ /* 0x000fe80000100a00 */
[----:B------:R-:W2:Y:S04]  /*94100*/  LDL R27, [R1+0xe1c] ;  /* 0x000e1c00011b7983 */ /* 0x000ea80000100800 */
[----:B------:R-:W3:Y:S04]  /*94110*/  LDL R24, [R1+0xe28] ;  /* 0x000e280001187983 */ /* 0x000ee80000100800 */
[----:B------:R-:W3:Y:S04]  /*94120*/  LDL R25, [R1+0xe2c] ;  /* 0x000e2c0001197983 */ /* 0x000ee80000100800 */
        /* <DEDUP_REMOVED lines=12> */
[----:B------:R-:W3:Y:S04]  /*941f0*/  LDL R22, [R1+0xe38] ;  /* 0x000e380001167983 */ /* 0x000ee80000100800 */
[----:B------:R-:W3:Y:S04]  /*94200*/  LDL.LU R8, [R1+0xbf0] ;  /* 0x000bf00001087983 */ /* 0x000ee80000300800 */
[----:B------:R-:W3:Y:S04]  /*94210*/  LDL.LU R9, [R1+0xbf4] ;  /* 0x000bf40001097983 */ /* 0x000ee80000300800 */
[----:B------:R-:W3:Y:S04]  /*94220*/  LDL.LU R10, [R1+0xbf8] ;  /* 0x000bf800010a7983 */ /* 0x000ee80000300800 */
[----:B------:R-:W3:Y:S04]  /*94230*/  LDL.LU R11, [R1+0xbfc] ;  /* 0x000bfc00010b7983 */ /* 0x000ee80000300800 */
[----:B------:R-:W3:Y:S04]  /*94240*/  LDL R23, [R1+0xe3c] ;  /* 0x000e3c0001177983 */ /* 0x000ee80000100800 */
        /* <DEDUP_REMOVED lines=8> */
[----:B------:R-:W-:Y:S01]  /*942d0*/  F2FP.F16.E4M3.UNPACK_B R4, R0 ;  /* 0x00000000ff04723e */ /* 0x000fe200020006ff */
[----:B------:R-:W-:Y:S01]  /*942e0*/  IMAD.MOV.U32 R0, RZ, RZ, R19 ;  /* 0x000000ffff007224 */ /* 0x000fe200078e0013 */
[----:B------:R-:W-:Y:S01]  /*942f0*/  F2FP.F16.E4M3.UNPACK_B R5, R7 ;  /* 0x00000007ff05723e */ /* 0x000fe200020006ff */
[----:B------:R-:W3:Y:S04]  /*94300*/  LDL.LU.64 R18, [R1+0x74b8] ;  /* 0x0074b80001127983 */ /* 0x000ee80000300a00 */
[----:B------:R-:W-:Y:S04]  /*94310*/  STL [R1+0x7410], R0 ;  /* 0x0074100001007387 */ /* 0x000fe80000100800 */
[----:B------:R-:W-:Y:S04]  /*94320*/  STL [R1+0x10], R4 ;  /* 0x0000100401007387 */ /* 0x000fe80000100800 */
[----:B------:R2:W-:Y:S02]  /*94330*/  STL [R1+0x14], R5 ;  /* 0x0000140501007387 */ /* 0x0005e40000100800 */
[----:B--2---:R-:W-:Y:S02]  /*94340*/  HMMA.16816.F32 R4, R12, R4, R24 ;  /* 0x000000040c04723c */ /* 0x004fe40000001818 */
[----:B------:R-:W2:Y:S04]  /*94350*/  LDL.LU.64 R26, [R1+0x74b0] ;  /* 0x0074b000011a7983 */ /* 0x000ea80000300a00 */
[----:B------:R-:W2:-:S13]  /*94360*/  LDL.LU.64 R24, [R1+0x74a8] ;  /* 0x0074a80001187983 */ /* 0x000e9a0000300a00 */
[----:B------:R-:W-:Y:S04]  /*94370*/  STL.64 [R1+0x690], R4 ;  /* 0x0006900401007387 */ /* 0x000fe80000100a00 */
[----:B------:R0:W-:Y:S04]  /*94380*/  STL.64 [R1+0x698], R6 ;  /* 0x0006980601007387 */ /* 0x0001e80000100a00 */
[----:B0-----:R-:W2:Y:S04]  /*94390*/  LDL.LU.64 R6, [R1+0x74a0] ;  /* 0x0074a00001067983 */ /* 0x001ea80000300a00 */
[----:B------:R-:W2:Y:S01]  /*943a0*/  LDL.LU.64 R4, [R1+0x7498] ;  /* 0x0074980001047983 */ /* 0x000ea20000300a00 */
[----:B------:R-:W-:-:S02]  /*943b0*/  F2FP.F16.E4M3.UNPACK_B R16, R16 ;  /* 0x00000010ff10723e */ /* 0x000fc400020006ff */
[----:B------:R-:W-:-:S05]  /*943c0*/  F2FP.F16.E4M3.UNPACK_B R17, R17 ;  /* 0x00000011ff11723e */ /* 0x000fca00020006ff */
[----:B------:R-:W-:Y:S01]  /*943d0*/  STL.64 [R1+0x8], R16 ;  /* 0x0000081001007387 */ /* 0x000fe20000100a00 */
[----:B------:R-:W-:Y:S01]  /*943e0*/  IMAD.MOV.U32 R0, RZ, RZ, R17 ;  /* 0x000000ffff007224 */ /* 0x000fe200078e0011 */
[----:B--2---:R-:W-:-:S15]  /*943f0*/  HMMA.16816.F32 R4, R12, R16, R4 ;  /* 0x000000100c04723c */ /* 0x004fde0000001804 */
[----:B------:R-:W-:-:S04]  /*94400*/  NOP ;  /* 0x0000000000007918 */ /* 0x000fc80000000000 */
[----:B------:R-:W-:Y:S04]  /*94410*/  STL.64 [R1+0x6a0], R4 ;  /* 0x0006a00401007387 */ /* 0x000fe80000100a00 */
[----:B------:R0:W-:Y:S04]  /*94420*/  STL.64 [R1+0x6a8], R6 ;  /* 0x0006a80601007387 */ /* 0x0001e80000100a00 */
[----:B0-----:R-:W2:Y:S04]  /*94430*/  LDL.LU.64 R6, [R1+0x7490] ;  /* 0x0074900001067983 */ /* 0x001ea80000300a00 */
[----:B------:R-:W2:Y:S04]  /*94440*/  LDL.LU.64 R4, [R1+0x7488] ;  /* 0x0074880001047983 */ /* 0x000ea80000300a00 */
[----:B------:R-:W3:Y:S01]  /*94450*/  LDL.LU.64 R16, [R1+0x7480] ;  /* 0x0074800001107983 */ /* 0x000ee20000300a00 */
[----:B------:R-:W-:-:S02]  /*94460*/  F2FP.F16.E4M3.UNPACK_B R2, R2 ;  /* 0x00000002ff02723e */ /* 0x000fc400020006ff */
[----:B----4-:R-:W-:Y:S01]  /*94470*/  F2FP.F16.E4M3.UNPACK_B R3, R3 ;  /* 0x00000003ff03723e */ /* 0x010fe200020006ff */
[----:B------:R-:W-:Y:S04]  /*94480*/  STL [R1+0x7414], R0 ;  /* 0x0074140001007387 */ /* 0x000fe80000100800 */
[----:B------:R-:W-:Y:S04]  /*94490*/  STL [R1], R2 ;  /* 0x0000000201007387 */ /* 0x000fe80000100800 */
[----:B------:R-:W-:Y:S01]  /*944a0*/  STL [R1+0x4], R3 ;  /* 0x0000040301007387 */ /* 0x000fe20000100800 */
[----:B---3--:R-:W-:-:S15]  /*944b0*/  HMMA.16816.F32 R16, R12, R2, R16 ;  /* 0x000000020c10723c */ /* 0x008fde0000001810 */
[----:B------:R-:W-:-:S04]  /*944c0*/  NOP ;  /* 0x0000000000007918 */ /* 0x000fc80000000000 */
[----:B------:R-:W-:Y:S04]  /*944d0*/  STL.64 [R1+0x6d0], R16 ;  /* 0x0006d01001007387 */ /* 0x000fe80000100a00 */
[----:B------:R0:W-:Y:S04]  /*944e0*/  STL.64 [R1+0x6d8], R18 ;  /* 0x0006d81201007387 */ /* 0x0001e80000100a00 */
[----:B0-----:R-:W3:Y:S04]  /*944f0*/  LDL.LU.64 R18, [R1+0x7478] ;  /* 0x0074780001127983 */ /* 0x001ee80000300a00 */
[----:B------:R-:W3:Y:S01]  /*94500*/  LDL.LU.64 R16, [R1+0x7470] ;  /* 0x0074700001107983 */ /* 0x000ee20000300a00 */
[----:B------:R-:W-:-:S02]  /*94510*/  F2FP.F16.E4M3.UNPACK_B R28, R28 ;  /* 0x0000001cff1c723e */ /* 0x000fc400020006ff */
[----:B------:R-:W-:Y:S02]  /*94520*/  F2FP.F16.E4M3.UNPACK_B R29, R29 ;  /* 0x0000001dff1d723e */ /* 0x000fe400020006ff */
[----:B------:R-:W-:Y:S02]  /*94530*/  F2FP.F16.E4M3.UNPACK_B R26, R26 ;  /* 0x0000001aff1a723e */ /* 0x000fe400020006ff */
[----:B------:R-:W-:-:S03]  /*94540*/  F2FP.F16.E4M3.UNPACK_B R27, R27 ;  /* 0x0000001bff1b723e */ /* 0x000fc600020006ff */
[----:B---3--:R-:W-:-:S15]  /*94550*/  HMMA.16816.F32 R16, R12, R28, R16 ;  /* 0x0000001c0c10723c */ /* 0x008fde0000001810 */
[----:B------:R-:W-:-:S04]  /*94560*/  NOP ;  /* 0x0000000000007918 */ /* 0x000fc80000000000 */
[----:B------:R-:W-:Y:S04]  /*94570*/  STL.64 [R1+0x700], R16 ;  /* 0x0007001001007387 */ /* 0x000fe80000100a00 */
[----:B------:R0:W-:Y:S04]  /*94580*/  STL.64 [R1+0x708], R18 ;  /* 0x0007081201007387 */ /* 0x0001e80000100a00 */
[----:B0-----:R-:W3:Y:S04]  /*94590*/  LDL.LU.64 R18, [R1+0x7468] ;  /* 0x0074680001127983 */ /* 0x001ee80000300a00 */
[----:B------:R-:W3:Y:S01]  /*945a0*/  LDL.LU.64 R16, [R1+0x7460] ;  /* 0x0074600001107983 */ /* 0x000ee20000300a00 */
[----:B--2---:R-:W-:Y:S01]  /*945b0*/  HMMA.16816.F32 R4, R12, R26, R4 ;  /* 0x0000001a0c04723c */ /* 0x004fe20000001804 */
[----:B------:R-:W-:-:S02]  /*945c0*/  F2FP.F16.E4M3.UNPACK_B R24, R24 ;  /* 0x00000018ff18723e */ /* 0x000fc400020006ff */
[----:B------:R-:W-:Y:S01]  /*945d0*/  F2FP.F16.E4M3.UNPACK_B R25, R25 ;  /* 0x00000019ff19723e */ /* 0x000fe200020006ff */
[----:B------:R-:W-:Y:S04]  /*945e0*/  STL [R1+0x73d4], R28 ;  /* 0x0073d41c01007387 */ /* 0x000fe80000100800 */
[----:B------:R-:W-:Y:S11]  /*945f0*/  STL [R1+0x73d0], R29 ;  /* 0x0073d01d01007387 */ /* 0x000ff60000100800 */
[----:B------:R-:W-:Y:S04]  /*94600*/  STL.64 [R1+0x730], R4 ;  /* 0x0007300401007387 */ /* 0x000fe80000100a00 */
[----:B------:R3:W-:Y:S01]  /*94610*/  STL.64 [R1+0x738], R6 ;  /* 0x0007380601007387 */ /* 0x0007e20000100a00 */
[----:B------:R-:W-:-:S02]  /*94620*/  F2FP.F16.E4M3.UNPACK_B R22, R22 ;  /* 0x00000016ff16723e */ /* 0x000fc400020006ff */
[----:B------:R-:W-:Y:S01]  /*94630*/  F2FP.F16.E4M3.UNPACK_B R23, R23 ;  /* 0x00000017ff17723e */ /* 0x000fe200020006ff */
[----:B------:R-:W-:Y:S04]  /*94640*/  STL.64 [R1+0x7220], R26 ;  /* 0x0072201a01007387 */ /* 0x000fe80000100a00 */
[----:B------:R-:W-:Y:S01]  /*94650*/  STL.64 [R1+0x7218], R24 ;  /* 0x0072181801007387 */ /* 0x000fe20000100a00 */
[----:B------:R-:W-:Y:S01]  /*94660*/  IMAD.MOV.U32 R0, RZ, RZ, R3 ;  /* 0x000000ffff007224 */ /* 0x000fe200078e0003 */
[----:B---3--:R-:W-:-:S15]  /*94670*/  HMMA.16816.F32 R4, R12, R24, R16 ;  /* 0x000000180c04723c */ /* 0x008fde0000001810 */
[----:B------:R-:W-:-:S04]  /*94680*/  NOP ;  /* 0x0000000000007918 */ /* 0x000fc80000000000 */
[----:B------:R-:W-:Y:S04]  /*94690*/  STL.64 [R1+0x7a0], R4 ;  /* 0x0007a00401007387 */ /* 0x000fe80000100a00 */
[----:B------:R0:W-:Y:S04]  /*946a0*/  STL.64 [R1+0x7a8], R6 ;  /* 0x0007a80601007387 */ /* 0x0001e80000100a00 */
[----:B------:R-:W2:Y:S01]  /*946b0*/  LDL R3, [R1+0xe6c] ;  /* 0x000e6c0001037983 */ /* 0x000ea20000100800 */
[----:B0-----:R-:W-:-:S15]  /*946c0*/  HMMA.16816.F32 R4, R12, R22, R8 ;  /* 0x000000160c04723c */ /* 0x001fde0000001808 */
[----:B------:R-:W-:-:S04]  /*946d0*/  NOP ;  /* 0x0000000000007918 */ /* 0x000fc80000000000 */
[----:B------:R0:W-:Y:S04]  /*946e0*/  STL.64 [R1+0x7c0], R4 ;  /* 0x0007c00401007387 */ /* 0x0001e80000100a00 */
[----:B------:R1:W-:Y:S04]  /*946f0*/  STL.64 [R1+0x7c8], R6 ;  /* 0x0007c80601007387 */ /* 0x0003e80000100a00 */
[----:B0-----:R-:W3:Y:S04]  /*94700*/  LDL R4, [R1+0xe78] ;  /* 0x000e780001047983 */ /* 0x001ee80000100800 */
[----:B-1----:R-:W4:Y:S04]  /*94710*/  LDL R6, [R1+0xe88] ;  /* 0x000e880001067983 */ /* 0x002f280000100800 */
[----:B------:R-:W4:Y:S04]  /*94720*/  LDL R7, [R1+0xe8c] ;  /* 0x000e8c0001077983 */ /* 0x000f280000100800 */
[----:B------:R-:W3:Y:S04]  /*94730*/  LDL R5, [R1+0xe7c] ;  /* 0x000e7c0001057983 */ /* 0x000ee80000100800 */
[----:B----4-:R-:W-:Y:S04]  /*94740*/  STL.64 [R1+0x7448], R6 ;  /* 0x0074480601007387 */ /* 0x010fe80000100a00 */
[----:B---3--:R0:W-:Y:S04]  /*94750*/  STL.64 [R1+0x7440], R4 ;  /* 0x0074400401007387 */ /* 0x0081e80000100a00 */
[----:B0-----:R-:W3:Y:S04]  /*94760*/  LDL.LU R4, [R1+0xc30] ;  /* 0x000c300001047983 */ /* 0x001ee80000300800 */
[----:B------:R-:W3:Y:S04]  /*94770*/  LDL.LU R5, [R1+0xc34] ;  /* 0x000c340001057983 */ /* 0x000ee80000300800 */
[----:B------:R-:W4:Y:S04]  /*94780*/  LDL.LU R6, [R1+0xc38] ;  /* 0x000c380001067983 */ /* 0x000f280000300800 */
[----:B------:R-:W4:Y:S04]  /*94790*/  LDL.LU R7, [R1+0xc3c] ;  /* 0x000c3c0001077983 */ /* 0x000f280000300800 */
[----:B------:R-:W2:Y:S04]  /*947a0*/  LDL R18, [R1+0xe58] ;  /* 0x000e580001127983 */ /* 0x000ea80000100800 */
[----:B----4-:R-:W-:Y:S04]  /*947b0*/  STL.64 [R1+0x7458], R6 ;  /* 0x0074580601007387 */ /* 0x010fe80000100a00 */
[----:B---3--:R0:W-:Y:S04]  /*947c0*/  STL.64 [R1+0x7450], R4 ;  /* 0x0074500401007387 */ /* 0x0081e80000100a00 */
[----:B0-----:R-:W3:Y:S04]  /*947d0*/  LDL.LU R4, [R1+0xc10] ;  /* 0x000c100001047983 */ /* 0x001ee80000300800 */
[----:B------:R-:W3:Y:S04]  /*947e0*/  LDL.LU R5, [R1+0xc14] ;  /* 0x000c140001057983 */ /* 0x000ee80000300800 */
[----:B------:R-:W3:Y:S04]  /*947f0*/  LDL.LU R6, [R1+0xc18] ;  /* 0x000c180001067983 */ /* 0x000ee80000300800 */
[----:B------:R-:W3:Y:S04]  /*94800*/  LDL.LU R7, [R1+0xc1c] ;  /* 0x000c1c0001077983 */ /* 0x000ee80000300800 */
[----:B------:R-:W4:Y:S04]  /*94810*/  LDL R10, [R1+0xea8] ;  /* 0x000ea800010a7983 */ /* 0x000f280000100800 */
[----:B------:R-:W4:Y:S04]  /*94820*/  LDL R11, [R1+0xeac] ;  /* 0x000eac00010b7983 */ /* 0x000f280000100800 */
[----:B------:R-:W2:Y:S04]  /*94830*/  LDL R8, [R1+0xe98] ;  /* 0x000e980001087983 */ /* 0x000ea80000100800 */
[----:B------:R-:W2:Y:S04]  /*94840*/  LDL R9, [R1+0xe9c] ;  /* 0x000e9c0001097983 */ /* 0x000ea80000100800 */
[----:B------:R-:W3:Y:S04]  /*94850*/  LDL R19, [R1+0xe5c] ;  /* 0x000e5c0001137983 */ /* 0x000ee80000100800 */
[----:B------:R-:W3:Y:S04]  /*94860*/  LDL R2, [R1+0xe68] ;  /* 0x000e680001027983 */ /* 0x000ee80000100800 */
[----:B----4-:R-:W-:Y:S04]  /*94870*/  STL.64 [R1+0x7428], R10 ;  /* 0x0074280a01007387 */ /* 0x010fe80000100a00 */
[----:B--2---:R0:W-:Y:S04]  /*94880*/  STL.64 [R1+0x7420], R8 ;  /* 0x0074200801007387 */ /* 0x0041e80000100a00 */
[----:B0-----:R-:W2:Y:S04]  /*94890*/  LDL.LU R8, [R1+0xc60] ;  /* 0x000c600001087983 */ /* 0x001ea80000300800 */
[----:B------:R-:W2:Y:S04]  /*948a0*/  LDL.LU R9, [R1+0xc64] ;  /* 0x000c640001097983 */ /* 0x000ea80000300800 */
[----:B------:R-:W4:Y:S04]  /*948b0*/  LDL.LU R10, [R1+0xc68] ;  /* 0x000c6800010a7983 */ /* 0x000f280000300800 */
[----:B------:R-:W4:Y:S01]  /*948c0*/  LDL.LU R11, [R1+0xc6c] ;  /* 0x000c6c00010b7983 */ /* 0x000f220000300800 */
[----:B------:R-:W-:-:S02]  /*948d0*/  F2FP.F16.E4M3.UNPACK_B R20, R20 ;  /* 0x00000014ff14723e */ /* 0x000fc400020006ff */
[----:B------:R-:W-:Y:S01]  /*948e0*/  F2FP.F16.E4M3.UNPACK_B R21, R21 ;  /* 0x00000015ff15723e */ /* 0x000fe200020006ff */
[----:B----4-:R-:W-:Y:S04]  /*948f0*/  STL.64 [R1+0x7438], R10 ;  /* 0x0074380a01007387 */ /* 0x010fe80000100a00 */
[----:B--2---:R0:W-:Y:S04]  /*94900*/  STL.64 [R1+0x7430], R8 ;  /* 0x0074300801007387 */ /* 0x0041e80000100a00 */
[----:B0-----:R-:W2:Y:S04]  /*94910*/  LDL.LU R8, [R1+0xc40] ;  /* 0x000c400001087983 */ /* 0x001ea80000300800 */
[----:B------:R-:W2:Y:S04]  /*94920*/  LDL.LU R9, [R1+0xc44] ;  /* 0x000c440001097983 */ /* 0x000ea80000300800 */
[----:B------:R-:W2:Y:S04]  /*94930*/  LDL.LU R10, [R1+0xc48] ;  /* 0x000c4800010a7983 */ /* 0x000ea80000300800 */
[----:B------:R-:W2:Y:S04]  /*94940*/  LDL.LU R11, [R1+0xc4c] ;  /* 0x000c4c00010b7983 */ /* 0x000ea80000300800 */
[----:B------:R-:W4:Y:S04]  /*94950*/  LDL R16, [R1+0xeb8] ;  /* 0x000eb80001107983 */ /* 0x000f280000100800 */
[----:B------:R-:W2:Y:S04]  /*94960*/  LDL R17, [R1+0xebc] ;  /* 0x000ebc0001117983 */ /* 0x000ea80000100800 */
[----:B------:R-:W2:Y:S01]  /*94970*/  LDL.LU R26, [R1+0x18e0] ;  /* 0x0018e000011a7983 */ /* 0x000ea20000300800 */
[----:B---3--:R-:W-:Y:S03]  /*94980*/  HMMA.16816.F32 R4, R12, R20, R4 ;  /* 0x000000140c04723c */ /* 0x008fe60000001804 */
[----:B--2---:R0:W-:Y:S04]  /*94990*/  STL [R1+0x7418], R26 ;  /* 0x0074181a01007387 */ /* 0x0041e80000100800 */
[----:B------:R-:W2:Y:S04]  /*949a0*/  LDL.LU R24, [R1+0xc80] ;  /* 0x000c800001187983 */ /* 0x000ea80000300800 */
[----:B------:R-:W2:Y:S04]  /*949b0*/  LDL.LU R25, [R1+0xc84] ;  /* 0x000c840001197983 */ /* 0x000ea80000300800 */
[----:B0-----:R-:W2:Y:S04]  /*949c0*/  LDL.LU R26, [R1+0xc88] ;  /* 0x000c8800011a7983 */ /* 0x001ea80000300800 */
[----:B------:R-:W2:Y:S04]  /*949d0*/  LDL.LU R27, [R1+0xc8c] ;  /* 0x000c8c00011b7983 */ /* 0x000ea80000300800 */
[----:B------:R-:W3:Y:S04]  /*949e0*/  LDL.LU R28, [R1+0x18dc] ;  /* 0x0018dc00011c7983 */ /* 0x000ee80000300800 */
[----:B------:R-:W-:Y:S04]  /*949f0*/  STL.64 [R1+0x820], R4 ;  /* 0x0008200401007387 */ /* 0x000fe80000100a00 */
[----:B------:R0:W-:Y:S04]  /*94a00*/  STL.64 [R1+0x828], R6 ;  /* 0x0008280601007387 */ /* 0x0001e80000100a00 */
[----:B0-----:R-:W2:Y:S04]  /*94a10*/  LDL.LU.64 R6, [R1+0x7458] ;  /* 0x0074580001067983 */ /* 0x001ea80000300a00 */
[----:B------:R-:W2:Y:S01]  /*94a20*/  LDL.LU.64 R4, [R1+0x7450] ;  /* 0x0074500001047983 */ /* 0x000ea20000300a00 */
[----:B------:R-:W-:-:S02]  /*94a30*/  F2FP.F16.E4M3.UNPACK_B R18, R18 ;  /* 0x00000012ff12723e */ /* 0x000fc400020006ff */
[----:B------:R-:W-:Y:S02]  /*94a40*/  F2FP.F16.E4M3.UNPACK_B R19, R19 ;  /* 0x00000013ff13723e */ /* 0x000fe400020006ff */
[----:B------:R-:W-:Y:S02]  /*94a50*/  F2FP.F16.E4M3.UNPACK_B R2, R2 ;  /* 0x00000002ff02723e */ /* 0x000fe400020006ff */
[----:B------:R-:W-:Y:S01]  /*94a60*/  F2FP.F16.E4M3.UNPACK_B R3, R3 ;  /* 0x00000003ff03723e */ /* 0x000fe200020006ff */
[----:B------:R-:W-:Y:S06]  /*94a70*/  STL.64 [R1+0x7200], R22 ;  /* 0x0072001601007387 */ /* 0x000fec0000100a00 */
[C---:B------:R-:W-:Y:S01]  /*94a80*/  HMMA.16816.F32 R8, R12.reuse, R2, R8 ;  /* 0x000000020c08723c */ /* 0x040fe20000001808 */
        /* <DEDUP_REMOVED lines=10> */
[----:B------:R-:W2:Y:S04]  /*94b30*/  LDL.LU.64 R4, [R1+0x7440] ;  /* 0x0074400001047983 */ /* 0x000ea80000300a00 */
[----:B------:R-:W-:Y:S04]  /*94b40*/  STL [R1+0x73e8], R19 ;  /* 0x0073e81301007387 */ /* 0x000fe80000100800 */
[----:B------:R-:W-:Y:S04]  /*94b50*/  STL.64 [R1+0x8c0], R8 ;  /* 0x0008c00801007387 */ /* 0x000fe80000100a00 */
[----:B------:R0:W-:Y:S04]  /*94b60*/  STL.64 [R1+0x8c8], R10 ;  /* 0x0008c80a01007387 */ /* 0x0001e80000100a00 */
[----:B0-----:R-:W3:Y:S04]  /*94b70*/  LDL.LU.64 R10, [R1+0x7438] ;  /* 0x00743800010a7983 */ /* 0x001ee80000300a00 */
[----:B------:R-:W3:Y:S01]  /*94b80*/  LDL.LU.64 R8, [R1+0x7430] ;  /* 0x0074300001087983 */ /* 0x000ee20000300a00 */
[----:B--2---:R-:W-:-:S02]  /*94b90*/  F2FP.F16.E4M3.UNPACK_B R4, R4 ;  /* 0x00000004ff04723e */ /* 0x004fc400020006ff */
[----:B------:R-:W-:Y:S02]  /*94ba0*/  F2FP.F16.E4M3.UNPACK_B R5, R5 ;  /* 0x00000005ff05723e */ /* 0x000fe400020006ff */
[----:B------:R-:W-:Y:S02]  /*94bb0*/  F2FP.F16.E4M3.UNPACK_B R6, R6 ;  /* 0x00000006ff06723e */ /* 0x000fe400020006ff */
[----:B------:R-:W-:-:S07]  /*94bc0*/  F2FP.F16.E4M3.UNPACK_B R7, R7 ;  /* 0x00000007ff07723e */ /* 0x000fce00020006ff */
[C---:B------:R-:W-:Y:S08]  /*94bd0*/  HMMA.16816.F32 R24, R12.reuse, R6, R24 ;  /* 0x000000060c18723c */ /* 0x040ff00000001818 */
[----:B---3--:R-:W-:-:S15]  /*94be0*/  HMMA.16816.F32 R8, R12, R4, R8 ;  /* 0x000000040c08723c */ /* 0x008fde0000001808 */
[----:B------:R-:W-:-:S04]  /*94bf0*/  NOP ;  /* 0x0000000000007918 */ /* 0x000fc80000000000 */
[----:B------:R-:W-:Y:S04]  /*94c00*/  STL.64 [R1+0x920], R8 ;  /* 0x0009200801007387 */ /* 0x000fe80000100a00 */
[----:B------:R0:W-:Y:S04]  /*94c10*/  STL.64 [R1+0x928], R10 ;  /* 0x0009280a01007387 */ /* 0x0001e80000100a00 */
[----:B0-----:R-:W2:Y:S04]  /*94c20*/  LDL.LU.64 R10, [R1+0x7428] ;  /* 0x00742800010a7983 */ /* 0x001ea80000300a00 */
[----:B------:R-:W3:Y:S04]  /*94c30*/  LDL.LU.64 R8, [R1+0x7420] ;  /* 0x0074200001087983 */ /* 0x000ee80000300a00 */
[----:B------:R-:W-:Y:S04]  /*94c40*/  STL.64 [R1+0x980], R24 ;  /* 0x0009801801007387 */ /* 0x000fe80000100a00 */
[----:B------:R0:W-:Y:S04]  /*94c50*/  STL.64 [R1+0x988], R26 ;  /* 0x0009881a01007387 */ /* 0x0001e80000100a00 */
[----:B0-----:R-:W4:Y:S04]  /*94c60*/  LDL.LU R26, [R1+0x7418] ;  /* 0x00741800011a7983 */ /* 0x001f280000300800 */
[----:B------:R-:W4:Y:S04]  /*94c70*/  LDL.LU R27, [R1+0x18e8] ;  /* 0x0018e800011b7983 */ /* 0x000f280000300800 */
[----:B------:R-:W4:Y:S04]  /*94c80*/  LDL.LU R29, [R1+0x18e4] ;  /* 0x0018e400011d7983 */ /* 0x000f280000300800 */
[----:B------:R-:W-:Y:S04]  /*94c90*/  STL.64 [R1+0x71c0], R6 ;  /* 0x0071c00601007387 */ /* 0x000fe80000100a00 */
[----:B------:R0:W-:Y:S04]  /*94ca0*/  STL.64 [R1+0x71b8], R4 ;  /* 0x0071b80401007387 */ /* 0x0001e80000100a00 */
[----:B0-----:R-:W4:Y:S04]  /*94cb0*/  LDL.LU R4, [R1+0xca0] ;  /* 0x000ca00001047983 */ /* 0x001f280000300800 */
[----:B------:R-:W4:Y:S04]  /*94cc0*/  LDL.LU R5, [R1+0xca4] ;  /* 0x000ca40001057983 */ /* 0x000f280000300800 */
[----:B------:R-:W4:Y:S04]  /*94cd0*/  LDL.LU R6, [R1+0xca8] ;  /* 0x000ca80001067983 */ /* 0x000f280000300800 */
[----:B------:R-:W4:Y:S01]  /*94ce0*/  LDL.LU R7, [R1+0xcac] ;  /* 0x000cac0001077983 */ /* 0x000f220000300800 */
[----:B---3--:R-:W-:-:S02]  /*94cf0*/  F2FP.F16.E4M3.UNPACK_B R8, R8 ;  /* 0x00000008ff08723e */ /* 0x008fc400020006ff */
[----:B------:R-:W-:Y:S02]  /*94d00*/  F2FP.F16.E4M3.UNPACK_B R9, R9 ;  /* 0x00000009ff09723e */ /* 0x000fe400020006ff */
[----:B--2---:R-:W-:Y:S02]  /*94d10*/  F2FP.F16.E4M3.UNPACK_B R10, R10 ;  /* 0x0000000aff0a723e */ /* 0x004fe400020006ff */
[----:B------:R-:W-:-:S03]  /*94d20*/  F2FP.F16.E4M3.UNPACK_B R11, R11 ;  /* 0x0000000bff0b723e */ /* 0x000fc600020006ff */
[----:B----4-:R-:W-:-:S15]  /*94d30*/  HMMA.16816.F32 R4, R12, R8, R4 ;  /* 0x000000080c04723c */ /* 0x010fde0000001804 */
[----:B------:R-:W-:-:S04]  /*94d40*/  NOP ;  /* 0x0000000000007918 */ /* 0x000fc80000000000 */
[----:B------:R-:W-:Y:S04]  /*94d50*/  STL.64 [R1+0xa20], R4 ;  /* 0x000a200401007387 */ /* 0x000fe80000100a00 */
[----:B------:R0:W-:Y:S02]  /*94d60*/  STL.64 [R1+0xa28], R6 ;  /* 0x000a280601007387 */ /* 0x0001e40000100a00 */
[----:B0-----:R-:W-:Y:S02]  /*94d70*/  HMMA.16816.F32 R4, R12, R10, R20 ;  /* 0x0000000a0c04723c */ /* 0x001fe40000001814 */
        /* <DEDUP_REMOVED lines=10> */
[----:B------:R-:W2:Y:S04]  /*94e20*/  LDL.LU R11, [R1+0x99c] ;  /* 0x00099c00010b7983 */ /* 0x000ea80000300800 */
[----:B--2---:R-:W-:Y:S04]  /*94e30*/  STL.64 [R1+0x7230], R10 ;  /* 0x0072300a01007387 */ /* 0x004fe80000100a00 */
[----:B----4-:R-:W-:Y:S04]  /*94e40*/  STL.64 [R1+0x7228], R8 ;  /* 0x0072280801007387 */ /* 0x010fe80000100a00 */
[----:B------:R-:W2:Y:S01]  /*94e50*/  LDL R4, [R1+0x8] ;  /* 0x0000080001047983 */ /* 0x000ea20000100800 */
[----:B---3--:R-:W-:-:S03]  /*94e60*/  IMAD.MOV.U32 R5, RZ, RZ, R0 ;  /* 0x000000ffff057224 */ /* 0x008fc600078e0000 */
[----:B------:R-:W3:Y:S04]  /*94e70*/  LDL.LU R0, [R1+0x7410] ;  /* 0x0074100001007983 */ /* 0x000ee80000300800 */
[----:B------:R-:W-:Y:S04]  /*94e80*/  STL.64 [R1+0x7240], R6 ;  /* 0x0072400601007387 */ /* 0x000fe80000100a00 */
[----:B--2---:R0:W-:Y:S04]  /*94e90*/  STL.64 [R1+0x7238], R4 ;  /* 0x0072380401007387 */ /* 0x0041e80000100a00 */
[----:B------:R-:W2:Y:S04]  /*94ea0*/  LDL.LU R20, [R1+0x970] ;  /* 0x0009700001147983 */ /* 0x000ea80000300800 */
[----:B------:R-:W2:Y:S04]  /*94eb0*/  LDL.LU R21, [R1+0x974] ;  /* 0x0009740001157983 */ /* 0x000ea80000300800 */
[----:B------:R-:W4:Y:S04]  /*94ec0*/  LDL.LU R22, [R1+0x978] ;  /* 0x0009780001167983 */ /* 0x000f280000300800 */
[----:B------:R-:W4:Y:S01]  /*94ed0*/  LDL.LU R23, [R1+0x97c] ;  /* 0x00097c0001177983 */ /* 0x000f220000300800 */
[----:B------:R-:W-:-:S02]  /*94ee0*/  IMAD R28, R28, 0x100, R26 ;  /* 0x000001001c1c7824 */ /* 0x000fc400078e021a */
[----:B------:R-:W-:Y:S01]  /*94ef0*/  IMAD R29, R29, 0x100, R27 ;  /* 0x000001001d1d7824 */ /* 0x000fe200078e021b */
[----:B----4-:R1:W-:Y:S04]  /*94f00*/  STL.64 [R1+0x7250], R22 ;  /* 0x0072501601007387 */ /* 0x0103e80000100a00 */
[----:B--2---:R-:W-:Y:S04]  /*94f10*/  STL.64 [R1+0x7248], R20 ;  /* 0x0072481401007387 */ /* 0x004fe80000100a00 */
[----:B------:R-:W2:Y:S04]  /*94f20*/  LDL R26, [R1+0x10] ;  /* 0x00001000011a7983 */ /* 0x000ea80000100800 */
[----:B------:R-:W2:Y:S04]  /*94f30*/  LDL R27, [R1+0x14] ;  /* 0x00001400011b7983 */ /* 0x000ea80000100800 */
[----:B------:R-:W4:Y:S01]  /*94f40*/  LDL R24, [R1+0x18] ;  /* 0x0000180001187983 */ /* 0x000f220000100800 */
[----:B---3--:R-:W-:-:S03]  /*94f50*/  IMAD.MOV.U32 R25, RZ, RZ, R0 ;  /* 0x000000ffff197224 */ /* 0x008fc600078e0000 */
[----:B------:R-:W1:Y:S04]  /*94f60*/  LDL.LU R0, [R1+0x740c] ;  /* 0x00740c0001007983 */ /* 0x000e680000300800 */
[----:B--2---:R-:W-:Y:S04]  /*94f70*/  STL.64 [R1+0x7260], R26 ;  /* 0x0072601a01007387 */ /* 0x004fe80000100a00 */
[----:B----4-:R2:W-:Y:S04]  /*94f80*/  STL.64 [R1+0x7258], R24 ;  /* 0x0072581801007387 */ /* 0x0105e80000100a00 */
[----:B0-----:R-:W3:Y:S04]  /*94f90*/  LDL.LU R4, [R1+0xa10] ;  /* 0x000a100001047983 */ /* 0x001ee80000300800 */
[----:B------:R-:W3:Y:S04]  /*94fa0*/  LDL.LU R5, [R1+0xa14] ;  /* 0x000a140001057983 */ /* 0x000ee80000300800 */
[----:B------:R-:W4:Y:S04]  /*94fb0*/  LDL.LU R6, [R1+0xa18] ;  /* 0x000a180001067983 */ /* 0x000f280000300800 */
[----:B------:R-:W4:Y:S01]  /*94fc0*/  LDL.LU R7, [R1+0xa1c] ;  /* 0x000a1c0001077983 */ /* 0x000f220000300800 */
[----:B-1----:R-:W-:-:S03]  /*94fd0*/  IMAD.MOV.U32 R23, RZ, RZ, R0 ;  /* 0x000000ffff177224 */ /* 0x002fc600078e0000 */
[----:B----4-:R-:W-:Y:S04]  /*94fe0*/  STL.64 [R1+0x7270], R6 ;  /* 0x0072700601007387 */ /* 0x010fe80000100a00 */
[----:B---3--:R0:W-:Y:S04]  /*94ff0*/  STL.64 [R1+0x7268], R4 ;  /* 0x0072680401007387 */ /* 0x0081e80000100a00 */
[----:B------:R-:W3:Y:S04]  /*95000*/  LDL R22, [R1+0x20] ;  /* 0x0000200001167983 */ /* 0x000ee80000100800 */
[----:B------:R-:W4:Y:S04]  /*95010*/  LDL.LU R0, [R1+0x7408] ;  /* 0x0074080001007983 */ /* 0x000f280000300800 */
[----:B--2---:R-:W2:Y:S04]  /*95020*/  LDL.LU R24, [R1+0xa30] ;  /* 0x000a300001187983 */ /* 0x004ea80000300800 */
[----:B------:R-:W2:Y:S04]  /*95030*/  LDL.LU R25, [R1+0xa34] ;  /* 0x000a340001197983 */ /* 0x000ea80000300800 */
[----:B------:R-:W2:Y:S04]  /*95040*/  LDL.LU R26, [R1+0xa38] ;  /* 0x000a3800011a7983 */ /* 0x000ea80000300800 */
[----:B------:R-:W2:Y:S04]  /*95050*/  LDL.LU R27, [R1+0xa3c] ;  /* 0x000a3c00011b7983 */ /* 0x000ea80000300800 */
[----:B--2---:R-:W-:Y:S04]  /*95060*/  STL.64 [R1+0x7280], R26 ;  /* 0x0072801a01007387 */ /* 0x004fe80000100a00 */
[----:B------:R1:W-:Y:S04]  /*95070*/  STL.64 [R1+0x7278], R24 ;  /* 0x0072781801007387 */ /* 0x0003e80000100a00 */
[----:B------:R-:W2:Y:S01]  /*95080*/  LDL R20, [R1+0x28] ;  /* 0x0000280001147983 */ /* 0x000ea20000100800 */
[----:B----4-:R-:W-:-:S03]  /*95090*/  IMAD.MOV.U32 R21, RZ, RZ, R0 ;  /* 0x000000ffff157224 */ /* 0x010fc600078e0000 */
[----:B------:R-:W1:Y:S04]  /*950a0*/  LDL.LU R0, [R1+0x7404] ;  /* 0x0074040001007983 */ /* 0x000e680000300800 */
[----:B---3--:R-:W-:Y:S04]  /*950b0*/  STL.64 [R1+0x7290], R22 ;  /* 0x0072901601007387 */ /* 0x008fe80000100a00 */
[----:B--2---:R-:W-:Y:S04]  /*950c0*/  STL.64 [R1+0x7288], R20 ;  /* 0x0072881401007387 */ /* 0x004fe80000100a00 */
[----:B0-----:R-:W2:Y:S04]  /*950d0*/  LDL.LU R4, [R1+0xa60] ;  /* 0x000a600001047983 */ /* 0x001ea80000300800 */
[----:B------:R-:W2:Y:S04]  /*950e0*/  LDL.LU R5, [R1+0xa64] ;  /* 0x000a640001057983 */ /* 0x000ea80000300800 */
[----:B------:R-:W3:Y:S04]  /*950f0*/  LDL.LU R6, [R1+0xa68] ;  /* 0x000a680001067983 */ /* 0x000ee80000300800 */
[----:B------:R-:W3:Y:S01]  /*95100*/  LDL.LU R7, [R1+0xa6c] ;  /* 0x000a6c0001077983 */ /* 0x000ee20000300800 */
[----:B-1----:R-:W-:-:S03]  /*95110*/  IMAD.MOV.U32 R25, RZ, RZ, R0 ;  /* 0x000000ffff197224 */ /* 0x002fc600078e0000 */
[----:B---3--:R-:W-:Y:S04]  /*95120*/  STL.64 [R1+0x72a0], R6 ;  /* 0x0072a00601007387 */ /* 0x008fe80000100a00 */
[----:B--2---:R0:W-:Y:S04]  /*95130*/  STL.64 [R1+0x7298], R4 ;  /* 0x0072980401007387 */ /* 0x0041e80000100a00 */
[----:B------:R-:W2:Y:S04]  /*95140*/  LDL R26, [R1+0x30] ;  /* 0x00003000011a7983 */ /* 0x000ea80000100800 */
[----:B------:R-:W2:Y:S04]  /*95150*/  LDL R27, [R1+0x34] ;  /* 0x00003400011b7983 */ /* 0x000ea80000100800 */
[----:B------:R-:W3:Y:S04]  /*95160*/  LDL R24, [R1+0x38] ;  /* 0x0000380001187983 */ /* 0x000ee80000100800 */
[----:B------:R-:W4:Y:S04]  /*95170*/  LDL.LU R0, [R1+0x7400] ;  /* 0x0074000001007983 */ /* 0x000f280000300800 */
[----:B--2---:R1:W-:Y:S04]  /*95180*/  STL.64 [R1+0x72b0], R26 ;  /* 0x0072b01a01007387 */ /* 0x0043e80000100a00 */
[----:B---3--:R-:W-:Y:S04]  /*95190*/  STL.64 [R1+0x72a8], R24 ;  /* 0x0072a81801007387 */ /* 0x008fe80000100a00 */
[----:B0-----:R-:W2:Y:S04]  /*951a0*/  LDL.LU R4, [R1+0xaa0] ;  /* 0x000aa00001047983 */ /* 0x001ea80000300800 */
[----:B------:R-:W2:Y:S04]  /*951b0*/  LDL.LU R5, [R1+0xaa4] ;  /* 0x000aa40001057983 */ /* 0x000ea80000300800 */
[----:B------:R-:W3:Y:S04]  /*951c0*/  LDL.LU R6, [R1+0xaa8] ;  /* 0x000aa80001067983 */ /* 0x000ee80000300800 */
[----:B------:R-:W3:Y:S04]  /*951d0*/  LDL.LU R7, [R1+0xaac] ;  /* 0x000aac0001077983 */ /* 0x000ee80000300800 */
[----:B---3--:R-:W-:Y:S04]  /*951e0*/  STL.64 [R1+0x72c0], R6 ;  /* 0x0072c00601007387 */ /* 0x008fe80000100a00 */
[----:B--2---:R0:W-:Y:S04]  /*951f0*/  STL.64 [R1+0x72b8], R4 ;  /* 0x0072b80401007387 */ /* 0x0041e80000100a00 */
[----:B-1----:R-:W2:Y:S01]  /*95200*/  LDL R26, [R1+0x40] ;  /* 0x00004000011a7983 */ /* 0x002ea20000100800 */
[----:B----4-:R-:W-:-:S03]  /*95210*/  IMAD.MOV.U32 R27, RZ, RZ, R0 ;  /* 0x000000ffff1b7224 */ /* 0x010fc600078e0000 */
[----:B------:R-:W3:Y:S04]  /*95220*/  LDL.LU R0, [R1+0x73fc] ;  /* 0x0073fc0001007983 */ /* 0x000ee80000300800 */
[----:B--2---:R-:W-:Y:S04]  /*95230*/  STL.64 [R1+0x72c8], R26 ;  /* 0x0072c81a01007387 */ /* 0x004fe80000100a00 */
[----:B0-----:R-:W2:Y:S04]  /*95240*/  LDL.LU R4, [R1+0xad0] ;  /* 0x000ad00001047983 */ /* 0x001ea80000300800 */
[----:B------:R-:W2:Y:S04]  /*95250*/  LDL.LU R5, [R1+0xad4] ;  /* 0x000ad40001057983 */ /* 0x000ea80000300800 */
[----:B------:R-:W4:Y:S04]  /*95260*/  LDL.LU R6, [R1+0xad8] ;  /* 0x000ad80001067983 */ /* 0x000f280000300800 */
[----:B------:R-:W4:Y:S01]  /*95270*/  LDL.LU R7, [R1+0xadc] ;  /* 0x000adc0001077983 */ /* 0x000f220000300800 */
[----:B---3--:R-:W-:-:S03]  /*95280*/  IMAD.MOV.U32 R25, RZ, RZ, R0 ;  /* 0x000000ffff197224 */ /* 0x008fc600078e0000 */
[----:B----4-:R-:W-:Y:S04]  /*95290*/  STL.64 [R1+0x72d8], R6 ;  /* 0x0072d80601007387 */ /* 0x010fe80000100a00 */
[----:B--2---:R0:W-:Y:S04]  /*952a0*/  STL.64 [R1+0x72d0], R4 ;  /* 0x0072d00401007387 */ /* 0x0041e80000100a00 */
[----:B------:R-:W2:Y:S04]  /*952b0*/  LDL R24, [R1+0x48] ;  /* 0x0000480001187983 */ /* 0x000ea80000100800 */
[----:B------:R-:W3:Y:S04]  /*952c0*/  LDL.LU R0, [R1+0x73f8] ;  /* 0x0073f80001007983 */ /* 0x000ee80000300800 */
[----:B--2---:R1:W-:Y:S04]  /*952d0*/  STL.64 [R1+0x72e0], R24 ;  /* 0x0072e01801007387 */ /* 0x0043e80000100a00 */
[----:B0-----:R-:W2:Y:S04]  /*952e0*/  LDL.LU R4, [R1+0xaf0] ;  /* 0x000af00001047983 */ /* 0x001ea80000300800 */
[----:B------:R-:W2:Y:S04]  /*952f0*/  LDL.LU R5, [R1+0xaf4] ;  /* 0x000af40001057983 */ /* 0x000ea80000300800 */
[----:B------:R-:W4:Y:S04]  /*95300*/  LDL.LU R6, [R1+0xaf8] ;  /* 0x000af80001067983 */ /* 0x000f280000300800 */
[----:B------:R-:W4:Y:S04]  /*95310*/  LDL.LU R7, [R1+0xafc] ;  /* 0x000afc0001077983 */ /* 0x000f280000300800 */
[----:B----4-:R-:W-:Y:S04]  /*95320*/  STL.64 [R1+0x72f0], R6 ;  /* 0x0072f00601007387 */ /* 0x010fe80000100a00 */
[----:B--2---:R0:W-:Y:S04]  /*95330*/  STL.64 [R1+0x72e8], R4 ;  /* 0x0072e80401007387 */ /* 0x0041e80000100a00 */
[----:B------:R-:W2:Y:S04]  /*95340*/  LDL R26, [R1+0x50] ;  /* 0x00005000011a7983 */ /* 0x000ea80000100800 */
[----:B------:R-:W2:Y:S04]  /*95350*/  LDL R27, [R1+0x54] ;  /* 0x00005400011b7983 */ /* 0x000ea80000100800 */
[----:B-1----:R-:W4:Y:S01]  /*95360*/  LDL R24, [R1+0x58] ;  /* 0x0000580001187983 */ /* 0x002f220000100800 */
[----:B---3--:R-:W-:-:S03]  /*95370*/  IMAD.MOV.U32 R25, RZ, RZ, R0 ;  /* 0x000000ffff197224 */ /* 0x008fc600078e0000 */
[----:B------:R-:W3:Y:S04]  /*95380*/  LDL.LU R0, [R1+0x73f4] ;  /* 0x0073f40001007983 */ /* 0x000ee80000300800 */
[----:B--2---:R1:W-:Y:S04]  /*95390*/  STL.64 [R1+0x72f8], R26 ;  /* 0x0072f81a01007387 */ /* 0x0043e80000100a00 */
[----:B----4-:R-:W-:Y:S04]  /*953a0*/  STL.64 [R1+0x7310], R24 ;  /* 0x0073101801007387 */ /* 0x010fe80000100a00 */
[----:B0-----:R-:W2:Y:S04]  /*953b0*/  LDL.LU R4, [R1+0xb20] ;  /* 0x000b200001047983 */ /* 0x001ea80000300800 */
[----:B------:R-:W2:Y:S04]  /*953c0*/  LDL.LU R5, [R1+0xb24] ;  /* 0x000b240001057983 */ /* 0x000ea80000300800 */
[----:B------:R-:W4:Y:S04]  /*953d0*/  LDL.LU R6, [R1+0xb28] ;  /* 0x000b280001067983 */ /* 0x000f280000300800 */
[----:B------:R-:W4:Y:S04]  /*953e0*/  LDL.LU R7, [R1+0xb2c] ;  /* 0x000b2c0001077983 */ /* 0x000f280000300800 */
[----:B-1----:R-:W2:Y:S01]  /*953f0*/  LDL R26, [R1+0x60] ;  /* 0x00006000011a7983 */ /* 0x002ea20000100800 */
[----:B---3--:R-:W-:-:S03]  /*95400*/  IMAD.MOV.U32 R27, RZ, RZ, R0 ;  /* 0x000000ffff1b7224 */ /* 0x008fc600078e0000 */
[----:B------:R-:W3:Y:S04]  /*95410*/  LDL.LU R0, [R1+0x73f0] ;  /* 0x0073f00001007983 */ /* 0x000ee80000300800 */
[----:B--2---:R-:W-:Y:S04]  /*95420*/  STL.64 [R1+0x7328], R26 ;  /* 0x0073281a01007387 */ /* 0x004fe80000100a00 */
[----:B----4-:R-:W-:Y:S04]  /*95430*/  STL.64 [R1+0x7308], R6 ;  /* 0x0073080601007387 */ /* 0x010fe80000100a00 */
[----:B------:R0:W-:Y:S04]  /*95440*/  STL.64 [R1+0x7300], R4 ;  /* 0x0073000401007387 */ /* 0x0001e80000100a00 */
[----:B0-----:R-:W2:Y:S04]  /*95450*/  LDL.LU R4, [R1+0xb40] ;  /* 0x000b400001047983 */ /* 0x001ea80000300800 */
[----:B------:R-:W2:Y:S04]  /*95460*/  LDL.LU R5, [R1+0xb44] ;  /* 0x000b440001057983 */ /* 0x000ea80000300800 */
[----:B------:R-:W4:Y:S04]  /*95470*/  LDL.LU R6, [R1+0xb48] ;  /* 0x000b480001067983 */ /* 0x000f280000300800 */
[----:B------:R-:W4:Y:S04]  /*95480*/  LDL.LU R7, [R1+0xb4c] ;  /* 0x000b4c0001077983 */ /* 0x000f280000300800 */
[----:B------:R-:W2:Y:S01]  /*95490*/  LDL R24, [R1+0x68] ;  /* 0x0000680001187983 */ /* 0x000ea20000100800 */
        /* <DEDUP_REMOVED lines=10> */
[----:B---3--:R-:W-:-:S05]  /*95540*/  IMAD.MOV.U32 R27, RZ, RZ, R0 ;  /* 0x000000ffff1b7224 */ /* 0x008fca00078e0000 */
[----:B--2---:R-:W-:Y:S04]  /*95550*/  STL.64 [R1+0x7358], R26 ;  /* 0x0073581a01007387 */ /* 0x004fe80000100a00 */
[----:B----4-:R-:W-:Y:S04]  /*95560*/  STL.64 [R1+0x7338], R6 ;  /* 0x0073380601007387 */ /* 0x010fe80000100a00 */
[----:B------:R0:W-:Y:S04]  /*95570*/  STL.64 [R1+0x7330], R4 ;  /* 0x0073300401007387 */ /* 0x0001e80000100a00 */
[----:B0-----:R-:W2:Y:S04]  /*95580*/  LDL.LU R4, [R1+0xb90] ;  /* 0x000b900001047983 */ /* 0x001ea80000300800 */
[----:B------:R-:W2:Y:S04]  /*95590*/  LDL.LU R5, [R1+0xb94] ;  /* 0x000b940001057983 */ /* 0x000ea80000300800 */
[----:B------:R-:W3:Y:S04]  /*955a0*/  LDL.LU R6, [R1+0xb98] ;  /* 0x000b980001067983 */ /* 0x000ee80000300800 */
[----:B------:R-:W3:Y:S04]  /*955b0*/  LDL.LU R7, [R1+0xb9c] ;  /* 0x000b9c0001077983 */ /* 0x000ee80000300800 */
[----:B------:R-:W4:Y:S04]  /*955c0*/  LDL R24, [R1+0x78] ;  /* 0x0000780001187983 */ /* 0x000f280000100800 */
[----:B------:R-:W4:Y:S04]  /*955d0*/  LDL R25, [R1+0x7c] ;  /* 0x00007c0001197983 */ /* 0x000f280000100800 */
[----:B----4-:R-:W-:Y:S04]  /*955e0*/  STL.64 [R1+0x7370], R24 ;  /* 0x0073701801007387 */ /* 0x010fe80000100a00 */
[----:B---3--:R-:W-:Y:S04]  /*955f0*/  STL.64 [R1+0x7350], R6 ;  /* 0x0073500601007387 */ /* 0x008fe80000100a00 */
[----:B--2---:R0:W-:Y:S04]  /*95600*/  STL.64 [R1+0x7348], R4 ;  /* 0x0073480401007387 */ /* 0x0041e80000100a00 */
[----:B0-----:R-:W2:Y:S04]  /*95610*/  LDL.LU R4, [R1+0xbb0] ;  /* 0x000bb00001047983 */ /* 0x001ea80000300800 */
[----:B------:R-:W2:Y:S04]  /*95620*/  LDL.LU R5, [R1+0xbb4] ;  /* 0x000bb40001057983 */ /* 0x000ea80000300800 */
[----:B------:R-:W3:Y:S04]  /*95630*/  LDL.LU R6, [R1+0xbb8] ;  /* 0x000bb80001067983 */ /* 0x000ee80000300800 */
[----:B------:R-:W3:Y:S04]  /*95640*/  LDL.LU R7, [R1+0xbbc] ;  /* 0x000bbc0001077983 */ /* 0x000ee80000300800 */
[----:B------:R-:W4:Y:S04]  /*95650*/  LDL R26, [R1+0x80] ;  /* 0x00008000011a7983 */ /* 0x000f280000100800 */
[----:B------:R-:W4:Y:S04]  /*95660*/  LDL R27, [R1+0x84] ;  /* 0x00008400011b7983 */ /* 0x000f280000100800 */
[----:B------:R-:W2:Y:S04]  /*95670*/  LDL R24, [R1+0x88] ;  /* 0x0000880001187983 */ /* 0x000ea80000100800 */
[----:B------:R-:W2:Y:S04]  /*95680*/  LDL R25, [R1+0x8c] ;  /* 0x00008c0001197983 */ /* 0x000ea80000100800 */
        /* <DEDUP_REMOVED lines=19> */
[----:B------:R-:W4:Y:S04]  /*957c0*/  LDL.LU R19, [R1+0x18f0] ;  /* 0x0018f00001137983 */ /* 0x000f280000300800 */
        /* <DEDUP_REMOVED lines=21> */
[----:B----4-:R-:W-:Y:S01]  /*95920*/  IMAD R26, R26, 0x100, R19 ;  /* 0x000001001a1a7824 */ /* 0x010fe200078e0213 */
[----:B------:R-:W-:-:S02]  /*95930*/  F2FP.F16.E4M3.UNPACK_B R16, R16 ;  /* 0x00000010ff10723e */ /* 0x000fc400020006ff */
[----:B---3--:R-:W-:Y:S04]  /*95940*/  STL.64 [R1+0x73e0], R6 ;  /* 0x0073e00601007387 */ /* 0x008fe80000100a00 */
[----:B--2---:R0:W-:Y:S04]  /*95950*/  STL.64 [R1+0x73d8], R4 ;  /* 0x0073d80401007387 */ /* 0x0041e80000100a00 */
        /* <DEDUP_REMOVED lines=8> */
[----:B------:R-:W4:Y:S04]  /*959e0*/  LDL.LU R8, [R1+0x9f0] ;  /* 0x0009f00001087983 */ /* 0x000f280000300800 */
[----:B------:R-:W4:Y:S04]  /*959f0*/  LDL.LU R9, [R1+0x9f4] ;  /* 0x0009f40001097983 */ /* 0x000f280000300800 */
[----:B------:R-:W4:Y:S04]  /*95a00*/  LDL.LU R10, [R1+0x9f8] ;  /* 0x0009f800010a7983 */ /* 0x000f280000300800 */
[----:B------:R-:W4:Y:S04]  /*95a10*/  LDL.LU R11, [R1+0x9fc] ;  /* 0x0009fc00010b7983 */ /* 0x000f280000300800 */
[----:B------:R-:W3:Y:S01]  /*95a20*/  LDL.LU R19, [R1+0x73e8] ;  /* 0x0073e80001137983 */ /* 0x000ee20000300800 */
[----:B------:R-:W-:-:S07]  /*95a30*/  F2FP.F16.E4M3.UNPACK_B R17, R17 ;  /* 0x00000011ff11723e */ /* 0x000fce00020006ff */
[----:B--2---:R-:W-:Y:S01]  /*95a40*/  HMMA.16816.F32 R12, R12, R16, R4 ;  /* 0x000000100c0c723c */ /* 0x004fe20000001804 */
[----:B------:R-:W2:Y:S04]  /*95a50*/  LDL.LU.64 R6, [R1+0x73e0] ;  /* 0x0073e00001067983 */ /* 0x000ea80000300a00 */
[----:B------:R-:W2:Y:S01]  /*95a60*/  LDL.LU.64 R4, [R1+0x73d8] ;  /* 0x0073d80001047983 */ /* 0x000ea20000300a00 */
[----:B------:R-:W-:-:S03]  /*95a70*/  IMAD R0, R0, 0x100, R27 ;  /* 0x0000010000007824 */ /* 0x000fc600078e021b */
[----:B---3--:R-:W-:Y:S04]  /*95a80*/  STL.64 [R1+0x71e0], R18 ;  /* 0x0071e01201007387 */ /* 0x008fe80000100a00 */
[----:B------:R0:W-:Y:S06]  /*95a90*/  STL.64 [R1+0x71d8], R16 ;  /* 0x0071d81001007387 */ /* 0x0001ec0000100a00 */
[----:B------:R1:W-:Y:S04]  /*95aa0*/  STL.64 [R1+0xa70], R12 ;  /* 0x000a700c01007387 */ /* 0x0003e80000100a00 */
[----:B------:R3:W-:Y:S04]  /*95ab0*/  STL.64 [R1+0xa78], R14 ;  /* 0x000a780e01007387 */ /* 0x0007e80000100a00 */
[----:B0-----:R-:W4:Y:S04]  /*95ac0*/  LDL.LU R16, [R1+0x9c0] ;  /* 0x0009c00001107983 */ /* 0x001f280000300800 */
[----:B------:R-:W4:Y:S04]  /*95ad0*/  LDL.LU R17, [R1+0x9c4] ;  /* 0x0009c40001117983 */ /* 0x000f280000300800 */
[----:B------:R-:W4:Y:S04]  /*95ae0*/  LDL.LU R18, [R1+0x9c8] ;  /* 0x0009c80001127983 */ /* 0x000f280000300800 */
[----:B------:R-:W4:Y:S01]  /*95af0*/  LDL.LU R19, [R1+0x9cc] ;  /* 0x0009cc0001137983 */ /* 0x000f220000300800 */
[----:B-1----:R-:W-:-:S02]  /*95b00*/  F2FP.F16.E4M3.UNPACK_B R12, R28 ;  /* 0x0000001cff0c723e */ /* 0x002fc400020006ff */
[----:B------:R-:W-:Y:S02]  /*95b10*/  F2FP.F16.E4M3.UNPACK_B R13, R29 ;  /* 0x0000001dff0d723e */ /* 0x000fe400020006ff */
[----:B---3--:R-:W-:Y:S02]  /*95b20*/  F2FP.F16.E4M3.UNPACK_B R14, R26 ;  /* 0x0000001aff0e723e */ /* 0x008fe400020006ff */
[----:B------:R-:W-:Y:S01]  /*95b30*/  F2FP.F16.E4M3.UNPACK_B R15, R0 ;  /* 0x00000000ff0f723e */ /* 0x000fe200020006ff */
[----:B------:R-:W3:Y:S04]  /*95b40*/  LDL.LU R28, [R1+0x73d4] ;  /* 0x0073d400011c7983 */ /* 0x000ee80000300800 */
[----:B------:R-:W3:Y:S02]  /*95b50*/  LDL.LU R29, [R1+0x73d0] ;  /* 0x0073d000011d7983 */ /* 0x000ee40000300800 */
        /* <DEDUP_REMOVED lines=73> */
[C---:B--2---:R-:W-:Y:S08]  /*95ff0*/  HMMA.16816.F32 R4, R12.reuse, R24, R4 ;  /* 0x000000180c04723c */ /* 0x044ff00000001804 */
[C---:B------:R-:W-:Y:S11]  /*96000*/  HMMA.16816.F32 R24, R12.reuse, R26, R20 ;  /* 0x0000001a0c18723c */ /* 0x040ff60000001814 */
[----:B------:R-:W-:Y:S04]  /*96010*/  STL.64 [R1+0x910], R4 ;  /* 0x0009100401007387 */ /* 0x000fe80000100a00 */
[----:B------:R0:W-:Y:S04]  /*96020*/  STL.64 [R1+0x918], R6 ;  /* 0x0009180601007387 */ /* 0x0001e80000100a00 */
[----:B0-----:R-:W2:Y:S04]  /*96030*/  LDL.LU.64 R6, [R1+0x72a0] ;  /* 0x0072a00001067983 */ /* 0x001ea80000300a00 */
[----:B------:R-:W2:Y:S04]  /*96040*/  LDL.LU.64 R4, [R1+0x7298] ;  /* 0x0072980001047983 */ /* 0x000ea80000300a00 */
[----:B------:R-:W2:Y:S04]  /*96050*/  LDL.LU.64 R22, [R1+0x7290] ;  /* 0x0072900001167983 */ /* 0x000ea80000300a00 */
        /* <DEDUP_REMOVED lines=11> */
[----:B------:R-:W4:Y:S04]  /*96110*/  LDL.LU.64 R26, [R1+0x7260] ;  /* 0x00726000011a7983 */ /* 0x000f280000300a00 */
        /* <DEDUP_REMOVED lines=10> */
[----:B------:R-:W2:Y:S01]  /*961c0*/  LDL.LU.64 R4, [R1+0x7238] ;  /* 0x0072380001047983 */ /* 0x000ea20000300a00 */
[----:B----4-:R-:W-:Y:S03]  /*961d0*/  HMMA.16816.F32 R24, R12, R26, R8 ;  /* 0x0000001a0c18723c */ /* 0x010fe60000001808 */
[----:B------:R-:W4:Y:S04]  /*961e0*/  LDL.LU.64 R10, [R1+0x7230] ;  /* 0x00723000010a7983 */ /* 0x000f280000300a00 */
[----:B------:R-:W4:-:S12]  /*961f0*/  LDL.LU.64 R8, [R1+0x7228] ;  /* 0x0072280001087983 */ /* 0x000f180000300a00 */
[----:B------:R-:W-:Y:S04]  /*96200*/  STL.64 [R1+0x8b0], R24 ;  /* 0x0008b01801007387 */ /* 0x000fe80000100a00 */
[----:B------:R0:W-:Y:S04]  /*96210*/  STL.64 [R1+0x8b8], R26 ;  /* 0x0008b81a01007387 */ /* 0x0001e80000100a00 */
[----:B0-----:R-:W3:Y:S04]  /*96220*/  LDL.LU.64 R26, [R1+0x7220] ;  /* 0x00722000011a7983 */ /* 0x001ee80000300a00 */
[----:B------:R-:W3:Y:S01]  /*96230*/  LDL.LU.64 R24, [R1+0x7218] ;  /* 0x0072180001187983 */ /* 0x000ee20000300a00 */
[----:B--2---:R-:W-:-:S15]  /*96240*/  HMMA.16816.F32 R16, R12, R4, R16 ;  /* 0x000000040c10723c */ /* 0x004fde0000001810 */
[----:B------:R-:W-:-:S04]  /*96250*/  NOP ;  /* 0x0000000000007918 */ /* 0x000fc80000000000 */
[----:B------:R-:W-:Y:S04]  /*96260*/  STL.64 [R1+0x8a0], R16 ;  /* 0x0008a01001007387 */ /* 0x000fe80000100a00 */
[----:B------:R4:W-:Y:S02]  /*96270*/  STL.64 [R1+0x8a8], R18 ;  /* 0x0008a81201007387 */ /* 0x0009e40000100a00 */
[C---:B----4-:R-:W-:Y:S08]  /*96280*/  HMMA.16816.F32 R16, R12.reuse, R6, R8 ;  /* 0x000000060c10723c */ /* 0x050ff00000001808 */
[C---:B---3--:R-:W-:Y:S01]  /*96290*/  HMMA.16816.F32 R4, R12.reuse, R28, R20 ;  /* 0x0000001c0c04723c */ /* 0x048fe20000001814 */
[----:B------:R-:W2:Y:S10]  /*962a0*/  LDL.LU R8, [R1+0x590] ;  /* 0x0005900001087983 */ /* 0x000eb40000300800 */
[----:B------:R-:W-:Y:S04]  /*962b0*/  STL.64 [R1+0x890], R16 ;  /* 0x0008901001007387 */ /* 0x000fe80000100a00 */
[----:B------:R-:W-:Y:S04]  /*962c0*/  STL.64 [R1+0x898], R18 ;  /* 0x0008981201007387 */ /* 0x000fe80000100a00 */
[----:B------:R-:W-:Y:S04]  /*962d0*/  STL.64 [R1+0x870], R4 ;  /* 0x0008700401007387 */ /* 0x000fe80000100a00 */
[----:B------:R-:W-:Y:S04]  /*962e0*/  STL.64 [R1+0x878], R6 ;  /* 0x0008780601007387 */ /* 0x000fe80000100a00 */
[----:B------:R-:W2:Y:S04]  /*962f0*/  LDL.LU R9, [R1+0x594] ;  /* 0x0005940001097983 */ /* 0x000ea80000300800 */
[----:B------:R-:W3:Y:S04]  /*96300*/  LDL.LU R10, [R1+0x598] ;  /* 0x00059800010a7983 */ /* 0x000ee80000300800 */
[----:B------:R-:W3:Y:S04]  /*96310*/  LDL.LU R11, [R1+0x59c] ;  /* 0x00059c00010b7983 */ /* 0x000ee80000300800 */
[----:B------:R-:W4:Y:S04]  /*96320*/  LDL.LU R20, [R1+0x680] ;  /* 0x0006800001147983 */ /* 0x000f280000300800 */
[----:B------:R-:W4:Y:S04]  /*96330*/  LDL.LU R21, [R1+0x684] ;  /* 0x0006840001157983 */ /* 0x000f280000300800 */
[----:B------:R-:W2:Y:S04]  /*96340*/  LDL.LU R22, [R1+0x688] ;  /* 0x0006880001167983 */ /* 0x000ea80000300800 */
[----:B------:R-:W2:Y:S04]  /*96350*/  LDL.LU R23, [R1+0x68c] ;  /* 0x00068c0001177983 */ /* 0x000ea80000300800 */
[----:B--2---:R-:W-:Y:S04]  /*96360*/  STL.64 [R1+0x7210], R22 ;  /* 0x0072101601007387 */ /* 0x004fe80000100a00 */
[----:B----4-:R0:W-:Y:S04]  /*96370*/  STL.64 [R1+0x7208], R20 ;  /* 0x0072081401007387 */ /* 0x0101e80000100a00 */
[----:B0-----:R-:W2:Y:S04]  /*96380*/  LDL.LU R20, [R1+0x960] ;  /* 0x0009600001147983 */ /* 0x001ea80000300800 */
[----:B------:R-:W2:Y:S04]  /*96390*/  LDL.LU R21, [R1+0x964] ;  /* 0x0009640001157983 */ /* 0x000ea80000300800 */
[----:B------:R-:W2:Y:S04]  /*963a0*/  LDL.LU R22, [R1+0x968] ;  /* 0x0009680001167983 */ /* 0x000ea80000300800 */
[----:B------:R-:W2:Y:S04]  /*963b0*/  LDL.LU R23, [R1+0x96c] ;  /* 0x00096c0001177983 */ /* 0x000ea80000300800 */
        /* <DEDUP_REMOVED lines=16> */
[C---:B------:R-:W-:Y:S03]  /*964c0*/  HMMA.16816.F32 R20, R12.reuse, R26, R20 ;  /* 0x0000001a0c14723c */ /* 0x040fe60000001814 */
[----:B----4-:R-:W-:Y:S04]  /*964d0*/  STL.64 [R1+0x71d0], R10 ;  /* 0x0071d00a01007387 */ /* 0x010fe80000100a00 */
[----:B---3--:R0:W-:Y:S04]  /*964e0*/  STL.64 [R1+0x71c8], R8 ;  /* 0x0071c80801007387 */ /* 0x0081e80000100a00 */
[----:B0-----:R-:W3:Y:S04]  /*964f0*/  LDL.LU R8, [R1+0x610] ;  /* 0x0006100001087983 */ /* 0x001ee80000300800 */
[----:B------:R-:W3:Y:S04]  /*96500*/  LDL.LU R9, [R1+0x614] ;  /* 0x0006140001097983 */ /* 0x000ee80000300800 */
[----:B------:R-:W3:Y:S04]  /*96510*/  LDL.LU R10, [R1+0x618] ;  /* 0x00061800010a7983 */ /* 0x000ee80000300800 */
[----:B------:R-:W3:Y:S04]  /*96520*/  LDL.LU R11, [R1+0x61c] ;  /* 0x00061c00010b7983 */ /* 0x000ee80000300800 */
[----:B------:R-:W4:Y:S04]  /*96530*/  LDL.LU R4, [R1+0x5e0] ;  /* 0x0005e00001047983 */ /* 0x000f280000300800 */
[----:B------:R-:W4:Y:S04]  /*96540*/  LDL.LU R5, [R1+0x5e4] ;  /* 0x0005e40001057983 */ /* 0x000f280000300800 */
[----:B------:R-:W4:Y:S04]  /*96550*/  LDL.LU R6, [R1+0x5e8] ;  /* 0x0005e80001067983 */ /* 0x000f280000300800 */
[----:B------:R-:W4:Y:S04]  /*96560*/  LDL.LU R7, [R1+0x5ec] ;  /* 0x0005ec0001077983 */ /* 0x000f280000300800 */
[----:B------:R-:W2:Y:S04]  /*96570*/  LDL.LU R0, [R1+0x1914] ;  /* 0x0019140001007983 */ /* 0x000ea80000300800 */
[----:B------:R0:W-:Y:S04]  /*96580*/  STL.64 [R1+0x7150], R28 ;  /* 0x0071501c01007387 */ /* 0x0001e80000100a00 */
[----:B0-----:R-:W2:Y:S04]  /*96590*/  LDL.LU R28, [R1+0x190c] ;  /* 0x00190c00011c7983 */ /* 0x001ea80000300800 */
[----:B------:R-:W2:Y:S04]  /*965a0*/  LDL.LU R29, [R1+0x1918] ;  /* 0x00191800011d7983 */ /* 0x000ea80000300800 */
        /* <DEDUP_REMOVED lines=31> */
[----:B0-----:R-:W3:Y:S01]  /*967a0*/  LDL.LU.64 R18, [R1+0x71e0] ;  /* 0x0071e00001127983 */ /* 0x001ee20000300a00 */
[C---:B----4-:R-:W-:Y:S03]  /*967b0*/  HMMA.16816.F32 R4, R12.reuse, R2, R4 ;  /* 0x000000020c04723c */ /* 0x050fe60000001804 */
[----:B------:R-:W4:Y:S04]  /*967c0*/  LDL.LU.64 R16, [R1+0x71d8] ;  /* 0x0071d80001107983 */ /* 0x000f280000300a00 */
        /* <DEDUP_REMOVED lines=13> */
[----:B0-----:R-:W2:Y:S04]  /*968a0*/  LDL.LU R18, [R1+0x1900] ;  /* 0x0019000001127983 */ /* 0x001ea80000300800 */
[----:B------:R-:W-:Y:S04]  /*968b0*/  STL [R1+0x6fc0], R19 ;  /* 0x006fc01301007387 */ /* 0x000fe80000100800 */
[----:B------:R-:W-:Y:S04]  /*968c0*/  STL.64 [R1+0x800], R4 ;  /* 0x0008000401007387 */ /* 0x000fe80000100a00 */
[----:B------:R0:W-:Y:S04]  /*968d0*/  STL.64 [R1+0x808], R6 ;  /* 0x0008080601007387 */ /* 0x0001e80000100a00 */
[----:B0-----:R-:W2:Y:S04]  /*968e0*/  LDL.LU.64 R6, [R1+0x71c0] ;  /* 0x0071c00001067983 */ /* 0x001ea80000300a00 */
[----:B------:R-:W3:Y:S04]  /*968f0*/  LDL.LU.64 R4, [R1+0x71b8] ;  /* 0x0071b80001047983 */ /* 0x000ee80000300a00 */
[----:B------:R-:W-:Y:S04]  /*96900*/  STL [R1+0x6fec], R2 ;  /* 0x006fec0201007387 */ /* 0x000fe80000100800 */
[----:B------:R-:W-:Y:S01]  /*96910*/  STL [R1+0x6fe8], R3 ;  /* 0x006fe80301007387 */ /* 0x000fe20000100800 */
[----:B---3--:R-:W-:-:S15]  /*96920*/  HMMA.16816.F32 R8, R12, R4, R8 ;  /* 0x000000040c08723c */ /* 0x008fde0000001808 */
[----:B------:R-:W-:-:S04]  /*96930*/  NOP ;  /* 0x0000000000007918 */ /* 0x000fc80000000000 */
        /* <DEDUP_REMOVED lines=12> */
[----:B0-----:R-:W2:Y:S04]  /*96a00*/  LDL.LU R4, [R1+0x530] ;  /* 0x0005300001047983 */ /* 0x001ea80000300800 */
[----:B------:R-:W2:Y:S04]  /*96a10*/  LDL.LU R5, [R1+0x534] ;  /* 0x0005340001057983 */ /* 0x000ea80000300800 */
[----:B------:R-:W2:Y:S04]  /*96a20*/  LDL.LU R6, [R1+0x538] ;  /* 0x0005380001067983 */ /* 0x000ea80000300800 */
[----:B------:R-:W2:Y:S01]  /*96a30*/  LDL.LU R7, [R1+0x53c] ;  /* 0x00053c0001077983 */ /* 0x000ea20000300800 */
[----:B---3--:R-:W-:-:S15]  /*96a40*/  HMMA.16816.F32 R24, R12, R8, R24 ;  /* 0x000000080c18723c */ /* 0x008fde0000001818 */
[----:B------:R-:W-:-:S04]  /*96a50*/  NOP ;  /* 0x0000000000007918 */ /* 0x000fc80000000000 */
[----:B------:R-:W-:Y:S04]  /*96a60*/  STL.64 [R1+0x7d0], R24 ;  /* 0x0007d01801007387 */ /* 0x000fe80000100a00 */
[----:B------:R0:W-:Y:S04]  /*96a70*/  STL.64 [R1+0x7d8], R26 ;  /* 0x0007d81a01007387 */ /* 0x0001e80000100a00 */
[----:B0-----:R-:W3:Y:S04]  /*96a80*/  LDL.LU.64 R26, [R1+0x7190] ;  /* 0x00719000011a7983 */ /* 0x001ee80000300a00 */
[----:B------:R-:W3:Y:S01]  /*96a90*/  LDL.LU.64 R24, [R1+0x7188] ;  /* 0x0071880001187983 */ /* 0x000ee20000300a00 */
[----:B--2---:R-:W-:Y:S03]  /*96aa0*/  HMMA.16816.F32 R4, R12, R10, R4 ;  /* 0x0000000a0c04723c */ /* 0x004fe60000001804 */
[----:B------:R-:W-:Y:S04]  /*96ab0*/  STL.64 [R1+0x6fa8], R10 ;  /* 0x006fa80a01007387 */ /* 0x000fe80000100a00 */
[----:B------:R0:W-:-:S12]  /*96ac0*/  STL.64 [R1+0x6fa0], R8 ;  /* 0x006fa00801007387 */ /* 0x0001d80000100a00 */
[----:B------:R-:W-:Y:S04]  /*96ad0*/  STL.64 [R1+0x7b0], R4 ;  /* 0x0007b00401007387 */ /* 0x000fe80000100a00 */
[----:B------:R3:W-:Y:S04]  /*96ae0*/  STL.64 [R1+0x7b8], R6 ;  /* 0x0007b80601007387 */ /* 0x0007e80000100a00 */
[----:B----4-:R-:W-:Y:S04]  /*96af0*/  STL [R1+0x6f74], R16 ;  /* 0x006f741001007387 */ /* 0x010fe80000100800 */
[----:B------:R-:W-:Y:S01]  /*96b00*/  STL [R1+0x6f70], R17 ;  /* 0x006f701101007387 */ /* 0x000fe20000100800 */
[----:B------:R-:W-:-:S02]  /*96b10*/  IMAD R3, R20, 0x100, R18 ;  /* 0x0000010014037824 */ /* 0x000fc400078e0212 */
[----:B------:R-:W-:Y:S02]  /*96b20*/  IMAD R2, R22, 0x100, R21 ;  /* 0x0000010016027824 */ /* 0x000fe400078e0215 */
[----:B0-----:R-:W-:Y:S01]  /*96b30*/  IMAD R8, R28, 0x100, R23 ;  /* 0x000001001c087824 */ /* 0x001fe200078e0217 */
[----:B---3--:R-:W-:-:S15]  /*96b40*/  HMMA.16816.F32 R4, R12, R16, R24 ;  /* 0x000000100c04723c */ /* 0x008fde0000001818 */
[----:B------:R-:W-:-:S04]  /*96b50*/  NOP ;  /* 0x0000000000007918 */ /* 0x000fc80000000000 */
[----:B------:R0:W-:Y:S04]  /*96b60*/  STL.64 [R1+0x790], R4 ;  /* 0x0007900401007387 */ /* 0x0001e80000100a00 */
[----:B------:R1:W-:Y:S04]  /*96b70*/  STL.64 [R1+0x798], R6 ;  /* 0x0007980601007387 */ /* 0x0003e80000100a00 */
[----:B------:R-:W2:Y:S04]  /*96b80*/  LDL.LU R20, [R1+0x420] ;  /* 0x0004200001147983 */ /* 0x000ea80000300800 */
[----:B------:R-:W2:Y:S04]  /*96b90*/  LDL.LU R21, [R1+0x424] ;  /* 0x0004240001157983 */ /* 0x000ea80000300800 */
[----:B------:R-:W3:Y:S04]  /*96ba0*/  LDL.LU R22, [R1+0x428] ;  /* 0x0004280001167983 */ /* 0x000ee80000300800 */
[----:B------:R-:W3:Y:S04]  /*96bb0*/  LDL.LU R23, [R1+0x42c] ;  /* 0x00042c0001177983 */ /* 0x000ee80000300800 */
[----:B---3--:R3:W-:Y:S04]  /*96bc0*/  STL.64 [R1+0x70f8], R22 ;  /* 0x0070f81601007387 */ /* 0x0087e80000100a00 */
[----:B--2---:R2:W-:Y:S04]  /*96bd0*/  STL.64 [R1+0x70f0], R20 ;  /* 0x0070f01401007387 */ /* 0x0045e80000100a00 */
[----:B------:R-:W4:Y:S04]  /*96be0*/  LDL R24, [R1+0x50] ;  /* 0x0000500001187983 */ /* 0x000f280000100800 */
[----:B------:R-:W4:Y:S04]  /*96bf0*/  LDL R25, [R1+0x54] ;  /* 0x0000540001197983 */ /* 0x000f280000100800 */
[----:B----4-:R-:W-:Y:S04]  /*96c00*/  STL.64 [R1+0x7160], R24 ;  /* 0x0071601801007387 */ /* 0x010fe80000100a00 */
[----:B0-----:R-:W4:Y:S04]  /*96c10*/  LDL.LU R4, [R1+0x430] ;  /* 0x0004300001047983 */ /* 0x001f280000300800 */
[----:B------:R-:W4:Y:S04]  /*96c20*/  LDL.LU R5, [R1+0x434] ;  /* 0x0004340001057983 */ /* 0x000f280000300800 */
[----:B-1----:R-:W2:Y:S04]  /*96c30*/  LDL.LU R6, [R1+0x438] ;  /* 0x0004380001067983 */ /* 0x002ea80000300800 */
[----:B------:R-:W2:Y:S01]  /*96c40*/  LDL.LU R7, [R1+0x43c] ;  /* 0x00043c0001077983 */ /* 0x000ea20000300800 */
[----:B------:R-:W-:-:S02]  /*96c50*/  F2FP.F16.E4M3.UNPACK_B R12, R3 ;  /* 0x00000003ff0c723e */ /* 0x000fc400020006ff */
[----:B------:R-:W-:Y:S01]  /*96c60*/  F2FP.F16.E4M3.UNPACK_B R13, R2 ;  /* 0x00000002ff0d723e */ /* 0x000fe200020006ff */
[----:B--2---:R-:W-:Y:S04]  /*96c70*/  STL.64 [R1+0x7108], R6 ;  /* 0x0071080601007387 */ /* 0x004fe80000100a00 */
[----:B----4-:R0:W-:Y:S04]  /*96c80*/  STL.64 [R1+0x7100], R4 ;  /* 0x0071000401007387 */ /* 0x0101e80000100a00 */
[----:B---3--:R-:W2:Y:S04]  /*96c90*/  LDL R22, [R1+0x60] ;  /* 0x0000600001167983 */ /* 0x008ea80000100800 */
[----:B------:R-:W2:Y:S04]  /*96ca0*/  LDL R23, [R1+0x64] ;  /* 0x0000640001177983 */ /* 0x000ea80000100800 */
[----:B------:R-:W3:Y:S04]  /*96cb0*/  LDL.LU.64 R2, [R1+0x78] ;  /* 0x0000780001027983 */ /* 0x000ee80000300a00 */
[----:B------:R-:W4:Y:S04]  /*96cc0*/  LDL.64 R20, [R1+0x68] ;  /* 0x0000680001147983 */ /* 0x000f280000100a00 */
[----:B--2---:R-:W-:Y:S04]  /*96cd0*/  STL.64 [R1+0x7128], R22 ;  /* 0x0071281601007387 */ /* 0x004fe80000100a00 */
[----:B----4-:R1:W-:Y:S04]  /*96ce0*/  STL.64 [R1+0x7120], R20 ;  /* 0x0071201401007387 */ /* 0x0103e80000100a00 */
[----:B0-----:R-:W2:Y:S04]  /*96cf0*/  LDL.LU R4, [R1+0x450] ;  /* 0x0004500001047983 */ /* 0x001ea80000300800 */
[----:B------:R-:W2:Y:S04]  /*96d00*/  LDL.LU R5, [R1+0x454] ;  /* 0x0004540001057983 */ /* 0x000ea80000300800 */
[----:B------:R-:W4:Y:S04]  /*96d10*/  LDL.LU R6, [R1+0x458] ;  /* 0x0004580001067983 */ /* 0x000f280000300800 */
[----:B------:R-:W4:Y:S04]  /*96d20*/  LDL.LU R7, [R1+0x45c] ;  /* 0x00045c0001077983 */ /* 0x000f280000300800 */
[----:B-1----:R-:W2:Y:S04]  /*96d30*/  LDL.LU R20, [R1+0x470] ;  /* 0x0004700001147983 */ /* 0x002ea80000300800 */
[----:B------:R-:W2:Y:S04]  /*96d40*/  LDL.LU R21, [R1+0x474] ;  /* 0x0004740001157983 */ /* 0x000ea80000300800 */
[----:B------:R-:W2:Y:S04]  /*96d50*/  LDL.LU R22, [R1+0x478] ;  /* 0x0004780001167983 */ /* 0x000ea80000300800 */
[----:B------:R-:W2:Y:S04]  /*96d60*/  LDL.LU R23, [R1+0x47c] ;  /* 0x00047c0001177983 */ /* 0x000ea80000300800 */
[----:B------:R-:W2:Y:S04]  /*96d70*/  LDL R18, [R1+0x80] ;  /* 0x0000800001127983 */ /* 0x000ea80000100800 */
[----:B------:R-:W2:Y:S04]  /*96d80*/  LDL R19, [R1+0x84] ;  /* 0x0000840001137983 */ /* 0x000ea80000100800 */
[----:B------:R-:W3:Y:S04]  /*96d90*/  LDL.LU.64 R10, [R1+0x98] ;  /* 0x00009800010a7983 */ /* 0x000ee80000300a00 */
[----:B------:R-:W3:Y:S04]  /*96da0*/  LDL.LU.64 R24, [R1+0x90] ;  /* 0x0000900001187983 */ /* 0x000ee80000300a00 */
[----:B--2---:R0:W-:Y:S04]  /*96db0*/  STL.64 [R1+0x7158], R18 ;  /* 0x0071581201007387 */ /* 0x0041e80000100a00 */
[----:B------:R-:W2:Y:S04]  /*96dc0*/  LDL.LU R16, [R1+0x4a0] ;  /* 0x0004a00001107983 */ /* 0x000ea80000300800 */
[----:B------:R-:W2:Y:S04]  /*96dd0*/  LDL.LU R17, [R1+0x4a4] ;  /* 0x0004a40001117983 */ /* 0x000ea80000300800 */
[----:B0-----:R-:W2:Y:S04]  /*96de0*/  LDL.LU R18, [R1+0x4a8] ;  /* 0x0004a80001127983 */ /* 0x001ea80000300800 */
[----:B------:R-:W2:Y:S04]  /*96df0*/  LDL.LU R19, [R1+0x4ac] ;  /* 0x0004ac0001137983 */ /* 0x000ea80000300800 */
[----:B--2---:R-:W-:Y:S04]  /*96e00*/  STL.64 [R1+0x7170], R18 ;  /* 0x0071701201007387 */ /* 0x004fe80000100a00 */
[----:B------:R0:W-:Y:S04]  /*96e10*/  STL.64 [R1+0x7168], R16 ;  /* 0x0071681001007387 */ /* 0x0001e80000100a00 */
[----:B0-----:R-:W2:Y:S04]  /*96e20*/  LDL.LU R16, [R1+0x4b0] ;  /* 0x0004b00001107983 */ /* 0x001ea80000300800 */
[----:B------:R-:W2:Y:S04]  /*96e30*/  LDL.LU R17, [R1+0x4b4] ;  /* 0x0004b40001117983 */ /* 0x000ea80000300800 */
[----:B------:R-:W2:Y:S04]  /*96e40*/  LDL.LU R18, [R1+0x4b8] ;  /* 0x0004b80001127983 */ /* 0x000ea80000300800 */
[----:B------:R-:W2:Y:S01]  /*96e50*/  LDL.LU R19, [R1+0x4bc] ;  /* 0x0004bc0001137983 */ /* 0x000ea20000300800 */
[----:B------:R-:W-:-:S03]  /*96e60*/  IMAD R0, R0, 0x100, R29 ;  /* 0x0000010000007824 */ /* 0x000fc600078e021d */
[----:B--2---:R-:W-:Y:S04]  /*96e70*/  STL.64 [R1+0x7180], R18 ;  /* 0x0071801201007387 */ /* 0x004fe80000100a00 */
[----:B------:R0:W-:Y:S04]  /*96e80*/  STL.64 [R1+0x7178], R16 ;  /* 0x0071781001007387 */ /* 0x0001e80000100a00 */
[----:B0-----:R-:W3:Y:S04]  /*96e90*/  LDL.LU R16, [R1+0x4c0] ;  /* 0x0004c00001107983 */ /* 0x001ee80000300800 */
[----:B------:R-:W3:Y:S04]  /*96ea0*/  LDL.LU R17, [R1+0x4c4] ;  /* 0x0004c40001117983 */ /* 0x000ee80000300800 */
[----:B------:R-:W3:Y:S04]  /*96eb0*/  LDL.LU R18, [R1+0x4c8] ;  /* 0x0004c80001127983 */ /* 0x000ee80000300800 */
[----:B------:R-:W3:Y:S04]  /*96ec0*/  LDL.LU R19, [R1+0x4cc] ;  /* 0x0004cc0001137983 */ /* 0x000ee80000300800 */
[----:B------:R-:W2:Y:S04]  /*96ed0*/  LDL.LU.64 R28, [R1+0x88] ;  /* 0x00008800011c7983 */ /* 0x000ea80000300a00 */
[----:B------:R-:W-:Y:S04]  /*96ee0*/  STL.64 [R1+0x7138], R22 ;  /* 0x0071381601007387 */ /* 0x000fe80000100a00 */
[----:B------:R0:W-:Y:S04]  /*96ef0*/  STL.64 [R1+0x7130], R20 ;  /* 0x0071301401007387 */ /* 0x0001e80000100a00 */
[----:B0-----:R-:W2:Y:S04]  /*96f00*/  LDL.LU R20, [R1+0x480] ;  /* 0x0004800001147983 */ /* 0x001ea80000300800 */
[----:B------:R-:W2:Y:S04]  /*96f10*/  LDL.LU R21, [R1+0x484] ;  /* 0x0004840001157983 */ /* 0x000ea80000300800 */
[----:B------:R-:W2:Y:S04]  /*96f20*/  LDL.LU R22, [R1+0x488] ;  /* 0x0004880001167983 */ /* 0x000ea80000300800 */
[----:B------:R-:W2:Y:S01]  /*96f30*/  LDL.LU R23, [R1+0x48c] ;  /* 0x00048c0001177983 */ /* 0x000ea20000300800 */
[----:B------:R-:W-:-:S02]  /*96f40*/  F2FP.F16.E4M3.UNPACK_B R14, R8 ;  /* 0x00000008ff0e723e */ /* 0x000fc400020006ff */
[----:B------:R-:W-:-:S07]  /*96f50*/  F2FP.F16.E4M3.UNPACK_B R15, R0 ;  /* 0x00000000ff0f723e */ /* 0x000fce00020006ff */
[C---:B---3--:R-:W-:Y:S01]  /*96f60*/  HMMA.16816.F32 R16, R12.reuse, R10, R16 ;  /* 0x0000000a0c10723c */ /* 0x048fe20000001810 */
[----:B--2---:R-:W-:Y:S04]  /*96f70*/  STL.64 [R1+0x7148], R22 ;  /* 0x0071481601007387 */ /* 0x004fe80000100a00 */
[----:B------:R0:W-:Y:S04]  /*96f80*/  STL.64 [R1+0x7140], R20 ;  /* 0x0071401401007387 */ /* 0x0001e80000100a00 */
[----:B0-----:R-:W2:Y:S04]  /*96f90*/  LDL.LU R20, [R1+0x490] ;  /* 0x0004900001147983 */ /* 0x001ea80000300800 */
[----:B------:R-:W2:Y:S04]  /*96fa0*/  LDL.LU R21, [R1+0x494] ;  /* 0x0004940001157983 */ /* 0x000ea80000300800 */
[----:B------:R-:W2:Y:S04]  /*96fb0*/  LDL.LU R22, [R1+0x498] ;  /* 0x0004980001167983 */ /* 0x000ea80000300800 */
[----:B------:R-:W2:Y:S04]  /*96fc0*/  LDL.LU R23, [R1+0x49c] ;  /* 0x00049c0001177983 */ /* 0x000ea80000300800 */
[----:B----4-:R-:W-:Y:S04]  /*96fd0*/  STL.64 [R1+0x7118], R6 ;  /* 0x0071180601007387 */ /* 0x010fe80000100a00 */
[----:B------:R0:W-:Y:S04]  /*96fe0*/  STL.64 [R1+0x7110], R4 ;  /* 0x0071100401007387 */ /* 0x0001e80000100a00 */
[----:B0-----:R-:W3:Y:S04]  /*96ff0*/  LDL.LU R4, [R1+0x460] ;  /* 0x0004600001047983 */ /* 0x001ee80000300800 */
[----:B------:R-:W3:Y:S04]  /*97000*/  LDL.LU R5, [R1+0x464] ;  /* 0x0004640001057983 */ /* 0x000ee80000300800 */
[----:B------:R-:W3:Y:S04]  /*97010*/  LDL.LU R6, [R1+0x468] ;  /* 0x0004680001067983 */ /* 0x000ee80000300800 */
[----:B------:R-:W3:Y:S04]  /*97020*/  LDL.LU R7, [R1+0x46c] ;  /* 0x00046c0001077983 */ /* 0x000ee80000300800 */
[----:B------:R-:W4:Y:S04]  /*97030*/  LDL.64 R26, [R1+0x48] ;  /* 0x00004800011a7983 */ /* 0x000f280000100a00 */
        /* <DEDUP_REMOVED lines=9> */
[----:B------:R-:W2:Y:S01]  /*970d0*/  LDL.LU.64 R16, [R1+0x7168] ;  /* 0x0071680001107983 */ /* 0x000ea20000300a00 */
[----:B------:R-:W-:-:S02]  /*970e0*/  IMAD.MOV.U32 R9, RZ, RZ, R10 ;  /* 0x000000ffff097224 */ /* 0x000fc400078e000a */
[----:B------:R-:W-:Y:S02]  /*970f0*/  IMAD.MOV.U32 R8, RZ, RZ, R11 ;  /* 0x000000ffff087224 */ /* 0x000fe400078e000b */
[----:B------:R-:W-:Y:S02]  /*97100*/  IMAD.MOV.U32 R11, RZ, RZ, R24 ;  /* 0x000000ffff0b7224 */ /* 0x000fe400078e0018 */
[----:B------:R-:W-:Y:S02]  /*97110*/  IMAD.MOV.U32 R10, RZ, RZ, R25 ;  /* 0x000000ffff0a7224 */ /* 0x000fe400078e0019 */
[----:B------:R-:W3:Y:S04]  /*97120*/  LDL.LU.64 R24, [R1+0x7160] ;  /* 0x0071600001187983 */ /* 0x000ee80000300a00 */
[----:B------:R0:W-:Y:S04]  /*97130*/  STL.64 [R1+0x6fd0], R10 ;  /* 0x006fd00a01007387 */ /* 0x0001e80000100a00 */
[----:B0-----:R-:W3:Y:S04]  /*97140*/  LDL.64 R10, [R1+0x58] ;  /* 0x00005800010a7983 */ /* 0x001ee80000100a00 */
[----:B------:R0:W-:Y:S04]  /*97150*/  STL.64 [R1+0x6fc8], R8 ;  /* 0x006fc80801007387 */ /* 0x0001e80000100a00 */
[----:B0-----:R-:W3:Y:S01]  /*97160*/  LDL.LU.64 R8, [R1+0x70] ;  /* 0x0000700001087983 */ /* 0x001ee20000300a00 */
[----:B--2---:R-:W-:-:S15]  /*97170*/  HMMA.16816.F32 R16, R12, R28, R16 ;  /* 0x0000001c0c10723c */ /* 0x004fde0000001810 */
[----:B------:R-:W-:-:S04]  /*97180*/  NOP ;  /* 0x0000000000007918 */ /* 0x000fc80000000000 */
[----:B------:R-:W-:Y:S04]  /*97190*/  STL.64 [R1+0x760], R16 ;  /* 0x0007601001007387 */ /* 0x000fe80000100a00 */
[----:B------:R0:W-:Y:S04]  /*971a0*/  STL.64 [R1+0x768], R18 ;  /* 0x0007681201007387 */ /* 0x0001e80000100a00 */
[----:B0-----:R-:W2:Y:S01]  /*971b0*/  LDL.LU.64 R18, [R1+0x7158] ;  /* 0x0071580001127983 */ /* 0x001ea20000300a00 */
[----:B------:R-:W-:Y:S02]  /*971c0*/  IMAD.MOV.U32 R17, RZ, RZ, R28 ;  /* 0x000000ffff117224 */ /* 0x000fe400078e001c */
[----:B------:R-:W-:-:S02]  /*971d0*/  IMAD.MOV.U32 R16, RZ, RZ, R29 ;  /* 0x000000ffff107224 */ /* 0x000fc400078e001d */
[----:B------:R-:W3:Y:S01]  /*971e0*/  LDL.LU.64 R28, [R1+0x7150] ;  /* 0x00715000011c7983 */ /* 0x000ee20000300a00 */
[----:B--2---:R-:W-:-:S15]  /*971f0*/  HMMA.16816.F32 R20, R12, R18, R20 ;  /* 0x000000120c14723c */ /* 0x004fde0000001814 */
        /* <DEDUP_REMOVED lines=9> */
[----:B0-----:R-:W3:Y:S04]  /*97290*/  LDL.LU.64 R22, [R1+0x7138] ;  /* 0x0071380001167983 */ /* 0x001ee80000300a00 */
[----:B------:R-:W3:Y:S01]  /*972a0*/  LDL.LU.64 R20, [R1+0x7130] ;  /* 0x0071300001147983 */ /* 0x000ee20000300a00 */
[----:B------:R-:W-:-:S02]  /*972b0*/  IMAD.MOV.U32 R18, RZ, RZ, R2 ;  /* 0x000000ffff127224 */ /* 0x000fc400078e0002 */
[----:B------:R-:W-:-:S05]  /*972c0*/  IMAD.MOV.U32 R19, RZ, RZ, R3 ;  /* 0x000000ffff137224 */ /* 0x000fca00078e0003 */
        /* <DEDUP_REMOVED lines=16> */
[----:B0-----:R-:W3:Y:S04]  /*973d0*/  LDL.LU.64 R6, [R1+0x7118] ;  /* 0x0071180001067983 */ /* 0x001ee80000300a00 */
[----:B------:R-:W3:Y:S01]  /*973e0*/  LDL.LU.64 R4, [R1+0x7110] ;  /* 0x0071100001047983 */ /* 0x000ee20000300a00 */
[----:B------:R-:W-:-:S05]  /*973f0*/  IMAD.MOV.U32 R0, RZ, RZ, R21 ;  /* 0x000000ffff007224 */ /* 0x000fca00078e0015 */
[----:B------:R-:W-:Y:S01]  /*97400*/  STL [R1+0x6ef4], R0 ;  /* 0x006ef40001007387 */ /* 0x000fe20000100800 */
[----:B---3--:R-:W-:Y:S03]  /*97410*/  HMMA.16816.F32 R20, R12, R22, R4 ;  /* 0x000000160c14723c */ /* 0x008fe60000001804 */
[----:B------:R-:W2:Y:S04]  /*97420*/  LDL.LU.64 R6, [R1+0x7108] ;  /* 0x0071080001067983 */ /* 0x000ea80000300a00 */
[----:B------:R-:W2:-:S12]  /*97430*/  LDL.LU.64 R4, [R1+0x7100] ;  /* 0x0071000001047983 */ /* 0x000e980000300a00 */
[----:B------:R-:W-:Y:S04]  /*97440*/  STL.64 [R1+0x6f0], R20 ;  /* 0x0006f01401007387 */ /* 0x000fe80000100a00 */
[----:B------:R0:W-:Y:S04]  /*97450*/  STL.64 [R1+0x6f8], R22 ;  /* 0x0006f81601007387 */ /* 0x0001e80000100a00 */
[----:B0-----:R-:W4:Y:S04]  /*97460*/  LDL.LU.64 R22, [R1+0x70f8] ;  /* 0x0070f80001167983 */ /* 0x001f280000300a00 */
[----:B------:R-:W4:Y:S01]  /*97470*/  LDL.LU.64 R20, [R1+0x70f0] ;  /* 0x0070f00001147983 */ /* 0x000f220000300a00 */
[----:B------:R-:W-:Y:S01]  /*97480*/  HMMA.16816.F32 R16, R12, R10, R16 ;  /* 0x0000000a0c10723c */ /* 0x000fe20000001810 */
[----:B------:R-:W-:-:S02]  /*97490*/  IMAD.MOV.U32 R2, RZ, RZ, R8 ;  /* 0x000000ffff027224 */ /* 0x000fc400078e0008 */
[----:B------:R-:W-:Y:S02]  /*974a0*/  IMAD.MOV.U32 R3, RZ, RZ, R9 ;  /* 0x000000ffff037224 */ /* 0x000fe400078e0009 */
[----:B------:R-:W-:-:S05]  /*974b0*/  IMAD.MOV.U32 R0, RZ, RZ, R11 ;  /* 0x000000ffff007224 */ /* 0x000fca00078e000b */
[----:B------:R-:W-:Y:S09]  /*974c0*/  STL [R1+0x6ef8], R0 ;  /* 0x006ef80001007387 */ /* 0x000ff20000100800 */
[----:B------:R-:W-:Y:S04]  /*974d0*/  STL.64 [R1+0x6e0], R16 ;  /* 0x0006e01001007387 */ /* 0x000fe80000100a00 */
[----:B------:R-:W-:Y:S01]  /*974e0*/  STL.64 [R1+0x6e8], R18 ;  /* 0x0006e81201007387 */ /* 0x000fe20000100a00 */
[C---:B--2---:R-:W-:Y:S08]  /*974f0*/  HMMA.16816.F32 R8, R12.reuse, R24, R4 ;  /* 0x000000180c08723c */ /* 0x044ff00000001804 */
[----:B----4-:R-:W-:Y:S11]  /*97500*/  HMMA.16816.F32 R4, R12, R26, R20 ;  /* 0x0000001a0c04723c */ /* 0x010ff60000001814 */
[----:B------:R-:W-:Y:S04]  /*97510*/  STL.64 [R1+0x6c0], R8 ;  /* 0x0006c00801007387 */ /* 0x000fe80000100a00 */
[----:B------:R-:W-:Y:S04]  /*97520*/  STL.64 [R1+0x6c8], R10 ;  /* 0x0006c80a01007387 */ /* 0x000fe80000100a00 */
[----:B------:R-:W2:Y:S04]  /*97530*/  LDL.LU R20, [R1+0x360] ;  /* 0x0003600001147983 */ /* 0x000ea80000300800 */
[----:B------:R-:W-:Y:S04]  /*97540*/  STL.64 [R1+0x6b0], R4 ;  /* 0x0006b00401007387 */ /* 0x000fe80000100a00 */
[----:B------:R0:W-:Y:S04]  /*97550*/  STL.64 [R1+0x6b8], R6 ;  /* 0x0006b80601007387 */ /* 0x0001e80000100a00 */
[----:B------:R-:W2:Y:S04]  /*97560*/  LDL.LU R21, [R1+0x364] ;  /* 0x0003640001157983 */ /* 0x000ea80000300800 */
[----:B------:R-:W3:Y:S04]  /*97570*/  LDL.LU R22, [R1+0x368] ;  /* 0x0003680001167983 */ /* 0x000ee80000300800 */
[----:B------:R-:W3:Y:S04]  /*97580*/  LDL.LU R23, [R1+0x36c] ;  /* 0x00036c0001177983 */ /* 0x000ee80000300800 */
[----:B0-----:R-:W4:Y:S04]  /*97590*/  LDL R6, [R1] ;  /* 0x0000000001067983 */ /* 0x001f280000100800 */
[----:B------:R-:W4:Y:S04]  /*975a0*/  LDL R7, [R1+0x4] ;  /* 0x0000040001077983 */ /* 0x000f280000100800 */
[----:B---3--:R-:W-:Y:S04]  /*975b0*/  STL.64 [R1+0x7008], R22 ;  /* 0x0070081601007387 */ /* 0x008fe80000100a00 */
[----:B--2---:R0:W-:Y:S04]  /*975c0*/  STL.64 [R1+0x7000], R20 ;  /* 0x0070001401007387 */ /* 0x0041e80000100a00 */
[----:B0-----:R-:W2:Y:S04]  /*975d0*/  LDL.LU R20, [R1+0x370] ;  /* 0x0003700001147983 */ /* 0x001ea80000300800 */
[----:B------:R-:W2:Y:S04]  /*975e0*/  LDL.LU R21, [R1+0x374] ;  /* 0x0003740001157983 */ /* 0x000ea80000300800 */
[----:B------:R-:W3:Y:S04]  /*975f0*/  LDL.LU R22, [R1+0x378] ;  /* 0x0003780001167983 */ /* 0x000ee80000300800 */
[----:B------:R-:W3:Y:S04]  /*97600*/  LDL.LU R23, [R1+0x37c] ;  /* 0x00037c0001177983 */ /* 0x000ee80000300800 */
[----:B------:R-:W2:Y:S04]  /*97610*/  LDL.64 R4, [R1+0x8] ;  /* 0x0000080001047983 */ /* 0x000ea80000100a00 */
        /* <DEDUP_REMOVED lines=28> */
[----:B----4-:R0:W-:Y:S04]  /*977e0*/  STL.64 [R1+0x70a8], R6 ;  /* 0x0070a80601007387 */ /* 0x0101e80000100a00 */
[----:B0-----:R-:W4:Y:S04]  /*977f0*/  LDL R6, [R1+0x30] ;  /* 0x0000300001067983 */ /* 0x001f280000100800 */
[----:B------:R-:W4:Y:S04]  /*97800*/  LDL R7, [R1+0x34] ;  /* 0x0000340001077983 */ /* 0x000f280000100800 */
[----:B--2---:R-:W-:Y:S04]  /*97810*/  STL.64 [R1+0x70a0], R4 ;  /* 0x0070a00401007387 */ /* 0x004fe80000100a00 */
[----:B---3--:R-:W-:Y:S04]  /*97820*/  STL.64 [R1+0x7068], R22 ;  /* 0x0070681601007387 */ /* 0x008fe80000100a00 */
[----:B------:R0:W-:Y:S04]  /*97830*/  STL.64 [R1+0x7060], R20 ;  /* 0x0070601401007387 */ /* 0x0001e80000100a00 */
        /* <DEDUP_REMOVED lines=35> */
[----:B0-----:R-:W4:Y:S04]  /*97a70*/  LDL.LU R20, [R1+0x410] ;  /* 0x0004100001147983 */ /* 0x001f280000300800 */
[----:B------:R-:W4:Y:S04]  /*97a80*/  LDL.LU R21, [R1+0x414] ;  /* 0x0004140001157983 */ /* 0x000f280000300800 */
[----:B------:R-:W4:Y:S04]  /*97a90*/  LDL.LU R22, [R1+0x418] ;  /* 0x0004180001167983 */ /* 0x000f280000300800 */
[----:B------:R-:W4:Y:S04]  /*97aa0*/  LDL.LU R23, [R1+0x41c] ;  /* 0x00041c0001177983 */ /* 0x000f280000300800 */
[----:B------:R-:W2:Y:S04]  /*97ab0*/  LDL.LU R24, [R1+0x380] ;  /* 0x0003800001187983 */ /* 0x000ea80000300800 */
[----:B------:R-:W2:Y:S01]  /*97ac0*/  LDL.LU R25, [R1+0x384] ;  /* 0x0003840001197983 */ /* 0x000ea20000300800 */
[----:B------:R-:W-:-:S03]  /*97ad0*/  IMAD.MOV.U32 R0, RZ, RZ, R27 ;  /* 0x000000ffff007224 */ /* 0x000fc600078e001b */
        /* <DEDUP_REMOVED lines=10> */
[----:B------:R-:W-:Y:S01]  /*97b80*/  STL [R1+0x6efc], R0 ;  /* 0x006efc0001007387 */ /* 0x000fe20000100800 */
[----:B----4-:R-:W-:Y:S03]  /*97b90*/  HMMA.16816.F32 R4, R12, R6, R20 ;  /* 0x000000060c04723c */ /* 0x010fe60000001814 */
[----:B------:R-:W4:Y:S04]  /*97ba0*/  LDL.LU.64 R22, [R1+0x70e8] ;  /* 0x0070e80001167983 */ /* 0x000f280000300a00 */
[----:B------:R-:W4:-:S12]  /*97bb0*/  LDL.LU.64 R20, [R1+0x70e0] ;  /* 0x0070e00001147983 */ /* 0x000f180000300a00 */
[----:B------:R-:W-:Y:S04]  /*97bc0*/  STL.64 [R1+0x680], R4 ;  /* 0x0006800401007387 */ /* 0x000fe80000100a00 */
[----:B------:R0:W-:Y:S04]  /*97bd0*/  STL.64 [R1+0x688], R6 ;  /* 0x0006880601007387 */ /* 0x0001e80000100a00 */
[----:B0-----:R-:W2:Y:S04]  /*97be0*/  LDL.LU.64 R6, [R1+0x70d8] ;  /* 0x0070d80001067983 */ /* 0x001ea80000300a00 */
[----:B------:R-:W4:Y:S02]  /*97bf0*/  LDL.LU.64 R4, [R1+0x70d0] ;  /* 0x0070d00001047983 */ /* 0x000f240000300a00 */
        /* <DEDUP_REMOVED lines=8> */
[----:B--2---:R-:W-:Y:S03]  /*97c80*/  HMMA.16816.F32 R4, R12, R6, R20 ;  /* 0x000000060c04723c */ /* 0x004fe60000001814 */
[----:B------:R-:W2:Y:S04]  /*97c90*/  LDL.LU.64 R22, [R1+0x70b8] ;  /* 0x0070b80001167983 */ /* 0x000ea80000300a00 */
[----:B------:R-:W2:-:S12]  /*97ca0*/  LDL.LU.64 R20, [R1+0x70b0] ;  /* 0x0070b00001147983 */ /* 0x000e980000300a00 */
        /* <DEDUP_REMOVED lines=9> */
[----:B------:R-:W4:Y:S01]  /*97d40*/  LDL.LU.64 R20, [R1+0x7090] ;  /* 0x0070900001147983 */ /* 0x000f220000300a00 */
[----:B------:R-:W-:-:S05]  /*97d50*/  IMAD.MOV.U32 R0, RZ, RZ, R5 ;  /* 0x000000ffff007224 */ /* 0x000fca00078e0005 */
[----:B------:R-:W-:Y:S01]  /*97d60*/  STL [R1+0x6f04], R0 ;  /* 0x006f040001007387 */ /* 0x000fe20000100800 */
[----:B----4-:R-:W-:Y:S03]  /*97d70*/  HMMA.16816.F32 R4, R12, R6, R20 ;  /* 0x000000060c04723c */ /* 0x010fe60000001814 */
        /* <DEDUP_REMOVED lines=27> */
[----:B------:R-:W-:Y:S01]  /*97f30*/  IMAD.MOV.U32 R0, RZ, RZ, R5 ;  /* 0x000000ffff007224 */ /* 0x000fe200078e0005 */
[C---:B------:R-:W-:Y:S04]  /*97f40*/  HMMA.16816.F32 R24, R12.reuse, R28, R24 ;  /* 0x0000001c0c18723c */ /* 0x040fe80000001818 */
[----:B------:R-:W-:Y:S04]  /*97f50*/  STL [R1+0x6f78], R0 ;  /* 0x006f780001007387 */ /* 0x000fe80000100800 */
[----:B----4-:R-:W-:Y:S01]  /*97f60*/  HMMA.16816.F32 R4, R12, R6, R20 ;  /* 0x000000060c04723c */ /* 0x010fe20000001814 */
[----:B------:R-:W2:Y:S04]  /*97f70*/  LDL.LU.64 R22, [R1+0x7028] ;  /* 0x0070280001167983 */ /* 0x000ea80000300a00 */
[----:B------:R-:W2:-:S14]  /*97f80*/  LDL.LU.64 R20, [R1+0x7020] ;  /* 0x0070200001147983 */ /* 0x000e9c0000300a00 */
[----:B------:R0:W-:Y:S04]  /*97f90*/  STL.64 [R1+0x5b0], R4 ;  /* 0x0005b00401007387 */ /* 0x0001e80000100a00 */
[----:B------:R1:W-:Y:S04]  /*97fa0*/  STL.64 [R1+0x5b8], R6 ;  /* 0x0005b80601007387 */ /* 0x0003e80000100a00 */
[----:B0-----:R-:W4:Y:S04]  /*97fb0*/  LDL.LU R4, [R1+0x330] ;  /* 0x0003300001047983 */ /* 0x001f280000300800 */
[----:B------:R-:W4:Y:S04]  /*97fc0*/  LDL.LU R5, [R1+0x334] ;  /* 0x0003340001057983 */ /* 0x000f280000300800 */
[----:B-1----:R-:W4:Y:S04]  /*97fd0*/  LDL.LU R6, [R1+0x338] ;  /* 0x0003380001067983 */ /* 0x002f280000300800 */
[----:B------:R-:W4:Y:S04]  /*97fe0*/  LDL.LU R7, [R1+0x33c] ;  /* 0x00033c0001077983 */ /* 0x000f280000300800 */
[----:B------:R-:W-:Y:S04]  /*97ff0*/  STL.64 [R1+0x590], R24 ;  /* 0x0005901801007387 */ /* 0x000fe80000100a00 */
[----:B------:R0:W-:Y:S04]  /*98000*/  STL.64 [R1+0x598], R26 ;  /* 0x0005981a01007387 */ /* 0x0001e80000100a00 */
[----:B0-----:R-:W2:Y:S04]  /*98010*/  LDL.LU.64 R26, [R1+0x7018] ;  /* 0x00701800011a7983 */ /* 0x001ea80000300a00 */
[----:B------:R-:W3:Y:S04]  /*98020*/  LDL.LU.64 R24, [R1+0x7010] ;  /* 0x0070100001187983 */ /* 0x000ee80000300a00 */
[----:B------:R-:W-:Y:S01]  /*98030*/  STL [R1+0x6f7c], R29 ;  /* 0x006f7c1d01007387 */ /* 0x000fe20000100800 */
        /* <DEDUP_REMOVED lines=12> */
[----:B------:R0:W-:Y:S02]  /*98100*/  STL.64 [R1+0x6d90], R26 ;  /* 0x006d901a01007387 */ /* 0x0001e40000100a00 */
[----:B0-----:R-:W-:-:S02]  /*98110*/  IMAD.MOV.U32 R26, RZ, RZ, R2 ;  /* 0x000000ffff1a7224 */ /* 0x001fc400078e0002 */
[----:B------:R-:W-:Y:S01]  /*98120*/  IMAD.MOV.U32 R27, RZ, RZ, R3 ;  /* 0x000000ffff1b7224 */ /* 0x000fe200078e0003 */
[----:B------:R-:W3:Y:S04]  /*98130*/  LDL.LU R2, [R1+0x6fec] ;  /* 0x006fec0001027983 */ /* 0x000ee80000300800 */
[----:B------:R-:W3:Y:S04]  /*98140*/  LDL.LU R3, [R1+0x6fe8] ;  /* 0x006fe80001037983 */ /* 0x000ee80000300800 */
[----:B------:R-:W-:Y:S01]  /*98150*/  STL.64 [R1+0x6d88], R24 ;  /* 0x006d881801007387 */ /* 0x000fe20000100a00 */
[----:B--2---:R-:W-:-:S15]  /*98160*/  HMMA.16816.F32 R16, R12, R22, R16 ;  /* 0x000000160c10723c */ /* 0x004fde0000001810 */
[----:B------:R-:W-:-:S04]  /*98170*/  NOP ;  /* 0x0000000000007918 */ /* 0x000fc80000000000 */
[----:B------:R-:W-:Y:S04]  /*98180*/  STL.64 [R1+0x4d0], R16 ;  /* 0x0004d01001007387 */ /* 0x000fe80000100a00 */
[----:B------:R0:W-:Y:S04]  /*98190*/  STL.64 [R1+0x4d8], R18 ;  /* 0x0004d81201007387 */ /* 0x0001e80000100a00 */
[----:B0-----:R-:W2:Y:S01]  /*981a0*/  LDL.LU.64 R18, [R1+0x6fe0] ;  /* 0x006fe00001127983 */ /* 0x001ea20000300a00 */
[----:B---3--:R-:W-:Y:S03]  /*981b0*/  HMMA.16816.F32 R8, R12, R20, R8 ;  /* 0x000000140c08723c */ /* 0x008fe60000001808 */
[----:B------:R-:W3:-:S15]  /*981c0*/  LDL.LU.64 R16, [R1+0x6fd8] ;  /* 0x006fd80001107983 */ /* 0x000ede0000300a00 */
[----:B------:R-:W-:Y:S01]  /*981d0*/  NOP ;  /* 0x0000000000007918 */ /* 0x000fe20000000000 */
[----:B------:R-:W-:Y:S04]  /*981e0*/  STL.64 [R1+0x4b0], R8 ;  /* 0x0004b00801007387 */ /* 0x000fe80000100a00 */
[----:B------:R0:W-:Y:S04]  /*981f0*/  STL.64 [R1+0x4b8], R10 ;  /* 0x0004b80a01007387 */ /* 0x0001e80000100a00 */
[----:B0-----:R-:W3:Y:S04]  /*98200*/  LDL.LU.64 R10, [R1+0x6fd0] ;  /* 0x006fd000010a7983 */ /* 0x001ee80000300a00 */
[----:B------:R-:W3:Y:S01]  /*98210*/  LDL.LU.64 R8, [R1+0x6fc8] ;  /* 0x006fc80001087983 */ /* 0x000ee20000300a00 */
[----:B--2---:R-:W-:-:S02]  /*98220*/  IMAD.MOV.U32 R24, RZ, RZ, R18 ;  /* 0x000000ffff187224 */ /* 0x004fc400078e0012 */
[----:B------:R-:W-:Y:S01]  /*98230*/  IMAD.MOV.U32 R25, RZ, RZ, R19 ;  /* 0x000000ffff197224 */ /* 0x000fe200078e0013 */
[----:B------:R-:W4:Y:S04]  /*98240*/  LDL.LU R18, [R1+0x6fc4] ;  /* 0x006fc40001127983 */ /* 0x000f280000300800 */
[----:B------:R-:W4:Y:S04]  /*98250*/  LDL.LU R19, [R1+0x6fc0] ;  /* 0x006fc00001137983 */ /* 0x000f280000300800 */
[----:B------:R-:W-:Y:S04]  /*98260*/  STL.64 [R1+0x6f18], R26 ;  /* 0x006f181a01007387 */ /* 0x000fe80000100a00 */
[----:B------:R0:W-:Y:S04]  /*98270*/  STL.64 [R1+0x6f10], R24 ;  /* 0x006f101801007387 */ /* 0x0001e80000100a00 */
[----:B0-----:R-:W2:Y:S04]  /*98280*/  LDL.LU R24, [R1+0x310] ;  /* 0x0003100001187983 */ /* 0x001ea80000300800 */
        /* <DEDUP_REMOVED lines=19> */
[----:B------:R-:W3:Y:S01]  /*983c0*/  LDL.LU.64 R4, [R1+0x6fb0] ;  /* 0x006fb00001047983 */ /* 0x000ee20000300a00 */
[----:B--2---:R-:W-:-:S15]  /*983d0*/  HMMA.16816.F32 R20, R12, R2, R20 ;  /* 0x000000020c14723c */ /* 0x004fde0000001814 */
[----:B------:R-:W-:-:S04]  /*983e0*/  NOP ;  /* 0x0000000000007918 */ /* 0x000fc80000000000 */
[----:B------:R-:W-:Y:S04]  /*983f0*/  STL.64 [R1+0x480], R20 ;  /* 0x0004801401007387 */ /* 0x000fe80000100a00 */
[----:B------:R3:W-:Y:S02]  /*98400*/  STL.64 [R1+0x488], R22 ;  /* 0x0004881601007387 */ /* 0x0007e40000100a00 */
[----:B---3--:R-:W-:Y:S01]  /*98410*/  HMMA.16816.F32 R20, R12, R4, R24 ;  /* 0x000000040c14723c */ /* 0x008fe20000001818 */
[----:B------:R-:W-:Y:S02]  /*98420*/  IMAD.MOV.U32 R26, RZ, RZ, R17 ;  /* 0x000000ffff1a7224 */ /* 0x000fe400078e0011 */
[----:B------:R-:W-:Y:S02]  /*98430*/  IMAD.MOV.U32 R27, RZ, RZ, R16 ;  /* 0x000000ffff1b7224 */ /* 0x000fe400078e0010 */
[----:B------:R-:W-:-:S02]  /*98440*/  IMAD.MOV.U32 R24, RZ, RZ, R11 ;  /* 0x000000ffff187224 */ /* 0x000fc400078e000b */
[----:B------:R-:W-:-:S12]  /*98450*/  IMAD.MOV.U32 R25, RZ, RZ, R10 ;  /* 0x000000ffff197224 */ /* 0x000fd800078e000a */
[----:B------:R0:W-:Y:S04]  /*98460*/  STL.64 [R1+0x470], R20 ;  /* 0x0004701401007387 */ /* 0x0001e80000100a00 */
[----:B------:R1:W-:Y:S04]  /*98470*/  STL.64 [R1+0x478], R22 ;  /* 0x0004781601007387 */ /* 0x0003e80000100a00 */
[----:B------:R2:W-:Y:S04]  /*98480*/  STL.64 [R1+0x6f30], R26 ;  /* 0x006f301a01007387 */ /* 0x0005e80000100a00 */
[----:B------:R3:W-:Y:S04]  /*98490*/  STL.64 [R1+0x6f48], R24 ;  /* 0x006f481801007387 */ /* 0x0007e80000100a00 */
[----:B0-----:R-:W4:Y:S04]  /*984a0*/  LDL.LU R20, [R1+0x2a0] ;  /* 0x0002a00001147983 */ /* 0x001f280000300800 */
[----:B------:R-:W4:Y:S04]  /*984b0*/  LDL.LU R21, [R1+0x2a4] ;  /* 0x0002a40001157983 */ /* 0x000f280000300800 */
[----:B-1----:R-:W4:Y:S04]  /*984c0*/  LDL.LU R22, [R1+0x2a8] ;  /* 0x0002a80001167983 */ /* 0x002f280000300800 */
[----:B------:R-:W4:Y:S01]  /*984d0*/  LDL.LU R23, [R1+0x2ac] ;  /* 0x0002ac0001177983 */ /* 0x000f220000300800 */
[----:B--2---:R-:W-:-:S02]  /*984e0*/  IMAD.MOV.U32 R27, RZ, RZ, R8 ;  /* 0x000000ffff1b7224 */ /* 0x004fc400078e0008 */
[----:B------:R-:W-:Y:S01]  /*984f0*/  IMAD.MOV.U32 R26, RZ, RZ, R9 ;  /* 0x000000ffff1a7224 */ /* 0x000fe200078e0009 */
[----:B------:R-:W2:Y:S04]  /*98500*/  LDL.LU R8, [R1+0x300] ;  /* 0x0003000001087983 */ /* 0x000ea80000300800 */
[----:B------:R-:W2:Y:S04]  /*98510*/  LDL.LU R9, [R1+0x304] ;  /* 0x0003040001097983 */ /* 0x000ea80000300800 */
[----:B------:R-:W2:Y:S04]  /*98520*/  LDL.LU R10, [R1+0x308] ;  /* 0x00030800010a7983 */ /* 0x000ea80000300800 */
[----:B------:R-:W2:Y:S04]  /*98530*/  LDL.LU R11, [R1+0x30c] ;  /* 0x00030c00010b7983 */ /* 0x000ea80000300800 */
[----:B------:R-:W2:Y:S04]  /*98540*/  LDL.LU R29, [R1+0x1920] ;  /* 0x00192000011d7983 */ /* 0x000ea80000300800 */
[----:B---3--:R-:W3:Y:S04]  /*98550*/  LDL.LU R25, [R1+0x191c] ;  /* 0x00191c0001197983 */ /* 0x008ee80000300800 */
[----:B------:R-:W2:Y:S04]  /*98560*/  LDL.LU R0, [R1+0x1928] ;  /* 0x0019280001007983 */ /* 0x000ea80000300800 */
[----:B------:R-:W3:Y:S04]  /*98570*/  LDL.LU R24, [R1+0x1924] ;  /* 0x0019240001187983 */ /* 0x000ee80000300800 */
[----:B------:R-:W-:Y:S04]  /*98580*/  STL.64 [R1+0x6f88], R26 ;  /* 0x006f881a01007387 */ /* 0x000fe80000100a00 */
[----:B---3--:R0:W-:Y:S04]  /*98590*/  STL.64 [R1+0x6f80], R24 ;  /* 0x006f801801007387 */ /* 0x0081e80000100a00 */
        /* <DEDUP_REMOVED lines=11> */
[----:B------:R-:W2:Y:S04]  /*98650*/  LDL.LU R17, [R1+0x1938] ;  /* 0x0019380001117983 */ /* 0x000ea80000300800 */
[----:B----4-:R-:W-:Y:S04]  /*98660*/  STL.64 [R1+0x6f40], R22 ;  /* 0x006f401601007387 */ /* 0x010fe80000100a00 */
[----:B------:R0:W-:Y:S04]  /*98670*/  STL.64 [R1+0x6f38], R20 ;  /* 0x006f381401007387 */ /* 0x0001e80000100a00 */
[----:B0-----:R-:W4:Y:S04]  /*98680*/  LDL.LU R20, [R1+0x2b0] ;  /* 0x0002b00001147983 */ /* 0x001f280000300800 */
[----:B------:R-:W4:Y:S04]  /*98690*/  LDL.LU R21, [R1+0x2b4] ;  /* 0x0002b40001157983 */ /* 0x000f280000300800 */
[----:B------:R-:W2:Y:S04]  /*986a0*/  LDL.LU R22, [R1+0x2b8] ;  /* 0x0002b80001167983 */ /* 0x000ea80000300800 */
[----:B------:R-:W2:Y:S01]  /*986b0*/  LDL.LU R23, [R1+0x2bc] ;  /* 0x0002bc0001177983 */ /* 0x000ea20000300800 */
[C---:B------:R-:W-:Y:S03]  /*986c0*/  HMMA.16816.F32 R8, R12.reuse, R6, R8 ;  /* 0x000000060c08723c */ /* 0x040fe60000001808 */
[----:B--2---:R-:W-:Y:S04]  /*986d0*/  STL.64 [R1+0x6f58], R22 ;  /* 0x006f581601007387 */ /* 0x004fe80000100a00 */
[----:B----4-:R0:W-:Y:S04]  /*986e0*/  STL.64 [R1+0x6f50], R20 ;  /* 0x006f501401007387 */ /* 0x0101e80000100a00 */
        /* <DEDUP_REMOVED lines=8> */
[----:B------:R-:W2:Y:S04]  /*98770*/  LDL.LU R22, [R1+0x2d8] ;  /* 0x0002d80001167983 */ /* 0x000ea80000300800 */
[----:B------:R-:W2:Y:S04]  /*98780*/  LDL.LU R23, [R1+0x2dc] ;  /* 0x0002dc0001177983 */ /* 0x000ea80000300800 */
[----:B------:R-:W-:Y:S04]  /*98790*/  STL.64 [R1+0x460], R8 ;  /* 0x0004600801007387 */ /* 0x000fe80000100a00 */
[----:B------:R0:W-:Y:S04]  /*987a0*/  STL.64 [R1+0x468], R10 ;  /* 0x0004680a01007387 */ /* 0x0001e80000100a00 */
[----:B0-----:R-:W4:Y:S04]  /*987b0*/  LDL.LU.64 R10, [R1+0x6fa8] ;  /* 0x006fa800010a7983 */ /* 0x001f280000300a00 */
        /* <DEDUP_REMOVED lines=19> */
[----:B------:R0:W-:Y:S04]  /*988f0*/  STL.64 [R1+0x6d10], R10 ;  /* 0x006d100a01007387 */ /* 0x0001e80000100a00 */
[----:B0-----:R-:W2:Y:S04]  /*98900*/  LDL.LU R10, [R1+0x80] ;  /* 0x00008000010a7983 */ /* 0x001ea80000300800 */
[----:B------:R-:W2:Y:S04]  /*98910*/  LDL.LU R11, [R1+0x84] ;  /* 0x00008400010b7983 */ /* 0x000ea80000300800 */
[----:B------:R0:W-:Y:S04]  /*98920*/  STL.64 [R1+0x6d08], R8 ;  /* 0x006d080801007387 */ /* 0x0001e80000100a00 */
[----:B0-----:R-:W3:Y:S04]  /*98930*/  LDL.LU R9, [R1+0x192c] ;  /* 0x00192c0001097983 */ /* 0x001ee80000300800 */
[----:B------:R-:W2:Y:S01]  /*98940*/  LDL.LU R8, [R1+0x1934] ;  /* 0x0019340001087983 */ /* 0x000ea20000300800 */
[----:B----4-:R-:W-:-:S02]  /*98950*/  IMAD R25, R25, 0x100, R29 ;  /* 0x0000010019197824 */ /* 0x010fc400078e021d */
[----:B------:R-:W-:Y:S01]  /*98960*/  IMAD R24, R24, 0x100, R0 ;  /* 0x0000010018187824 */ /* 0x000fe200078e0200 */
[----:B------:R-:W4:Y:S04]  /*98970*/  LDL.LU R29, [R1+0x6f7c] ;  /* 0x006f7c00011d7983 */ /* 0x000f280000300800 */
[----:B------:R-:W4:Y:S01]  /*98980*/  LDL.LU R0, [R1+0x6f78] ;  /* 0x006f780001007983 */ /* 0x000f220000300800 */
[----:B---3--:R-:W-:Y:S02]  /*98990*/  IMAD R9, R9, 0x100, R16 ;  /* 0x0000010009097824 */ /* 0x008fe400078e0210 */
[----:B--2---:R-:W-:Y:S01]  /*989a0*/  IMAD R8, R8, 0x100, R17 ;  /* 0x0000010008087824 */ /* 0x004fe200078e0211 */
[----:B------:R-:W2:Y:S04]  /*989b0*/  LDL.LU R16, [R1+0x6f74] ;  /* 0x006f740001107983 */ /* 0x000ea80000300800 */
[----:B------:R-:W2:Y:S02]  /*989c0*/  LDL.LU R17, [R1+0x6f70] ;  /* 0x006f700001117983 */ /* 0x000ea40000300800 */
[----:B--2---:R-:W-:Y:S02]  /*989d0*/  HMMA.16816.F32 R12, R12, R16, R20 ;  /* 0x000000100c0c723c */ /* 0x004fe40000001814 */
[----:B------:R-:W2:Y:S04]  /*989e0*/  LDL.LU.64 R22, [R1+0x6f68] ;  /* 0x006f680001167983 */ /* 0x000ea80000300a00 */
[----:B------:R-:W2:Y:S04]  /*989f0*/  LDL.LU.64 R20, [R1+0x6f60] ;  /* 0x006f600001147983 */ /* 0x000ea80000300a00 */
[----:B------:R-:W-:Y:S04]  /*98a00*/  STL.64 [R1+0x6d50], R18 ;  /* 0x006d501201007387 */ /* 0x000fe80000100a00 */
[----:B------:R0:W-:Y:S05]  /*98a10*/  STL.64 [R1+0x6d48], R16 ;  /* 0x006d481001007387 */ /* 0x0001ea0000100a00 */
        /* <DEDUP_REMOVED lines=9> */
[----:B------:R-:W-:-:S07]  /*98ab0*/  F2FP.F16.E4M3.UNPACK_B R15, R8 ;  /* 0x00000008ff0f723e */ /* 0x000fce00020006ff */
[----:B--2---:R-:W-:Y:S01]  /*98ac0*/  HMMA.16816.F32 R24, R12, R26, R20 ;  /* 0x0000001a0c18723c */ /* 0x004fe20000001814 */
[----:B------:R-:W2:Y:S04]  /*98ad0*/  LDL.LU.64 R22, [R1+0x6f58] ;  /* 0x006f580001167983 */ /* 0x000ea80000300a00 */
[----:B------:R-:W2:-:S14]  /*98ae0*/  LDL.LU.64 R20, [R1+0x6f50] ;  /* 0x006f500001147983 */ /* 0x000e9c0000300a00 */
        /* <DEDUP_REMOVED lines=15> */
[----:B------:R-:W3:Y:S01]  /*98be0*/  LDL.LU.64 R24, [R1+0x6f10] ;  /* 0x006f100001187983 */ /* 0x000ee20000300a00 */
[----:B----4-:R-:W-:-:S15]  /*98bf0*/  HMMA.16816.F32 R8, R12, R10, R16 ;  /* 0x0000000a0c08723c */ /* 0x010fde0000001810 */
[----:B------:R-:W-:-:S04]  /*98c00*/  NOP ;  /* 0x0000000000007918 */ /* 0x000fc80000000000 */
[----:B------:R0:W-:Y:S04]  /*98c10*/  STL.64 [R1+0x3a0], R8 ;  /* 0x0003a00801007387 */ /* 0x0001e80000100a00 */
[----:B------:R1:W-:Y:S04]  /*98c20*/  STL.64 [R1+0x3a8], R10 ;  /* 0x0003a80a01007387 */ /* 0x0003e80000100a00 */
[----:B0-----:R-:W4:Y:S01]  /*98c30*/  LDL.LU R8, [R1+0xe0] ;  /* 0x0000e00001087983 */ /* 0x001f220000300800 */
[C---:B---3--:R-:W-:Y:S08]  /*98c40*/  HMMA.16816.F32 R16, R12.reuse, R24, R4 ;  /* 0x000000180c10723c */ /* 0x048ff00000001804 */
[----:B--2---:R-:W-:Y:S11]  /*98c50*/  HMMA.16816.F32 R4, R12, R26, R20 ;  /* 0x0000001a0c04723c */ /* 0x004ff60000001814 */
[----:B------:R-:W-:Y:S04]  /*98c60*/  STL.64 [R1+0x380], R16 ;  /* 0x0003801001007387 */ /* 0x000fe80000100a00 */
[----:B------:R-:W-:Y:S04]  /*98c70*/  STL.64 [R1+0x388], R18 ;  /* 0x0003881201007387 */ /* 0x000fe80000100a00 */
[----:B------:R0:W-:Y:S04]  /*98c80*/  STL.64 [R1+0x360], R4 ;  /* 0x0003600401007387 */ /* 0x0001e80000100a00 */
[----:B------:R2:W-:Y:S04]  /*98c90*/  STL.64 [R1+0x368], R6 ;  /* 0x0003680601007387 */ /* 0x0005e80000100a00 */
[----:B------:R-:W4:Y:S04]  /*98ca0*/  LDL.LU R9, [R1+0xe4] ;  /* 0x0000e40001097983 */ /* 0x000f280000300800 */
[----:B-1----:R-:W3:Y:S04]  /*98cb0*/  LDL.LU R10, [R1+0xe8] ;  /* 0x0000e800010a7983 */ /* 0x002ee80000300800 */
[----:B------:R-:W3:Y:S04]  /*98cc0*/  LDL.LU R11, [R1+0xec] ;  /* 0x0000ec00010b7983 */ /* 0x000ee80000300800 */
[----:B0-----:R-:W3:Y:S04]  /*98cd0*/  LDL.LU R4, [R1+0x100] ;  /* 0x0001000001047983 */ /* 0x001ee80000300800 */
[----:B------:R-:W3:Y:S04]  /*98ce0*/  LDL.LU R5, [R1+0x104] ;  /* 0x0001040001057983 */ /* 0x000ee80000300800 */
[----:B--2---:R-:W2:Y:S04]  /*98cf0*/  LDL.LU R6, [R1+0x108] ;  /* 0x0001080001067983 */ /* 0x004ea80000300800 */
        /* <DEDUP_REMOVED lines=15> */
[----:B--2---:R0:W-:Y:S04]  /*98df0*/  STL.64 [R1+0x6da0], R22 ;  /* 0x006da01601007387 */ /* 0x0041e80000100a00 */
[----:B------:R-:W-:Y:S04]  /*98e00*/  STL.64 [R1+0x6d98], R20 ;  /* 0x006d981401007387 */ /* 0x000fe80000100a00 */
[----:B------:R-:W2:Y:S04]  /*98e10*/  LDL.LU R24, [R1+0x180] ;  /* 0x0001800001187983 */ /* 0x000ea80000300800 */
[----:B------:R-:W2:Y:S04]  /*98e20*/  LDL.LU R25, [R1+0x184] ;  /* 0x0001840001197983 */ /* 0x000ea80000300800 */
[----:B------:R-:W2:Y:S04]  /*98e30*/  LDL.LU R26, [R1+0x188] ;  /* 0x00018800011a7983 */ /* 0x000ea80000300800 */
[----:B------:R-:W2:Y:S04]  /*98e40*/  LDL.LU R27, [R1+0x18c] ;  /* 0x00018c00011b7983 */ /* 0x000ea80000300800 */
[----:B--2---:R-:W-:Y:S04]  /*98e50*/  STL.64 [R1+0x6db0], R26 ;  /* 0x006db01a01007387 */ /* 0x004fe80000100a00 */
[----:B------:R1:W-:Y:S04]  /*98e60*/  STL.64 [R1+0x6da8], R24 ;  /* 0x006da81801007387 */ /* 0x0003e80000100a00 */
[----:B0-----:R-:W2:Y:S04]  /*98e70*/  LDL.LU R22, [R1] ;  /* 0x0000000001167983 */ /* 0x001ea80000300800 */
[----:B------:R-:W2:Y:S04]  /*98e80*/  LDL.LU R23, [R1+0x4] ;  /* 0x0000040001177983 */ /* 0x000ea80000300800 */
[----:B--2---:R0:W-:Y:S04]  /*98e90*/  STL.64 [R1+0x6db8], R22 ;  /* 0x006db81601007387 */ /* 0x0041e80000100a00 */
[----:B-1----:R-:W2:Y:S04]  /*98ea0*/  LDL.LU R24, [R1+0x190] ;  /* 0x0001900001187983 */ /* 0x002ea80000300800 */
[----:B------:R-:W2:Y:S04]  /*98eb0*/  LDL.LU R25, [R1+0x194] ;  /* 0x0001940001197983 */ /* 0x000ea80000300800 */
[----:B------:R-:W2:Y:S04]  /*98ec0*/  LDL.LU R26, [R1+0x198] ;  /* 0x00019800011a7983 */ /* 0x000ea80000300800 */
[----:B------:R-:W2:Y:S01]  /*98ed0*/  LDL.LU R27, [R1+0x19c] ;  /* 0x00019c00011b7983 */ /* 0x000ea20000300800 */
[----:B------:R-:W-:-:S03]  /*98ee0*/  IMAD.MOV.U32 R21, RZ, RZ, R0 ;  /* 0x000000ffff157224 */ /* 0x000fc600078e0000 */
[----:B--2---:R-:W-:Y:S04]  /*98ef0*/  STL.64 [R1+0x6dc8], R26 ;  /* 0x006dc81a01007387 */ /* 0x004fe80000100a00 */
[----:B------:R1:W-:Y:S04]  /*98f00*/  STL.64 [R1+0x6dc0], R24 ;  /* 0x006dc01801007387 */ /* 0x0003e80000100a00 */
[----:B------:R-:W2:Y:S04]  /*98f10*/  LDL.LU R20, [R1+0x8] ;  /* 0x0000080001147983 */ /* 0x000ea80000300800 */
[----:B------:R-:W3:Y:S04]  /*98f20*/  LDL.LU R0, [R1+0x6f08] ;  /* 0x006f080001007983 */ /* 0x000ee80000300800 */
[----:B0-----:R-:W3:Y:S04]  /*98f30*/  LDL.LU R22, [R1+0x10] ;  /* 0x0000100001167983 */ /* 0x001ee80000300800 */
[----:B------:R-:W3:Y:S04]  /*98f40*/  LDL.LU R23, [R1+0x14] ;  /* 0x0000140001177983 */ /* 0x000ee80000300800 */
[----:B--2---:R0:W-:Y:S04]  /*98f50*/  STL.64 [R1+0x6dd0], R20 ;  /* 0x006dd01401007387 */ /* 0x0041e80000100a00 */
[----:B---3--:R-:W-:Y:S04]  /*98f60*/  STL.64 [R1+0x6de8], R22 ;  /* 0x006de81601007387 */ /* 0x008fe80000100a00 */
[----:B-1----:R-:W2:Y:S04]  /*98f70*/  LDL.LU R24, [R1+0x1a0] ;  /* 0x0001a00001187983 */ /* 0x002ea80000300800 */
[----:B------:R-:W2:Y:S04]  /*98f80*/  LDL.LU R25, [R1+0x1a4] ;  /* 0x0001a40001197983 */ /* 0x000ea80000300800 */
[----:B------:R-:W3:Y:S04]  /*98f90*/  LDL.LU R26, [R1+0x1a8] ;  /* 0x0001a800011a7983 */ /* 0x000ee80000300800 */
[----:B------:R-:W3:Y:S04]  /*98fa0*/  LDL.LU R27, [R1+0x1ac] ;  /* 0x0001ac00011b7983 */ /* 0x000ee80000300800 */
[----:B0-----:R-:W2:Y:S01]  /*98fb0*/  LDL.LU R20, [R1+0x18] ;  /* 0x0000180001147983 */ /* 0x001ea20000300800 */
[----:B------:R-:W-:-:S03]  /*98fc0*/  IMAD.MOV.U32 R21, RZ, RZ, R0 ;  /* 0x000000ffff157224 */ /* 0x000fc600078e0000 */
[----:B------:R-:W3:Y:S04]  /*98fd0*/  LDL.LU R0, [R1+0x6f04] ;  /* 0x006f040001007983 */ /* 0x000ee80000300800 */
[----:B--2---:R-:W-:Y:S04]  /*98fe0*/  STL.64 [R1+0x6e00], R20 ;  /* 0x006e001401007387 */ /* 0x004fe80000100a00 */
[----:B---3--:R-:W-:Y:S04]  /*98ff0*/  STL.64 [R1+0x6de0], R26 ;  /* 0x006de01a01007387 */ /* 0x008fe80000100a00 */
[----:B------:R0:W-:Y:S04]  /*99000*/  STL.64 [R1+0x6dd8], R24 ;  /* 0x006dd81801007387 */ /* 0x0001e80000100a00 */
[----:B0-----:R-:W2:Y:S04]  /*99010*/  LDL.LU R24, [R1+0x1b0] ;  /* 0x0001b00001187983 */ /* 0x001ea80000300800 */
[----:B------:R-:W2:Y:S04]  /*99020*/  LDL.LU R25, [R1+0x1b4] ;  /* 0x0001b40001197983 */ /* 0x000ea80000300800 */
[----:B------:R-:W3:Y:S04]  /*99030*/  LDL.LU R26, [R1+0x1b8] ;  /* 0x0001b800011a7983 */ /* 0x000ee80000300800 */
[----:B------:R-:W3:Y:S04]  /*99040*/  LDL.LU R27, [R1+0x1bc] ;  /* 0x0001bc00011b7983 */ /* 0x000ee80000300800 */
[----:B------:R-:W2:Y:S04]  /*99050*/  LDL.LU R22, [R1+0x20] ;  /* 0x0000200001167983 */ /* 0x000ea80000300800 */
[----:B------:R-:W2:Y:S04]  /*99060*/  LDL.LU R23, [R1+0x24] ;  /* 0x0000240001177983 */ /* 0x000ea80000300800 */
[----:B--2---:R-:W-:Y:S04]  /*99070*/  STL.64 [R1+0x6e18], R22 ;  /* 0x006e181601007387 */ /* 0x004fe80000100a00 */
[----:B---3--:R-:W-:Y:S04]  /*99080*/  STL.64 [R1+0x6df8], R26 ;  /* 0x006df81a01007387 */ /* 0x008fe80000100a00 */
[----:B------:R0:W-:Y:S04]  /*99090*/  STL.64 [R1+0x6df0], R24 ;  /* 0x006df01801007387 */ /* 0x0001e80000100a00 */
[----:B0-----:R-:W2:Y:S04]  /*990a0*/  LDL.LU R24, [R1+0x1c0] ;  /* 0x0001c00001187983 */ /* 0x001ea80000300800 */
[----:B------:R-:W2:Y:S04]  /*990b0*/  LDL.LU R25, [R1+0x1c4] ;  /* 0x0001c40001197983 */ /* 0x000ea80000300800 */
[----:B------:R-:W3:Y:S04]  /*990c0*/  LDL.LU R26, [R1+0x1c8] ;  /* 0x0001c800011a7983 */ /* 0x000ee80000300800 */
[----:B------:R-:W3:Y:S04]  /*990d0*/  LDL.LU R27, [R1+0x1cc] ;  /* 0x0001cc00011b7983 */ /* 0x000ee80000300800 */
[----:B------:R-:W2:Y:S01]  /*990e0*/  LDL.LU R20, [R1+0x28] ;  /* 0x0000280001147983 */ /* 0x000ea20000300800 */
        /* <DEDUP_REMOVED lines=10> */
[----:B------:R-:W2:Y:S01]  /*99190*/  LDL.LU R23, [R1+0x34] ;  /* 0x0000340001177983 */ /* 0x000ea20000300800 */
[----:B------:R-:W-:-:S03]  /*991a0*/  IMAD.MOV.U32 R21, RZ, RZ, R0 ;  /* 0x000000ffff157224 */ /* 0x000fc600078e0000 */
        /* <DEDUP_REMOVED lines=8> */
[----:B------:R-:W3:Y:S04]  /*99230*/  LDL.LU R0, [R1+0x6efc] ;  /* 0x006efc0001007983 */ /* 0x000ee80000300800 */
[----:B------:R-:W3:Y:S04]  /*99240*/  LDL.LU R22, [R1+0x40] ;  /* 0x0000400001167983 */ /* 0x000ee80000300800 */
[----:B------:R-:W3:Y:S04]  /*99250*/  LDL.LU R23, [R1+0x44] ;  /* 0x0000440001177983 */ /* 0x000ee80000300800 */
[----:B--2---:R-:W-:Y:S04]  /*99260*/  STL.64 [R1+0x6e60], R20 ;  /* 0x006e601401007387 */ /* 0x004fe80000100a00 */
[----:B---3--:R-:W-:Y:S04]  /*99270*/  STL.64 [R1+0x6e78], R22 ;  /* 0x006e781601007387 */ /* 0x008fe80000100a00 */
[----:B------:R-:W-:Y:S04]  /*99280*/  STL.64 [R1+0x6e40], R26 ;  /* 0x006e401a01007387 */ /* 0x000fe80000100a00 */
        /* <DEDUP_REMOVED lines=70> */
[----:B------:R-:W-:Y:S04]  /*996f0*/  STL.64 [R1+0x6d40], R6 ;  /* 0x006d400601007387 */ /* 0x000fe80000100a00 */
[----:B------:R0:W-:Y:S04]  /*99700*/  STL.64 [R1+0x6d38], R4 ;  /* 0x006d380401007387 */ /* 0x0001e80000100a00 */
[----:B0-----:R-:W3:Y:S04]  /*99710*/  LDL.LU R4, [R1+0x120] ;  /* 0x0001200001047983 */ /* 0x001ee80000300800 */
[----:B------:R-:W3:Y:S04]  /*99720*/  LDL.LU R5, [R1+0x124] ;  /* 0x0001240001057983 */ /* 0x000ee80000300800 */
[----:B------:R-:W3:Y:S04]  /*99730*/  LDL.LU R6, [R1+0x128] ;  /* 0x0001280001067983 */ /* 0x000ee80000300800 */
[----:B------:R-:W3:Y:S04]  /*99740*/  LDL.LU R7, [R1+0x12c] ;  /* 0x00012c0001077983 */ /* 0x000ee80000300800 */
[----:B------:R-:W-:Y:S04]  /*99750*/  STL.64 [R1+0x6d20], R10 ;  /* 0x006d200a01007387 */ /* 0x000fe80000100a00 */
[----:B----4-:R0:W-:Y:S04]  /*99760*/  STL.64 [R1+0x6d18], R8 ;  /* 0x006d180801007387 */ /* 0x0101e80000100a00 */
[----:B0-----:R-:W4:Y:S04]  /*99770*/  LDL.LU R8, [R1+0xf0] ;  /* 0x0000f00001087983 */ /* 0x001f280000300800 */
[----:B------:R-:W4:Y:S04]  /*99780*/  LDL.LU R9, [R1+0xf4] ;  /* 0x0000f40001097983 */ /* 0x000f280000300800 */
[----:B------:R-:W4:Y:S04]  /*99790*/  LDL.LU R10, [R1+0xf8] ;  /* 0x0000f800010a7983 */ /* 0x000f280000300800 */
[----:B------:R-:W4:Y:S01]  /*997a0*/  LDL.LU R11, [R1+0xfc] ;  /* 0x0000fc00010b7983 */ /* 0x000f220000300800 */
        /* <DEDUP_REMOVED lines=96> */
[----:B------:R-:W2:Y:S02]  /*99db0*/  LDL.LU.64 R20, [R1+0x6d78] ;  /* 0x006d780001147983 */ /* 0x000ea40000300a00 */
[----:B--2---:R-:W-:Y:S02]  /*99dc0*/  HMMA.16816.F32 R24, R12, R24, R20 ;  /* 0x000000180c18723c */ /* 0x004fe40000001814 */
[----:B------:R-:W2:Y:S04]  /*99dd0*/  LDL.LU.64 R22, [R1+0x6d70] ;  /* 0x006d700001167983 */ /* 0x000ea80000300a00 */
[----:B------:R-:W3:-:S13]  /*99de0*/  LDL.LU.64 R20, [R1+0x6d68] ;  /* 0x006d680001147983 */ /* 0x000eda0000300a00 */
[----:B------:R0:W-:Y:S04]  /*99df0*/  STL.64 [R1+0x1b0], R24 ;  /* 0x0001b01801007387 */ /* 0x0001e80000100a00 */
[----:B------:R1:W-:Y:S04]  /*99e00*/  STL.64 [R1+0x1b8], R26 ;  /* 0x0001b81a01007387 */ /* 0x0003e80000100a00 */
[----:B0-----:R-:W3:Y:S04]  /*99e10*/  LDL.LU R24, [R1+0xc0] ;  /* 0x0000c00001187983 */ /* 0x001ee80000300800 */
[----:B------:R-:W3:Y:S04]  /*99e20*/  LDL.LU R25, [R1+0xc4] ;  /* 0x0000c40001197983 */ /* 0x000ee80000300800 */
[----:B-1----:R-:W3:Y:S04]  /*99e30*/  LDL.LU R26, [R1+0xc8] ;  /* 0x0000c800011a7983 */ /* 0x002ee80000300800 */
[----:B------:R-:W3:Y:S01]  /*99e40*/  LDL.LU R27, [R1+0xcc] ;  /* 0x0000cc00011b7983 */ /* 0x000ee20000300800 */
        /* <DEDUP_REMOVED lines=36> */
[----:B------:R-:W-:Y:S04]  /*9a090*/  STL.64 [R1+0xe0], R4 ;  /* 0x0000e00401007387 */ /* 0x000fe80000100a00 */
[----:B------:R2:W-:Y:S01]  /*9a0a0*/  STL.64 [R1+0xe8], R6 ;  /* 0x0000e80601007387 */ /* 0x0005e20000100a00 */
[C---:B---3--:R-:W-:Y:S08]  /*9a0b0*/  HMMA.16816.F32 R20, R12.reuse, R8, R20 ;  /* 0x000000080c14723c */ /* 0x048ff00000001814 */
[----:B--2---:R-:W-:Y:S11]  /*9a0c0*/  HMMA.16816.F32 R4, R12, R10, R24 ;  /* 0x0000000a0c04723c */ /* 0x004ff60000001818 */
[----:B------:R0:W-:Y:S04]  /*9a0d0*/  STL.64 [R1+0xd0], R20 ;  /* 0x0000d01401007387 */ /* 0x0001e80000100a00 */
[----:B------:R1:W-:Y:S04]  /*9a0e0*/  STL.64 [R1+0xd8], R22 ;  /* 0x0000d81601007387 */ /* 0x0003e80000100a00 */
[----:B0-----:R-:W2:Y:S04]  /*9a0f0*/  LDL.LU R20, [R1+0x500] ;  /* 0x0005000001147983 */ /* 0x001ea80000300800 */
[----:B------:R-:W-:Y:S04]  /*9a100*/  STL.64 [R1+0xc0], R4 ;  /* 0x0000c00401007387 */ /* 0x000fe80000100a00 */
[----:B------:R-:W-:Y:S01]  /*9a110*/  STL.64 [R1+0xc8], R6 ;  /* 0x0000c80601007387 */ /* 0x000fe20000100a00 */
[----:B------:R-:W-:-:S03]  /*9a120*/  IMAD.MOV.U32 R21, RZ, RZ, R0 ;  /* 0x000000ffff157224 */ /* 0x000fc600078e0000 */
[----:B------:R-:W3:Y:S04]  /*9a130*/  LDL.LU R0, [R1+0x6d04] ;  /* 0x006d040001007983 */ /* 0x000ee80000300800 */
[----:B-1----:R-:W4:Y:S04]  /*9a140*/  LDL.LU R22, [R1+0x508] ;  /* 0x0005080001167983 */ /* 0x002f280000300800 */
[----:B------:R-:W4:Y:S04]  /*9a150*/  LDL.LU R23, [R1+0x50c] ;  /* 0x00050c0001177983 */ /* 0x000f280000300800 */
[----:B----4-:R-:W-:Y:S04]  /*9a160*/  STL.64 [R1+0x6ca8], R22 ;  /* 0x006ca81601007387 */ /* 0x010fe80000100a00 */
[----:B--2---:R0:W-:Y:S04]  /*9a170*/  STL.64 [R1+0x6ca0], R20 ;  /* 0x006ca01401007387 */ /* 0x0041e80000100a00 */
[----:B------:R-:W2:Y:S04]  /*9a180*/  LDL.LU R8, [R1+0x4f0] ;  /* 0x0004f00001087983 */ /* 0x000ea80000300800 */
[----:B------:R-:W2:Y:S01]  /*9a190*/  LDL.LU R9, [R1+0x4f4] ;  /* 0x0004f40001097983 */ /* 0x000ea20000300800 */
[----:B---3--:R-:W-:-:S03]  /*9a1a0*/  IMAD.MOV.U32 R10, RZ, RZ, R0 ;  /* 0x000000ffff0a7224 */ /* 0x008fc600078e0000 */
[----:B------:R-:W3:Y:S04]  /*9a1b0*/  LDL.LU R0, [R1+0x6d00] ;  /* 0x006d000001007983 */ /* 0x000ee80000300800 */
[----:B------:R-:W4:Y:S04]  /*9a1c0*/  LDL.LU R11, [R1+0x4fc] ;  /* 0x0004fc00010b7983 */ /* 0x000f280000300800 */
[----:B----4-:R-:W-:Y:S04]  /*9a1d0*/  STL.64 [R1+0x6cb8], R10 ;  /* 0x006cb80a01007387 */ /* 0x010fe80000100a00 */
[----:B--2---:R1:W-:Y:S04]  /*9a1e0*/  STL.64 [R1+0x6cb0], R8 ;  /* 0x006cb00801007387 */ /* 0x0043e80000100a00 */
[----:B0-----:R-:W2:Y:S04]  /*9a1f0*/  LDL.LU R20, [R1+0x4e0] ;  /* 0x0004e00001147983 */ /* 0x001ea80000300800 */
[----:B------:R-:W2:Y:S04]  /*9a200*/  LDL.LU R21, [R1+0x4e4] ;  /* 0x0004e40001157983 */ /* 0x000ea80000300800 */
[----:B------:R-:W4:Y:S04]  /*9a210*/  LDL.LU R22, [R1+0x4e8] ;  /* 0x0004e80001167983 */ /* 0x000f280000300800 */
[----:B------:R-:W2:Y:S04]  /*9a220*/  LDL.LU R2, [R1+0x193c] ;  /* 0x00193c0001027983 */ /* 0x000ea80000300800 */
[----:B------:R-:W2:Y:S04]  /*9a230*/  LDL.LU R3, [R1+0x1944] ;  /* 0x0019440001037983 */ /* 0x000ea80000300800 */
[----:B------:R-:W2:Y:S01]  /*9a240*/  LDL.LU R4, [R1+0x194c] ;  /* 0x00194c0001047983 */ /* 0x000ea20000300800 */
[----:B---3--:R-:W-:-:S03]  /*9a250*/  IMAD.MOV.U32 R23, RZ, RZ, R0 ;  /* 0x000000ffff177224 */ /* 0x008fc600078e0000 */
[----:B------:R-:W3:Y:S04]  /*9a260*/  LDL.LU R5, [R1+0x1958] ;  /* 0x0019580001057983 */ /* 0x000ee80000300800 */
[----:B------:R-:W3:Y:S04]  /*9a270*/  LDL.LU R0, [R1+0x1954] ;  /* 0x0019540001007983 */ /* 0x000ee80000300800 */
[----:B-1----:R-:W3:Y:S04]  /*9a280*/  LDL.LU R8, [R1+0xccc] ;  /* 0x000ccc0001087983 */ /* 0x002ee80000300800 */
[----:B------:R-:W3:Y:S04]  /*9a290*/  LDL.LU R10, [R1+0xcec] ;  /* 0x000cec00010a7983 */ /* 0x000ee80000300800 */
[----:B------:R-:W3:Y:S04]  /*9a2a0*/  LDL.LU R11, [R1+0xd08] ;  /* 0x000d0800010b7983 */ /* 0x000ee80000300800 */
[----:B----4-:R-:W-:Y:S04]  /*9a2b0*/  STL.64 [R1+0x6cc8], R22 ;  /* 0x006cc81601007387 */ /* 0x010fe80000100a00 */
[----:B--2---:R0:W-:Y:S04]  /*9a2c0*/  STL.64 [R1+0x6cc0], R20 ;  /* 0x006cc01401007387 */ /* 0x0041e80000100a00 */
[----:B0-----:R-:W2:Y:S04]  /*9a2d0*/  LDL.LU R20, [R1+0x160] ;  /* 0x0001600001147983 */ /* 0x001ea80000300800 */
[----:B------:R-:W2:Y:S04]  /*9a2e0*/  LDL.LU R21, [R1+0x164] ;  /* 0x0001640001157983 */ /* 0x000ea80000300800 */
[----:B------:R-:W4:Y:S04]  /*9a2f0*/  LDL.LU R22, [R1+0x168] ;  /* 0x0001680001167983 */ /* 0x000f280000300800 */
[----:B------:R-:W4:Y:S04]  /*9a300*/  LDL.LU R23, [R1+0x16c] ;  /* 0x00016c0001177983 */ /* 0x000f280000300800 */
[----:B------:R-:W2:Y:S04]  /*9a310*/  LDL.LU R9, [R1+0xce8] ;  /* 0x000ce80001097983 */ /* 0x000ea80000300800 */
[----:B---3--:R-:W-:Y:S04]  /*9a320*/  STL.64 [R1+0x6cf8], R10 ;  /* 0x006cf80a01007387 */ /* 0x008fe80000100a00 */
[----:B--2---:R0:W-:Y:S04]  /*9a330*/  STL.64 [R1+0x6cf0], R8 ;  /* 0x006cf00801007387 */ /* 0x0041e80000100a00 */
[----:B0-----:R-:W2:Y:S04]  /*9a340*/  LDL.LU R8, [R1+0xb0] ;  /* 0x0000b00001087983 */ /* 0x001ea80000300800 */
[----:B------:R-:W2:Y:S04]  /*9a350*/  LDL.LU R9, [R1+0xb4] ;  /* 0x0000b40001097983 */ /* 0x000ea80000300800 */
[----:B------:R-:W2:Y:S04]  /*9a360*/  LDL.LU R10, [R1+0xb8] ;  /* 0x0000b800010a7983 */ /* 0x000ea80000300800 */
[----:B------:R-:W2:Y:S04]  /*9a370*/  LDL.LU R11, [R1+0xbc] ;  /* 0x0000bc00010b7983 */ /* 0x000ea80000300800 */
[----:B----4-:R0:W-:Y:S04]  /*9a380*/  STL.64 [R1+0x6cd8], R22 ;  /* 0x006cd81601007387 */ /* 0x0101e80000100a00 */
[----:B0-----:R-:W3:Y:S04]  /*9a390*/  LDL.LU R22, [R1+0x1950] ;  /* 0x0019500001167983 */ /* 0x001ee80000300800 */
[----:B------:R-:W4:Y:S04]  /*9a3a0*/  LDL.LU R23, [R1+0xcc8] ;  /* 0x000cc80001177983 */ /* 0x000f280000300800 */
[----:B------:R0:W-:Y:S04]  /*9a3b0*/  STL.64 [R1+0x6cd0], R20 ;  /* 0x006cd01401007387 */ /* 0x0001e80000100a00 */
        /* <DEDUP_REMOVED lines=12> */
[----:B--2---:R-:W-:Y:S03]  /*9a480*/  HMMA.16816.F32 R12, R12, R16, R8 ;  /* 0x000000100c0c723c */ /* 0x004fe60000001808 */
[----:B---3--:R-:W-:Y:S04]  /*9a490*/  STL.64 [R1+0x6ce8], R26 ;  /* 0x006ce81a01007387 */ /* 0x008fe80000100a00 */
[----:B------:R0:W-:Y:S04]  /*9a4a0*/  STL.64 [R1+0x6ce0], R24 ;  /* 0x006ce01801007387 */ /* 0x0001e80000100a00 */
[----:B0-----:R-:W2:Y:S04]  /*9a4b0*/  LDL.LU R24, [R1+0x110] ;  /* 0x0001100001187983 */ /* 0x001ea80000300800 */
[----:B------:R-:W2:Y:S04]  /*9a4c0*/  LDL.LU R25, [R1+0x114] ;  /* 0x0001140001197983 */ /* 0x000ea80000300800 */
[----:B------:R-:W2:Y:S04]  /*9a4d0*/  LDL.LU R26, [R1+0x118] ;  /* 0x00011800011a7983 */ /* 0x000ea80000300800 */
[----:B------:R-:W2:Y:S04]  /*9a4e0*/  LDL.LU R27, [R1+0x11c] ;  /* 0x00011c00011b7983 */ /* 0x000ea80000300800 */
[----:B------:R-:W3:Y:S04]  /*9a4f0*/  LDL.LU.64 R10, [R1+0x6cf8] ;  /* 0x006cf800010a7983 */ /* 0x000ee80000300a00 */
[----:B------:R-:W2:Y:S01]  /*9a500*/  LDL.LU.64 R8, [R1+0x6cf0] ;  /* 0x006cf00001087983 */ /* 0x000ea20000300a00 */
[----:B------:R-:W-:-:S02]  /*9a510*/  IMAD R2, R2, 0x100, R20 ;  /* 0x0000010002027824 */ /* 0x000fc400078e0214 */
[----:B------:R-:W-:Y:S02]  /*9a520*/  IMAD R3, R3, 0x100, R21 ;  /* 0x0000010003037824 */ /* 0x000fe400078e0215 */
[----:B------:R-:W-:Y:S02]  /*9a530*/  IMAD R4, R4, 0x100, R22 ;  /* 0x0000010004047824 */ /* 0x000fe400078e0216 */
[----:B------:R-:W-:Y:S01]  /*9a540*/  IMAD R5, R0, 0x100, R5 ;  /* 0x0000010000057824 */ /* 0x000fe200078e0205 */
[----:B------:R-:W-:Y:S04]  /*9a550*/  STL.64 [R1+0xb0], R12 ;  /* 0x0000b00c01007387 */ /* 0x000fe80000100a00 */
[----:B------:R0:W-:Y:S01]  /*9a560*/  STL [R1+0xb8], R14 ;  /* 0x0000b80e01007387 */ /* 0x0001e20000100800 */
[----:B------:R-:W-:Y:S01]  /*9a570*/  IMAD.MOV.U32 R0, RZ, RZ, R15 ;  /* 0x000000ffff007224 */ /* 0x000fe200078e000f */
[----:B----4-:R-:W-:-:S02]  /*9a580*/  F2FP.F16.E4M3.UNPACK_B R20, R23.H1 ;  /* 0x00000017ff14723e */ /* 0x010fc400030006ff */
[----:B------:R-:W-:Y:S01]  /*9a590*/  F2FP.F16.E4M3.UNPACK_B R15, R5 ;  /* 0x00000005ff0f723e */ /* 0x000fe200020006ff */
[----:B------:R-:W4:Y:S04]  /*9a5a0*/  LDL.LU R16, [R1+0xd0c] ;  /* 0x000d0c0001107983 */ /* 0x000f280000300800 */
[----:B------:R-:W3:Y:S04]  /*9a5b0*/  LDL.LU R17, [R1+0xd58] ;  /* 0x000d580001117983 */ /* 0x000ee80000300800 */
[----:B------:R-:W-:Y:S01]  /*9a5c0*/  STL [R1+0x6678], R0 ;  /* 0x0066780001007387 */ /* 0x000fe20000100800 */
[----:B0-----:R-:W-:-:S02]  /*9a5d0*/  F2FP.F16.E4M3.UNPACK_B R14, R4 ;  /* 0x00000004ff0e723e */ /* 0x001fc400020006ff */
[----:B------:R-:W-:Y:S02]  /*9a5e0*/  F2FP.F16.E4M3.UNPACK_B R12, R2 ;  /* 0x00000002ff0c723e */ /* 0x000fe400020006ff */
[----:B------:R-:W-:Y:S01]  /*9a5f0*/  F2FP.F16.E4M3.UNPACK_B R13, R3 ;  /* 0x00000003ff0d723e */ /* 0x000fe200020006ff */
[----:B------:R-:W-:Y:S01]  /*9a600*/  STL [R1+0x98], R20 ;  /* 0x0000981401007387 */ /* 0x000fe20000100800 */
[----:B--2---:R-:W-:-:S05]  /*9a610*/  F2FP.F16.E4M3.UNPACK_B R21, R8.H1 ;  /* 0x00000008ff15723e */ /* 0x004fca00030006ff */
[----:B------:R0:W-:Y:S02]  /*9a620*/  STL [R1+0x9c], R21 ;  /* 0x00009c1501007387 */ /* 0x0001e40000100800 */
[----:B0-----:R-:W-:Y:S02]  /*9a630*/  HMMA.16816.F32 R20, R12, R20, R24 ;  /* 0x000000140c14723c */ /* 0x001fe40000001818 */
[----:B------:R-:W2:Y:S04]  /*9a640*/  LDL.LU.64 R26, [R1+0x6ce8] ;  /* 0x006ce800011a7983 */ /* 0x000ea80000300a00 */
[----:B------:R-:W2:-:S13]  /*9a650*/  LDL.LU.64 R24, [R1+0x6ce0] ;  /* 0x006ce00001187983 */ /* 0x000e9a0000300a00 */
[----:B------:R-:W-:Y:S04]  /*9a660*/  STL.64 [R1+0xf0], R20 ;  /* 0x0000f01401007387 */ /* 0x000fe80000100a00 */
[----:B------:R0:W-:Y:S04]  /*9a670*/  STL.64 [R1+0xf8], R22 ;  /* 0x0000f81601007387 */ /* 0x0001e80000100a00 */
[----:B0-----:R-:W2:Y:S04]  /*9a680*/  LDL.LU.64 R22, [R1+0x6cd8] ;  /* 0x006cd80001167983 */ /* 0x001ea80000300a00 */
[----:B------:R-:W2:Y:S01]  /*9a690*/  LDL.LU.64 R20, [R1+0x6cd0] ;  /* 0x006cd00001147983 */ /* 0x000ea20000300a00 */
[----:B------:R-:W-:-:S02]  /*9a6a0*/  F2FP.F16.E4M3.UNPACK_B R8, R9.H1 ;  /* 0x00000009ff08723e */ /* 0x000fc400030006ff */
[----:B---3--:R-:W-:Y:S02]  /*9a6b0*/  F2FP.F16.E4M3.UNPACK_B R9, R10.H1 ;  /* 0x0000000aff09723e */ /* 0x008fe400030006ff */
[----:B------:R-:W-:-:S03]  /*9a6c0*/  F2FP.F16.E4M3.UNPACK_B R4, R11.H1 ;  /* 0x0000000bff04723e */ /* 0x000fc600030006ff */
[----:B------:R2:W-:Y:S02]  /*9a6d0*/  STL.64 [R1+0x90], R8 ;  /* 0x0000900801007387 */ /* 0x0005e40000100a00 */
[----:B--2---:R-:W-:Y:S02]  /*9a6e0*/  HMMA.16816.F32 R8, R12, R8, R20 ;  /* 0x000000080c08723c */ /* 0x004fe40000001814 */
[----:B------:R-:W2:Y:S04]  /*9a6f0*/  LDL.LU.64 R22, [R1+0x6cc8] ;  /* 0x006cc80001167983 */ /* 0x000ea80000300a00 */
[----:B------:R-:W2:Y:S01]  /*9a700*/  LDL.LU.64 R20, [R1+0x6cc0] ;  /* 0x006cc00001147983 */ /* 0x000ea20000300a00 */
[----:B----4-:R-:W-:-:S12]  /*9a710*/  F2FP.F16.E4M3.UNPACK_B R5, R16.H1 ;  /* 0x00000010ff05723e */ /* 0x010fd800030006ff */
        /* <DEDUP_REMOVED lines=14> */
[----:B------:R-:W-:Y:S02]  /*9a800*/  F2FP.F16.E4M3.UNPACK_B R4, R7.H1 ;  /* 0x00000007ff04723e */ /* 0x000fe400030006ff */
[----:B------:R-:W-:Y:S01]  /*9a810*/  F2FP.F16.E4M3.UNPACK_B R5, R18.H1 ;  /* 0x00000012ff05723e */ /* 0x000fe200030006ff */
[----:B------:R0:W-:-:S15]  /*9a820*/  STL.64 [R1+0x80], R2 ;  /* 0x0000800201007387 */ /* 0x0001de0000100a00 */
[----:B------:R-:W-:Y:S04]  /*9a830*/  STL.64 [R1+0x150], R8 ;  /* 0x0001500801007387 */ /* 0x000fe80000100a00 */
[----:B------:R-:W-:Y:S04]  /*9a840*/  STL.64 [R1+0x158], R10 ;  /* 0x0001580a01007387 */ /* 0x000fe80000100a00 */
[----:B------:R2:W-:Y:S01]  /*9a850*/  STL.64 [R1+0x78], R4 ;  /* 0x0000780401007387 */ /* 0x0005e20000100a00 */
[----:B0-----:R-:W-:Y:S02]  /*9a860*/  F2FP.F16.E4M3.UNPACK_B R2, R19.H1 ;  /* 0x00000013ff02723e */ /* 0x001fe400030006ff */
[----:B------:R-:W-:-:S02]  /*9a870*/  F2FP.F16.E4M3.UNPACK_B R3, R28.H1 ;  /* 0x0000001cff03723e */ /* 0x000fc400030006ff */
[----:B------:R-:W-:Y:S01]  /*9a880*/  F2FP.F16.E4M3.UNPACK_B R0, R29.H1 ;  /* 0x0000001dff00723e */ /* 0x000fe200030006ff */
        /* <DEDUP_REMOVED lines=25> */
[----:B---3--:R0:W-:Y:S04]  /*9aa20*/  STL.64 [R1+0x6c28], R10 ;  /* 0x006c280a01007387 */ /* 0x0081e80000100a00 */
[----:B--2---:R2:W-:Y:S04]  /*9aa30*/  STL.64 [R1+0x6c20], R8 ;  /* 0x006c200801007387 */ /* 0x0045e80000100a00 */
[----:B------:R-:W3:Y:S04]  /*9aa40*/  LDL.LU R3, [R1+0xd7c] ;  /* 0x000d7c0001037983 */ /* 0x000ee80000300800 */
[----:B------:R-:W4:Y:S04]  /*9aa50*/  LDL.LU R4, [R1+0xd88] ;  /* 0x000d880001047983 */ /* 0x000f280000300800 */
[----:B-1----:R-:W3:Y:S04]  /*9aa60*/  LDL.LU R16, [R1+0x5a0] ;  /* 0x0005a00001107983 */ /* 0x002ee80000300800 */
[----:B------:R-:W3:Y:S04]  /*9aa70*/  LDL.LU R17, [R1+0x5a4] ;  /* 0x0005a40001117983 */ /* 0x000ee80000300800 */
[----:B------:R-:W3:Y:S04]  /*9aa80*/  LDL.LU R18, [R1+0x5a8] ;  /* 0x0005a80001127983 */ /* 0x000ee80000300800 */
[----:B------:R-:W3:Y:S04]  /*9aa90*/  LDL.LU R19, [R1+0x5ac] ;  /* 0x0005ac0001137983 */ /* 0x000ee80000300800 */
[----:B0-----:R-:W4:Y:S04]  /*9aaa0*/  LDL.LU R11, [R1+0xd4c] ;  /* 0x000d4c00010b7983 */ /* 0x001f280000300800 */
[----:B--2---:R-:W2:Y:S04]  /*9aab0*/  LDL.LU R9, [R1+0xd68] ;  /* 0x000d680001097983 */ /* 0x004ea80000300800 */
        /* <DEDUP_REMOVED lines=8> */
[----:B------:R-:W2:Y:S04]  /*9ab40*/  LDL.LU R8, [R1+0xd3c] ;  /* 0x000d3c0001087983 */ /* 0x000ea80000300800 */
[----:B------:R-:W4:Y:S04]  /*9ab50*/  LDL.LU R10, [R1+0xd48] ;  /* 0x000d4800010a7983 */ /* 0x000f280000300800 */
[----:B----4-:R-:W-:Y:S04]  /*9ab60*/  STL.64 [R1+0x6c78], R10 ;  /* 0x006c780a01007387 */ /* 0x010fe80000100a00 */
[----:B--2---:R-:W-:Y:S04]  /*9ab70*/  STL.64 [R1+0x6c70], R8 ;  /* 0x006c700801007387 */ /* 0x004fe80000100a00 */
[----:B------:R-:W-:Y:S04]  /*9ab80*/  STL.64 [R1+0x6c48], R18 ;  /* 0x006c481201007387 */ /* 0x000fe80000100a00 */
[----:B---3--:R0:W-:Y:S04]  /*9ab90*/  STL.64 [R1+0x6c40], R16 ;  /* 0x006c401001007387 */ /* 0x0081e80000100a00 */
[----:B0-----:R-:W2:Y:S04]  /*9aba0*/  LDL.LU R16, [R1+0x570] ;  /* 0x0005700001107983 */ /* 0x001ea80000300800 */
[----:B------:R-:W2:Y:S04]  /*9abb0*/  LDL.LU R17, [R1+0x574] ;  /* 0x0005740001117983 */ /* 0x000ea80000300800 */
[----:B------:R-:W3:Y:S04]  /*9abc0*/  LDL.LU R18, [R1+0x578] ;  /* 0x0005780001127983 */ /* 0x000ee80000300800 */
[----:B------:R-:W3:Y:S04]  /*9abd0*/  LDL.LU R19, [R1+0x57c] ;  /* 0x00057c0001137983 */ /* 0x000ee80000300800 */
[----:B------:R-:W4:Y:S04]  /*9abe0*/  LDL.LU R10, [R1+0xd1c] ;  /* 0x000d1c00010a7983 */ /* 0x000f280000300800 */
[----:B------:R-:W2:Y:S04]  /*9abf0*/  LDL.LU R11, [R1+0xd38] ;  /* 0x000d3800010b7983 */ /* 0x000ea80000300800 */
[----:B---3--:R0:W-:Y:S04]  /*9ac00*/  STL.64 [R1+0x6c58], R18 ;  /* 0x006c581201007387 */ /* 0x0081e80000100a00 */
[----:B------:R-:W3:Y:S04]  /*9ac10*/  LDL.LU R8, [R1+0xcfc] ;  /* 0x000cfc0001087983 */ /* 0x000ee80000300800 */
[----:B------:R-:W3:Y:S04]  /*9ac20*/  LDL.LU R9, [R1+0xd18] ;  /* 0x000d180001097983 */ /* 0x000ee80000300800 */
[----:B--2---:R-:W-:Y:S01]  /*9ac30*/  STL.64 [R1+0x6c50], R16 ;  /* 0x006c501001007387 */ /* 0x004fe20000100a00 */
[----:B0-----:R-:W-:-:S03]  /*9ac40*/  IMAD.MOV.U32 R18, RZ, RZ, R0 ;  /* 0x000000ffff127224 */ /* 0x001fc600078e0000 */
        /* <DEDUP_REMOVED lines=15> */
[----:B---3--:R-:W-:-:S03]  /*9ad40*/  F2FP.F16.E4M3.UNPACK_B R19, R8.H1 ;  /* 0x00000008ff13723e */ /* 0x008fc600030006ff */
        /* <DEDUP_REMOVED lines=16> */
[----:B------:R2:W-:Y:S02]  /*9ae50*/  STL [R1+0x6c], R19 ;  /* 0x00006c1301007387 */ /* 0x0005e40000100800 */
[----:B--2---:R-:W-:Y:S02]  /*9ae60*/  HMMA.16816.F32 R16, R12, R18, R4 ;  /* 0x000000120c10723c */ /* 0x004fe40000001804 */
[----:B------:R-:W2:Y:S04]  /*9ae70*/  LDL.LU.64 R6, [R1+0x6c98] ;  /* 0x006c980001067983 */ /* 0x000ea80000300a00 */
[----:B------:R-:W2:Y:S01]  /*9ae80*/  LDL.LU.64 R4, [R1+0x6c90] ;  /* 0x006c900001047983 */ /* 0x000ea20000300a00 */
[----:B------:R-:W-:-:S02]  /*9ae90*/  F2FP.F16.E4M3.UNPACK_B R8, R9.H1 ;  /* 0x00000009ff08723e */ /* 0x000fc400030006ff */
[----:B----4-:R-:W-:-:S10]  /*9aea0*/  F2FP.F16.E4M3.UNPACK_B R9, R10.H1 ;  /* 0x0000000aff09723e */ /* 0x010fd400030006ff */
[----:B------:R0:W-:Y:S04]  /*9aeb0*/  STL.64 [R1+0x1e0], R16 ;  /* 0x0001e01001007387 */ /* 0x0001e80000100a00 */
[----:B------:R-:W-:Y:S04]  /*9aec0*/  STL.64 [R1+0x1e8], R18 ;  /* 0x0001e81201007387 */ /* 0x000fe80000100a00 */
[----:B------:R2:W-:Y:S01]  /*9aed0*/  STL.64 [R1+0x60], R8 ;  /* 0x0000600801007387 */ /* 0x0005e20000100a00 */
[----:B0-----:R-:W-:Y:S02]  /*9aee0*/  F2FP.F16.E4M3.UNPACK_B R16, R11.H1 ;  /* 0x0000000bff10723e */ /* 0x001fe400030006ff */
[----:B--2---:R-:W-:Y:S01]  /*9aef0*/  HMMA.16816.F32 R8, R12, R8, R4 ;  /* 0x000000080c08723c */ /* 0x004fe20000001804 */
[----:B------:R-:W2:Y:S04]  /*9af00*/  LDL.LU.64 R6, [R1+0x6c88] ;  /* 0x006c880001067983 */ /* 0x000ea80000300a00 */
[----:B------:R-:W2:-:S14]  /*9af10*/  LDL.LU.64 R4, [R1+0x6c80] ;  /* 0x006c800001047983 */ /* 0x000e9c0000300a00 */
[----:B------:R-:W-:Y:S04]  /*9af20*/  STL.64 [R1+0x200], R8 ;  /* 0x0002000801007387 */ /* 0x000fe80000100a00 */
[----:B------:R0:W-:Y:S04]  /*9af30*/  STL.64 [R1+0x208], R10 ;  /* 0x0002080a01007387 */ /* 0x0001e80000100a00 */
[----:B0-----:R-:W4:Y:S04]  /*9af40*/  LDL.LU.64 R10, [R1+0x6c78] ;  /* 0x006c7800010a7983 */ /* 0x001f280000300a00 */
[----:B------:R-:W2:Y:S02]  /*9af50*/  LDL.LU.64 R8, [R1+0x6c70] ;  /* 0x006c700001087983 */ /* 0x000ea40000300a00 */
[----:B--2---:R-:W-:-:S05]  /*9af60*/  F2FP.F16.E4M3.UNPACK_B R17, R8.H1 ;  /* 0x00000008ff11723e */ /* 0x004fca00030006ff */
        /* <DEDUP_REMOVED lines=8> */
[----:B----4-:R-:W-:-:S02]  /*9aff0*/  F2FP.F16.E4M3.UNPACK_B R10, R10.H1 ;  /* 0x0000000aff0a723e */ /* 0x010fc400030006ff */
[----:B------:R-:W-:-:S05]  /*9b000*/  F2FP.F16.E4M3.UNPACK_B R11, R11.H1 ;  /* 0x0000000bff0b723e */ /* 0x000fca00030006ff */
[----:B------:R-:W-:Y:S02]  /*9b010*/  STL.64 [R1+0x50], R10 ;  /* 0x0000500a01007387 */ /* 0x000fe40000100a00 */
        /* <DEDUP_REMOVED lines=11> */
[----:B------:R-:W2:-:S13]  /*9b0d0*/  LDL.LU.64 R16, [R1+0x6c30] ;  /* 0x006c300001107983 */ /* 0x000e9a0000300a00 */
[----:B------:R-:W-:Y:S04]  /*9b0e0*/  STL.64 [R1+0x270], R8 ;  /* 0x0002700801007387 */ /* 0x000fe80000100a00 */
[----:B------:R0:W-:Y:S04]  /*9b0f0*/  STL.64 [R1+0x278], R10 ;  /* 0x0002780a01007387 */ /* 0x0001e80000100a00 */
[----:B0-----:R-:W4:Y:S04]  /*9b100*/  LDL.LU.64 R10, [R1+0x6c28] ;  /* 0x006c2800010a7983 */ /* 0x001f280000300a00 */
[----:B------:R-:W4:Y:S01]  /*9b110*/  LDL.LU.64 R8, [R1+0x6c20] ;  /* 0x006c200001087983 */ /* 0x000f220000300a00 */
[----:B------:R-:W-:-:S02]  /*9b120*/  F2FP.F16.E4M3.UNPACK_B R2, R2.H1 ;  /* 0x00000002ff02723e */ /* 0x000fc400030006ff */
[----:B------:R-:W-:Y:S02]  /*9b130*/  F2FP.F16.E4M3.UNPACK_B R3, R3.H1 ;  /* 0x00000003ff03723e */ /* 0x000fe400030006ff */
[----:B------:R-:W-:Y:S02]  /*9b140*/  F2FP.F16.E4M3.UNPACK_B R4, R4.H1 ;  /* 0x00000004ff04723e */ /* 0x000fe400030006ff */
[----:B------:R-:W-:Y:S01]  /*9b150*/  F2FP.F16.E4M3.UNPACK_B R5, R0.H1 ;  /* 0x00000000ff05723e */ /* 0x000fe200030006ff */
[----:B------:R-:W-:Y:S02]  /*9b160*/  STL.64 [R1+0x40], R2 ;  /* 0x0000400201007387 */ /* 0x000fe40000100a00 */
[----:B--2---:R-:W-:-:S15]  /*9b170*/  HMMA.16816.F32 R16, R12, R2, R16 ;  /* 0x000000020c10723c */ /* 0x004fde0000001810 */
[----:B------:R-:W-:-:S04]  /*9b180*/  NOP ;  /* 0x0000000000007918 */ /* 0x000fc80000000000 */
[----:B------:R-:W-:Y:S04]  /*9b190*/  STL.64 [R1+0x2a0], R16 ;  /* 0x0002a01001007387 */ /* 0x000fe80000100a00 */
[----:B------:R0:W-:Y:S01]  /*9b1a0*/  STL.64 [R1+0x2a8], R18 ;  /* 0x0002a81201007387 */ /* 0x0001e20000100a00 */
[----:B----4-:R-:W-:Y:S03]  /*9b1b0*/  HMMA.16816.F32 R8, R12, R4, R8 ;  /* 0x000000040c08723c */ /* 0x010fe60000001808 */
[----:B0-----:R-:W2:Y:S04]  /*9b1c0*/  LDL.LU.64 R18, [R1+0x6c18] ;  /* 0x006c180001127983 */ /* 0x001ea80000300a00 */
[----:B------:R-:W2:Y:S04]  /*9b1d0*/  LDL.LU.64 R16, [R1+0x6c10] ;  /* 0x006c100001107983 */ /* 0x000ea80000300a00 */
[----:B------:R-:W-:Y:S08]  /*9b1e0*/  STL.64 [R1+0x38], R4 ;  /* 0x0000380401007387 */ /* 0x000ff00000100a00 */
[----:B------:R-:W-:Y:S04]  /*9b1f0*/  STL.64 [R1+0x2d0], R8 ;  /* 0x0002d00801007387 */ /* 0x000fe80000100a00 */
[----:B------:R0:W-:Y:S04]  /*9b200*/  STL.64 [R1+0x2d8], R10 ;  /* 0x0002d80a01007387 */ /* 0x0001e80000100a00 */
[----:B0-----:R-:W4:Y:S04]  /*9b210*/  LDL.LU.64 R10, [R1+0x6c08] ;  /* 0x006c0800010a7983 */ /* 0x001f280000300a00 */
[----:B------:R-:W4:Y:S01]  /*9b220*/  LDL.LU.64 R8, [R1+0x6c00] ;  /* 0x006c000001087983 */ /* 0x000f220000300a00 */
[----:B------:R-:W-:-:S02]  /*9b230*/  F2FP.F16.E4M3.UNPACK_B R2, R6.H1 ;  /* 0x00000006ff02723e */ /* 0x000fc400030006ff */
[----:B------:R-:W-:Y:S02]  /*9b240*/  F2FP.F16.E4M3.UNPACK_B R3, R7.H1 ;  /* 0x00000007ff03723e */ /* 0x000fe400030006ff */
[----:B---3--:R-:W-:Y:S02]  /*9b250*/  F2FP.F16.E4M3.UNPACK_B R4, R20.H1 ;  /* 0x00000014ff04723e */ /* 0x008fe400030006ff */
[----:B------:R-:W-:Y:S01]  /*9b260*/  F2FP.F16.E4M3.UNPACK_B R5, R21.H1 ;  /* 0x00000015ff05723e */ /* 0x000fe200030006ff */
[----:B------:R0:W-:Y:S01]  /*9b270*/  STL.64 [R1+0x30], R2 ;  /* 0x0000300201007387 */ /* 0x0001e20000100a00 */
[----:B------:R-:W-:Y:S01]  /*9b280*/  F2FP.F16.E4M3.UNPACK_B R0, R28.H1 ;  /* 0x0000001cff00723e */ /* 0x000fe200030006ff */
[----:B--2---:R-:W-:Y:S01]  /*9b290*/  HMMA.16816.F32 R16, R12, R2, R16 ;  /* 0x000000020c10723c */ /* 0x004fe20000001810 */
[----:B0-----:R-:W-:Y:S02]  /*9b2a0*/  F2FP.F16.E4M3.UNPACK_B R2, R22.H1 ;  /* 0x00000016ff02723e */ /* 0x001fe400030006ff */
[----:B------:R-:W-:-:S15]  /*9b2b0*/  F2FP.F16.E4M3.UNPACK_B R3, R23.H1 ;  /* 0x00000017ff03723e */ /* 0x000fde00030006ff */
[----:B------:R-:W-:Y:S01]  /*9b2c0*/  NOP ;  /* 0x0000000000007918 */ /* 0x000fe20000000000 */
[----:B------:R-:W-:Y:S04]  /*9b2d0*/  STL.64 [R1+0x2f0], R16 ;  /* 0x0002f01001007387 */ /* 0x000fe80000100a00 */
[----:B------:R-:W-:Y:S04]  /*9b2e0*/  STL.64 [R1+0x2f8], R18 ;  /* 0x0002f81201007387 */ /* 0x000fe80000100a00 */
[----:B------:R4:W-:Y:S02]  /*9b2f0*/  STL.64 [R1+0x28], R4 ;  /* 0x0000280401007387 */ /* 0x0009e40000100a00 */
[----:B----4-:R-:W-:-:S15]  /*9b300*/  HMMA.16816.F32 R4, R12, R4, R8 ;  /* 0x000000040c04723c */ /* 0x010fde0000001808 */
[----:B------:R-:W-:-:S04]  /*9b310*/  NOP ;  /* 0x0000000000007918 */ /* 0x000fc80000000000 */
[----:B------:R-:W-:Y:S04]  /*9b320*/  STL.64 [R1+0x320], R4 ;  /* 0x0003200401007387 */ /* 0x000fe80000100a00 */
[----:B------:R0:W-:Y:S02]  /*9b330*/  STL.64 [R1+0x328], R6 ;  /* 0x0003280601007387 */ /* 0x0001e40000100a00 */
[----:B0-----:R-:W-:Y:S02]  /*9b340*/  HMMA.16816.F32 R4, R12, R2, R24 ;  /* 0x000000020c04723c */ /* 0x001fe40000001818 */
[----:B------:R-:W-:Y:S04]  /*9b350*/  STL.64 [R1+0x20], R2 ;  /* 0x0000200201007387 */ /* 0x000fe80000100a00 */
[----:B------:R0:W-:Y:S04]  /*9b360*/  STL [R1+0x18], R0 ;  /* 0x0000180001007387 */ /* 0x0001e80000100800 */
[----:B------:R-:W2:Y:S01]  /*9b370*/  LDL.LU R16, [R1+0x7a0] ;  /* 0x0007a00001107983 */ /* 0x000ea20000300800 */
[----:B0-----:R-:W-:-:S08]  /*9b380*/  F2FP.F16.E4M3.UNPACK_B R0, R29.H1 ;  /* 0x0000001dff00723e */ /* 0x001fd000030006ff */
[----:B------:R0:W-:Y:S04]  /*9b390*/  STL.64 [R1+0x340], R4 ;  /* 0x0003400401007387 */ /* 0x0001e80000100a00 */
[----:B------:R1:W-:Y:S04]  /*9b3a0*/  STL.64 [R1+0x348], R6 ;  /* 0x0003480601007387 */ /* 0x0003e80000100a00 */
[----:B------:R-:W-:Y:S04]  /*9b3b0*/  STL [R1+0x1c], R0 ;  /* 0x00001c0001007387 */ /* 0x000fe80000100800 */
[----:B------:R-:W2:Y:S04]  /*9b3c0*/  LDL.LU R17, [R1+0x7a4] ;  /* 0x0007a40001117983 */ /* 0x000ea80000300800 */
[----:B------:R-:W3:Y:S04]  /*9b3d0*/  LDL.LU R18, [R1+0x7a8] ;  /* 0x0007a80001127983 */ /* 0x000ee80000300800 */
[----:B------:R-:W3:Y:S04]  /*9b3e0*/  LDL.LU R19, [R1+0x7ac] ;  /* 0x0007ac0001137983 */ /* 0x000ee80000300800 */
[----:B---3--:R-:W-:Y:S04]  /*9b3f0*/  STL.64 [R1+0x6b98], R18 ;  /* 0x006b981201007387 */ /* 0x008fe80000100a00 */
[----:B--2---:R-:W-:Y:S04]  /*9b400*/  STL.64 [R1+0x6b90], R16 ;  /* 0x006b901001007387 */ /* 0x004fe80000100a00 */
        /* <DEDUP_REMOVED lines=11> */
[----:B------:R-:W2:Y:S04]  /*9b4c0*/  LDL.LU R2, [R1+0xdf8] ;  /* 0x000df80001027983 */ /* 0x000ea80000300800 */
[----:B---3--:R0:W-:Y:S04]  /*9b4d0*/  STL.64 [R1+0x6bb8], R6 ;  /* 0x006bb80601007387 */ /* 0x0081e80000100a00 */
[----:B0-----:R-:W3:Y:S04]  /*9b4e0*/  LDL.LU R7, [R1+0xdec] ;  /* 0x000dec0001077983 */ /* 0x001ee80000300800 */
[----:B---3--:R0:W-:Y:S04]  /*9b4f0*/  STL [R1+0x6bd0], R7 ;  /* 0x006bd00701007387 */ /* 0x0081e80000100800 */
[----:B0-----:R-:W3:Y:S04]  /*9b500*/  LDL.LU R7, [R1+0xddc] ;  /* 0x000ddc0001077983 */ /* 0x001ee80000300800 */
[----:B--2---:R0:W-:Y:S04]  /*9b510*/  STL.64 [R1+0x6bb0], R4 ;  /* 0x006bb00401007387 */ /* 0x0041e80000100a00 */
[----:B0-----:R-:W2:Y:S04]  /*9b520*/  LDL.LU R5, [R1+0xde8] ;  /* 0x000de80001057983 */ /* 0x001ea80000300800 */
[----:B--2---:R0:W-:Y:S04]  /*9b530*/  STL [R1+0x6be8], R5 ;  /* 0x006be80501007387 */ /* 0x0041e80000100800 */
[----:B0-----:R-:W2:Y:S04]  /*9b540*/  LDL.64 R4, [R1+0x18] ;  /* 0x0000180001047983 */ /* 0x001ea80000100a00 */
        /* <DEDUP_REMOVED lines=44> */
[----:B---3--:R-:W-:Y:S01]  /*9b810*/  F2FP.F16.E4M3.UNPACK_B R7, R7.H1 ;  /* 0x00000007ff07723e */ /* 0x008fe200030006ff */
[----:B------:R-:W-:Y:S02]  /*9b820*/  IMAD.MOV.U32 R0, RZ, RZ, R5 ;  /* 0x000000ffff007224 */ /* 0x000fe400078e0005 */
[----:B------:R-:W3:Y:S04]  /*9b830*/  LDL.LU R5, [R1+0x6be8] ;  /* 0x006be80001057983 */ /* 0x000ee80000300800 */
[----:B------:R0:W-:Y:S04]  /*9b840*/  STL [R1+0x69e8], R0 ;  /* 0x0069e80001007387 */ /* 0x0001e80000100800 */
[----:B------:R-:W-:Y:S04]  /*9b850*/  STL [R1+0x10], R6 ;  /* 0x0000100601007387 */ /* 0x000fe80000100800 */
[----:B------:R-:W-:Y:S01]  /*9b860*/  STL [R1+0x14], R7 ;  /* 0x0000140701007387 */ /* 0x000fe20000100800 */
[----:B0-----:R-:W-:Y:S01]  /*9b870*/  IMAD.MOV.U32 R0, RZ, RZ, R7 ;  /* 0x000000ffff007224 */ /* 0x001fe200078e0007 */
[----:B--2---:R-:W-:-:S15]  /*9b880*/  HMMA.16816.F32 R16, R12, R6, R16 ;  /* 0x000000060c10723c */ /* 0x004fde0000001810 */
[----:B------:R-:W-:-:S04]  /*9b890*/  NOP ;  /* 0x0000000000007918 */ /* 0x000fc80000000000 */
[----:B------:R-:W-:Y:S04]  /*9b8a0*/  STL.64 [R1+0x390], R16 ;  /* 0x0003901001007387 */ /* 0x000fe80000100a00 */
[----:B------:R0:W-:Y:S04]  /*9b8b0*/  STL.64 [R1+0x398], R18 ;  /* 0x0003981201007387 */ /* 0x0001e80000100a00 */
[----:B0-----:R-:W2:Y:S04]  /*9b8c0*/  LDL.LU.64 R18, [R1+0x6be0] ;  /* 0x006be00001127983 */ /* 0x001ea80000300a00 */
[----:B------:R-:W2:Y:S04]  /*9b8d0*/  LDL.LU.64 R16, [R1+0x6bd8] ;  /* 0x006bd80001107983 */ /* 0x000ea80000300a00 */
[----:B------:R-:W4:Y:S01]  /*9b8e0*/  LDL.LU R7, [R1+0x6bd0] ;  /* 0x006bd00001077983 */ /* 0x000f220000300800 */
[----:B---3--:R-:W-:-:S03]  /*9b8f0*/  F2FP.F16.E4M3.UNPACK_B R4, R5.H1 ;  /* 0x00000005ff04723e */ /* 0x008fc600030006ff */
[----:B------:R-:W-:Y:S04]  /*9b900*/  STL [R1+0x69ec], R0 ;  /* 0x0069ec0001007387 */ /* 0x000fe80000100800 */
[----:B------:R-:W-:Y:S01]  /*9b910*/  STL [R1+0x8], R4 ;  /* 0x0000080401007387 */ /* 0x000fe20000100800 */
[----:B----4-:R-:W-:-:S05]  /*9b920*/  F2FP.F16.E4M3.UNPACK_B R5, R7.H1 ;  /* 0x00000007ff05723e */ /* 0x010fca00030006ff */
[----:B------:R2:W-:Y:S02]  /*9b930*/  STL [R1+0xc], R5 ;  /* 0x00000c0501007387 */ /* 0x0005e40000100800 */
[----:B--2---:R-:W-:Y:S02]  /*9b940*/  HMMA.16816.F32 R4, R12, R4, R16 ;  /* 0x000000040c04723c */ /* 0x004fe40000001810 */
[----:B------:R-:W2:Y:S04]  /*9b950*/  LDL.LU.64 R18, [R1+0x6bc8] ;  /* 0x006bc80001127983 */ /* 0x000ea80000300a00 */
[----:B------:R-:W2:-:S13]  /*9b960*/  LDL.LU.64 R16, [R1+0x6bc0] ;  /* 0x006bc00001107983 */ /* 0x000e9a0000300a00 */
[----:B------:R-:W-:Y:S04]  /*9b970*/  STL.64 [R1+0x3b0], R4 ;  /* 0x0003b00401007387 */ /* 0x000fe80000100a00 */
[----:B------:R0:W-:Y:S04]  /*9b980*/  STL.64 [R1+0x3b8], R6 ;  /* 0x0003b80601007387 */ /* 0x0001e80000100a00 */
[----:B0-----:R-:W3:Y:S04]  /*9b990*/  LDL.LU.64 R6, [R1+0x6bb8] ;  /* 0x006bb80001067983 */ /* 0x001ee80000300a00 */
[----:B------:R-:W3:Y:S01]  /*9b9a0*/  LDL.LU.64 R4, [R1+0x6bb0] ;  /* 0x006bb00001047983 */ /* 0x000ee20000300a00 */
[----:B------:R-:W-:-:S02]  /*9b9b0*/  F2FP.F16.E4M3.UNPACK_B R2, R2.H1 ;  /* 0x00000002ff02723e */ /* 0x000fc400030006ff */
[----:B------:R-:W-:Y:S02]  /*9b9c0*/  F2FP.F16.E4M3.UNPACK_B R3, R3.H1 ;  /* 0x00000003ff03723e */ /* 0x000fe400030006ff */
[----:B------:R-:W-:Y:S02]  /*9b9d0*/  F2FP.F16.E4M3.UNPACK_B R28, R28.H1 ;  /* 0x0000001cff1c723e */ /* 0x000fe400030006ff */
[----:B------:R-:W-:Y:S01]  /*9b9e0*/  F2FP.F16.E4M3.UNPACK_B R29, R29.H1 ;  /* 0x0000001dff1d723e */ /* 0x000fe200030006ff */
[----:B------:R-:W-:Y:S01]  /*9b9f0*/  STL.64 [R1], R2 ;  /* 0x0000000201007387 */ /* 0x000fe20000100a00 */
[----:B------:R-:W-:-:S05]  /*9ba00*/  IMAD.MOV.U32 R0, RZ, RZ, R3 ;  /* 0x000000ffff007224 */ /* 0x000fca00078e0003 */
[C---:B--2---:R-:W-:Y:S08]  /*9ba10*/  HMMA.16816.F32 R16, R12.reuse, R28, R16 ;  /* 0x0000001c0c10723c */ /* 0x044ff00000001810 */
[----:B---3--:R-:W-:-:S15]  /*9ba20*/  HMMA.16816.F32 R4, R12, R2, R4 ;  /* 0x000000020c04723c */ /* 0x008fde0000001804 */
        /* <DEDUP_REMOVED lines=14> */
[----:B------:R-:W-:Y:S01]  /*9bb10*/  STL [R1+0x6b1c], R29 ;  /* 0x006b1c1d01007387 */ /* 0x000fe20000100800 */
[----:B------:R-:W-:Y:S02]  /*9bb20*/  F2FP.F16.E4M3.UNPACK_B R22, R22.H1 ;  /* 0x00000016ff16723e */ /* 0x000fe400030006ff */
[----:B------:R-:W-:Y:S01]  /*9bb30*/  F2FP.F16.E4M3.UNPACK_B R23, R23.H1 ;  /* 0x00000017ff17723e */ /* 0x000fe200030006ff */
[----:B--2---:R-:W-:-:S15]  /*9bb40*/  HMMA.16816.F32 R4, R12, R26, R4 ;  /* 0x0000001a0c04723c */ /* 0x004fde0000001804 */
[----:B------:R-:W-:-:S04]  /*9bb50*/  NOP ;  /* 0x0000000000007918 */ /* 0x000fc80000000000 */
[----:B------:R-:W-:Y:S04]  /*9bb60*/  STL.64 [R1+0x430], R4 ;  /* 0x0004300401007387 */ /* 0x000fe80000100a00 */
[----:B------:R3:W-:Y:S02]  /*9bb70*/  STL.64 [R1+0x438], R6 ;  /* 0x0004380601007387 */ /* 0x0007e40000100a00 */
[----:B---3--:R-:W-:Y:S02]  /*9bb80*/  HMMA.16816.F32 R4, R12, R24, R16 ;  /* 0x000000180c04723c */ /* 0x008fe40000001810 */
[----:B------:R-:W-:Y:S04]  /*9bb90*/  STL.64 [R1+0x6978], R26 ;  /* 0x0069781a01007387 */ /* 0x000fe80000100a00 */
[----:B------:R0:W-:-:S13]  /*9bba0*/  STL.64 [R1+0x6970], R24 ;  /* 0x0069701801007387 */ /* 0x0001da0000100a00 */
[----:B------:R-:W-:Y:S04]  /*9bbb0*/  STL.64 [R1+0x440], R4 ;  /* 0x0004400401007387 */ /* 0x000fe80000100a00 */
[----:B------:R1:W-:Y:S04]  /*9bbc0*/  STL.64 [R1+0x448], R6 ;  /* 0x0004480601007387 */ /* 0x0003e80000100a00 */
[----:B0-----:R-:W2:Y:S01]  /*9bbd0*/  LDL.LU R24, [R1+0xa70] ;  /* 0x000a700001187983 */ /* 0x001ea20000300800 */
[----:B-1----:R-:W-:-:S15]  /*9bbe0*/  HMMA.16816.F32 R4, R12, R22, R8 ;  /* 0x000000160c04723c */ /* 0x002fde0000001808 */
[----:B------:R-:W-:-:S04]  /*9bbf0*/  NOP ;  /* 0x0000000000007918 */ /* 0x000fc80000000000 */
[----:B------:R-:W-:Y:S04]  /*9bc00*/  STL.64 [R1+0x490], R4 ;  /* 0x0004900401007387 */ /* 0x000fe80000100a00 */
[----:B------:R-:W-:Y:S04]  /*9bc10*/  STL.64 [R1+0x498], R6 ;  /* 0x0004980601007387 */ /* 0x000fe80000100a00 */
        /* <DEDUP_REMOVED lines=30> */
[----:B----4-:R-:W-:Y:S04]  /*9be00*/  STL.64 [R1+0x6b78], R6 ;  /* 0x006b780601007387 */ /* 0x010fe80000100a00 */
[----:B--2---:R0:W-:Y:S04]  /*9be10*/  STL.64 [R1+0x6b70], R4 ;  /* 0x006b700401007387 */ /* 0x0041e80000100a00 */
[----:B0-----:R-:W2:Y:S04]  /*9be20*/  LDL.LU R4, [R1+0x880] ;  /* 0x0008800001047983 */ /* 0x001ea80000300800 */
[----:B------:R-:W2:Y:S04]  /*9be30*/  LDL.LU R5, [R1+0x884] ;  /* 0x0008840001057983 */ /* 0x000ea80000300800 */
[----:B------:R-:W4:Y:S04]  /*9be40*/  LDL.LU R6, [R1+0x888] ;  /* 0x0008880001067983 */ /* 0x000f280000300800 */
[----:B------:R-:W4:Y:S01]  /*9be50*/  LDL.LU R7, [R1+0x88c] ;  /* 0x00088c0001077983 */ /* 0x000f220000300800 */
[----:B------:R-:W-:-:S02]  /*9be60*/  F2FP.F16.E4M3.UNPACK_B R20, R20.H1 ;  /* 0x00000014ff14723e */ /* 0x000fc400030006ff */
[----:B------:R-:W-:Y:S01]  /*9be70*/  F2FP.F16.E4M3.UNPACK_B R21, R21.H1 ;  /* 0x00000015ff15723e */ /* 0x000fe200030006ff */
        /* <DEDUP_REMOVED lines=12> */
[----:B--2---:R-:W-:Y:S03]  /*9bf40*/  HMMA.16816.F32 R4, R12, R20, R4 ;  /* 0x000000140c04723c */ /* 0x004fe60000001804 */
[----:B----4-:R-:W-:Y:S04]  /*9bf50*/  STL.64 [R1+0x6b68], R26 ;  /* 0x006b681a01007387 */ /* 0x010fe80000100a00 */
[----:B---3--:R0:W-:Y:S04]  /*9bf60*/  STL.64 [R1+0x6b60], R24 ;  /* 0x006b601801007387 */ /* 0x0081e80000100a00 */
[----:B0-----:R-:W2:Y:S04]  /*9bf70*/  LDL.LU R24, [R1+0x8c0] ;  /* 0x0008c00001187983 */ /* 0x001ea80000300800 */
[----:B------:R-:W2:Y:S04]  /*9bf80*/  LDL.LU R25, [R1+0x8c4] ;  /* 0x0008c40001197983 */ /* 0x000ea80000300800 */
[----:B------:R-:W2:Y:S04]  /*9bf90*/  LDL.LU R26, [R1+0x8c8] ;  /* 0x0008c800011a7983 */ /* 0x000ea80000300800 */
[----:B------:R-:W2:Y:S04]  /*9bfa0*/  LDL.LU R27, [R1+0x8cc] ;  /* 0x0008cc00011b7983 */ /* 0x000ea80000300800 */
[----:B------:R-:W3:Y:S04]  /*9bfb0*/  LDL.LU R9, [R1+0xe9c] ;  /* 0x000e9c0001097983 */ /* 0x000ee80000300800 */
[----:B------:R-:W4:Y:S04]  /*9bfc0*/  LDL.LU R10, [R1+0xea8] ;  /* 0x000ea800010a7983 */ /* 0x000f280000300800 */
[----:B------:R-:W3:Y:S04]  /*9bfd0*/  LDL.LU R11, [R1+0xeac] ;  /* 0x000eac00010b7983 */ /* 0x000ee80000300800 */
[----:B------:R-:W3:Y:S04]  /*9bfe0*/  LDL.LU R16, [R1+0xeb8] ;  /* 0x000eb80001107983 */ /* 0x000ee80000300800 */
[----:B------:R-:W3:Y:S04]  /*9bff0*/  LDL.LU R29, [R1+0x196c] ;  /* 0x00196c00011d7983 */ /* 0x000ee80000300800 */
[----:B------:R-:W3:Y:S04]  /*9c000*/  LDL.LU R0, [R1+0x1974] ;  /* 0x0019740001007983 */ /* 0x000ee80000300800 */
        /* <DEDUP_REMOVED lines=8> */
[----:B------:R-:W4:Y:S04]  /*9c090*/  LDL.LU R17, [R1+0xebc] ;  /* 0x000ebc0001117983 */ /* 0x000f280000300800 */
[----:B------:R0:W-:Y:S04]  /*9c0a0*/  STL.64 [R1+0x6958], R22 ;  /* 0x0069581601007387 */ /* 0x0001e80000100a00 */
[----:B0-----:R-:W4:Y:S04]  /*9c0b0*/  LDL.LU R22, [R1+0x1970] ;  /* 0x0019700001167983 */ /* 0x001f280000300800 */
[----:B------:R-:W4:Y:S04]  /*9c0c0*/  LDL.LU R23, [R1+0x1978] ;  /* 0x0019780001177983 */ /* 0x000f280000300800 */
[----:B------:R0:W-:Y:S04]  /*9c0d0*/  STL.64 [R1+0x6950], R20 ;  /* 0x0069501401007387 */ /* 0x0001e80000100a00 */
[----:B0-----:R-:W4:Y:S04]  /*9c0e0*/  LDL.LU R20, [R1+0x1968] ;  /* 0x0019680001147983 */ /* 0x001f280000300800 */
[----:B------:R-:W4:Y:S01]  /*9c0f0*/  LDL.LU R21, [R1+0x1964] ;  /* 0x0019640001157983 */ /* 0x000f220000300800 */
[C---:B--2---:R-:W-:Y:S08]  /*9c100*/  HMMA.16816.F32 R24, R12.reuse, R2, R24 ;  /* 0x000000020c18723c */ /* 0x044ff00000001818 */
        /* <DEDUP_REMOVED lines=8> */
[----:B0-----:R-:W2:Y:S04]  /*9c190*/  LDL.LU.64 R26, [R1+0x6b68] ;  /* 0x006b6800011a7983 */ /* 0x001ea80000300a00 */
[----:B------:R-:W2:Y:S01]  /*9c1a0*/  LDL.LU.64 R24, [R1+0x6b60] ;  /* 0x006b600001187983 */ /* 0x000ea20000300a00 */
[----:B---3--:R-:W-:-:S02]  /*9c1b0*/  F2FP.F16.E4M3.UNPACK_B R4, R4.H1 ;  /* 0x00000004ff04723e */ /* 0x008fc400030006ff */
        /* <DEDUP_REMOVED lines=25> */
[----:B0-----:R-:W2:Y:S04]  /*9c350*/  LDL.LU.64 R26, [R1+0x6b38] ;  /* 0x006b3800011a7983 */ /* 0x001ea80000300a00 */
[----:B------:R-:W2:Y:S01]  /*9c360*/  LDL.LU.64 R24, [R1+0x6b30] ;  /* 0x006b300001187983 */ /* 0x000ea20000300a00 */
[----:B----4-:R-:W-:-:S02]  /*9c370*/  F2FP.F16.E4M3.UNPACK_B R10, R10.H1 ;  /* 0x0000000aff0a723e */ /* 0x010fc400030006ff */
        /* <DEDUP_REMOVED lines=10> */
[----:B------:R-:W-:Y:S04]  /*9c420*/  STL.64 [R1+0x68f0], R8 ;  /* 0x0068f00801007387 */ /* 0x000fe80000100a00 */
[----:B------:R-:W-:Y:S04]  /*9c430*/  STL [R1+0x68d4], R16 ;  /* 0x0068d41001007387 */ /* 0x000fe80000100800 */
[----:B------:R-:W-:Y:S01]  /*9c440*/  STL [R1+0x68d0], R17 ;  /* 0x0068d01101007387 */ /* 0x000fe20000100800 */
[----:B--2---:R-:W-:-:S15]  /*9c450*/  HMMA.16816.F32 R12, R12, R16, R24 ;  /* 0x000000100c0c723c */ /* 0x004fde0000001818 */
[----:B------:R-:W-:-:S04]  /*9c460*/  NOP ;  /* 0x0000000000007918 */ /* 0x000fc80000000000 */
[----:B------:R0:W-:Y:S04]  /*9c470*/  STL.64 [R1+0x960], R12 ;  /* 0x0009600c01007387 */ /* 0x0001e80000100a00 */
[----:B------:R-:W-:Y:S04]  /*9c480*/  STL.64 [R1+0x968], R14 ;  /* 0x0009680e01007387 */ /* 0x000fe80000100a00 */
[----:B------:R-:W-:Y:S04]  /*9c490*/  STL.64 [R1+0x6b10], R18 ;  /* 0x006b101201007387 */ /* 0x000fe80000100a00 */
[----:B------:R-:W2:Y:S04]  /*9c4a0*/  LDL R26, [R1+0x20] ;  /* 0x00002000011a7983 */ /* 0x000ea80000100800 */
[----:B------:R-:W2:Y:S04]  /*9c4b0*/  LDL R27, [R1+0x24] ;  /* 0x00002400011b7983 */ /* 0x000ea80000100800 */
[----:B------:R-:W4:Y:S04]  /*9c4c0*/  LDL R24, [R1+0x28] ;  /* 0x0000280001187983 */ /* 0x000f280000100800 */
[----:B------:R-:W4:Y:S01]  /*9c4d0*/  LDL R25, [R1+0x2c] ;  /* 0x00002c0001197983 */ /* 0x000f220000100800 */
[----:B---3--:R-:W-:-:S05]  /*9c4e0*/  IMAD R4, R7, 0x100, R6 ;  /* 0x0000010007047824 */ /* 0x008fca00078e0206 */
[----:B0-----:R-:W-:Y:S01]  /*9c4f0*/  F2FP.F16.E4M3.UNPACK_B R12, R4 ;  /* 0x00000004ff0c723e */ /* 0x001fe200020006ff */
[----:B--2---:R-:W-:Y:S04]  /*9c500*/  STL.64 [R1+0x69f8], R26 ;  /* 0x0069f81a01007387 */ /* 0x004fe80000100a00 */
[----:B----4-:R-:W-:Y:S04]  /*9c510*/  STL.64 [R1+0x69f0], R24 ;  /* 0x0069f01801007387 */ /* 0x010fe80000100a00 */
[----:B------:R-:W2:Y:S04]  /*9c520*/  LDL.LU R4, [R1+0x8f0] ;  /* 0x0008f00001047983 */ /* 0x000ea80000300800 */
[----:B------:R-:W2:Y:S04]  /*9c530*/  LDL.LU R5, [R1+0x8f4] ;  /* 0x0008f40001057983 */ /* 0x000ea80000300800 */
[----:B------:R-:W3:Y:S04]  /*9c540*/  LDL.LU R6, [R1+0x8f8] ;  /* 0x0008f80001067983 */ /* 0x000ee80000300800 */
[----:B------:R-:W3:Y:S01]  /*9c550*/  LDL.LU R7, [R1+0x8fc] ;  /* 0x0008fc0001077983 */ /* 0x000ee20000300800 */
[----:B------:R-:W-:-:S02]  /*9c560*/  IMAD R8, R21, 0x100, R20 ;  /* 0x0000010015087824 */ /* 0x000fc400078e0214 */
[----:B------:R-:W-:Y:S02]  /*9c570*/  IMAD R29, R29, 0x100, R22 ;  /* 0x000001001d1d7824 */ /* 0x000fe400078e0216 */
[----:B------:R-:W-:Y:S01]  /*9c580*/  IMAD R0, R0, 0x100, R23 ;  /* 0x0000010000007824 */ /* 0x000fe200078e0217 */
[----:B---3--:R0:W-:Y:S04]  /*9c590*/  STL.64 [R1+0x6a08], R6 ;  /* 0x006a080601007387 */ /* 0x0081e80000100a00 */
[----:B--2---:R-:W-:Y:S04]  /*9c5a0*/  STL.64 [R1+0x6a00], R4 ;  /* 0x006a000401007387 */ /* 0x004fe80000100a00 */
[----:B------:R-:W2:Y:S04]  /*9c5b0*/  LDL R10, [R1+0x30] ;  /* 0x00003000010a7983 */ /* 0x000ea80000100800 */
[----:B------:R-:W2:Y:S04]  /*9c5c0*/  LDL R11, [R1+0x34] ;  /* 0x00003400010b7983 */ /* 0x000ea80000100800 */
[----:B------:R-:W3:Y:S04]  /*9c5d0*/  LDL.LU R20, [R1+0x8e0] ;  /* 0x0008e00001147983 */ /* 0x000ee80000300800 */
[----:B------:R-:W3:Y:S04]  /*9c5e0*/  LDL.LU R21, [R1+0x8e4] ;  /* 0x0008e40001157983 */ /* 0x000ee80000300800 */
[----:B------:R-:W4:Y:S04]  /*9c5f0*/  LDL.LU R22, [R1+0x8e8] ;  /* 0x0008e80001167983 */ /* 0x000f280000300800 */
[----:B------:R-:W4:Y:S01]  /*9c600*/  LDL.LU R23, [R1+0x8ec] ;  /* 0x0008ec0001177983 */ /* 0x000f220000300800 */
[----:B------:R-:W-:-:S03]  /*9c610*/  F2FP.F16.E4M3.UNPACK_B R13, R8 ;  /* 0x00000008ff0d723e */ /* 0x000fc600020006ff */
[----:B----4-:R-:W-:Y:S04]  /*9c620*/  STL.64 [R1+0x6a18], R22 ;  /* 0x006a181601007387 */ /* 0x010fe80000100a00 */
[----:B---3--:R1:W-:Y:S04]  /*9c630*/  STL.64 [R1+0x6a10], R20 ;  /* 0x006a101401007387 */ /* 0x0083e80000100a00 */
[----:B------:R-:W3:Y:S04]  /*9c640*/  LDL R8, [R1+0x38] ;  /* 0x0000380001087983 */ /* 0x000ee80000100800 */
[----:B------:R-:W3:Y:S04]  /*9c650*/  LDL R9, [R1+0x3c] ;  /* 0x00003c0001097983 */ /* 0x000ee80000100800 */
[----:B--2---:R-:W-:Y:S04]  /*9c660*/  STL.64 [R1+0x6a28], R10 ;  /* 0x006a280a01007387 */ /* 0x004fe80000100a00 */
[----:B---3--:R2:W-:Y:S04]  /*9c670*/  STL.64 [R1+0x6a20], R8 ;  /* 0x006a200801007387 */ /* 0x0085e80000100a00 */
[----:B0-----:R-:W3:Y:S04]  /*9c680*/  LDL R6, [R1+0x40] ;  /* 0x0000400001067983 */ /* 0x001ee80000100800 */
[----:B------:R-:W3:Y:S04]  /*9c690*/  LDL R7, [R1+0x44] ;  /* 0x0000440001077983 */ /* 0x000ee80000100800 */
[----:B-1----:R-:W4:Y:S04]  /*9c6a0*/  LDL.LU R20, [R1+0x930] ;  /* 0x0009300001147983 */ /* 0x002f280000300800 */
[----:B------:R-:W4:Y:S04]  /*9c6b0*/  LDL.LU R21, [R1+0x934] ;  /* 0x0009340001157983 */ /* 0x000f280000300800 */
[----:B------:R-:W2:Y:S04]  /*9c6c0*/  LDL.LU R22, [R1+0x938] ;  /* 0x0009380001167983 */ /* 0x000ea80000300800 */
[----:B------:R-:W2:Y:S04]  /*9c6d0*/  LDL.LU R23, [R1+0x93c] ;  /* 0x00093c0001177983 */ /* 0x000ea80000300800 */
[----:B--2---:R0:W-:Y:S04]  /*9c6e0*/  STL.64 [R1+0x6a38], R22 ;  /* 0x006a381601007387 */ /* 0x0041e80000100a00 */
[----:B----4-:R-:W-:Y:S04]  /*9c6f0*/  STL.64 [R1+0x6a30], R20 ;  /* 0x006a301401007387 */ /* 0x010fe80000100a00 */
[----:B------:R-:W2:Y:S04]  /*9c700*/  LDL R4, [R1+0x48] ;  /* 0x0000480001047983 */ /* 0x000ea80000100800 */
[----:B------:R-:W2:Y:S04]  /*9c710*/  LDL R5, [R1+0x4c] ;  /* 0x00004c0001057983 */ /* 0x000ea80000100800 */
        /* <DEDUP_REMOVED lines=8> */
[----:B0-----:R-:W2:Y:S04]  /*9c7a0*/  LDL R22, [R1+0x50] ;  /* 0x0000500001167983 */ /* 0x001ea80000100800 */
[----:B------:R-:W2:Y:S04]  /*9c7b0*/  LDL R23, [R1+0x54] ;  /* 0x0000540001177983 */ /* 0x000ea80000100800 */
[----:B-1----:R-:W3:Y:S04]  /*9c7c0*/  LDL.LU R4, [R1+0x950] ;  /* 0x0009500001047983 */ /* 0x002ee80000300800 */
[----:B------:R-:W3:Y:S04]  /*9c7d0*/  LDL.LU R5, [R1+0x954] ;  /* 0x0009540001057983 */ /* 0x000ee80000300800 */
[----:B------:R-:W4:Y:S04]  /*9c7e0*/  LDL.LU R6, [R1+0x958] ;  /* 0x0009580001067983 */ /* 0x000f280000300800 */
[----:B------:R-:W4:Y:S04]  /*9c7f0*/  LDL.LU R7, [R1+0x95c] ;  /* 0x00095c0001077983 */ /* 0x000f280000300800 */
[----:B----4-:R-:W-:Y:S04]  /*9c800*/  STL.64 [R1+0x6a68], R6 ;  /* 0x006a680601007387 */ /* 0x010fe80000100a00 */
[----:B---3--:R0:W-:Y:S04]  /*9c810*/  STL.64 [R1+0x6a60], R4 ;  /* 0x006a600401007387 */ /* 0x0081e80000100a00 */
[----:B------:R-:W3:Y:S04]  /*9c820*/  LDL R20, [R1+0x58] ;  /* 0x0000580001147983 */ /* 0x000ee80000100800 */
[----:B------:R-:W3:Y:S04]  /*9c830*/  LDL R21, [R1+0x5c] ;  /* 0x00005c0001157983 */ /* 0x000ee80000100800 */
[----:B0-----:R-:W4:Y:S04]  /*9c840*/  LDL.64 R4, [R1+0x68] ;  /* 0x0000680001047983 */ /* 0x001f280000100a00 */
[----:B--2---:R-:W-:Y:S04]  /*9c850*/  STL.64 [R1+0x6a78], R22 ;  /* 0x006a781601007387 */ /* 0x004fe80000100a00 */
[----:B---3--:R-:W-:Y:S04]  /*9c860*/  STL.64 [R1+0x6a70], R20 ;  /* 0x006a701401007387 */ /* 0x008fe80000100a00 */
[----:B------:R-:W2:Y:S04]  /*9c870*/  LDL R6, [R1+0x60] ;  /* 0x0000600001067983 */ /* 0x000ea80000100800 */
[----:B------:R-:W2:Y:S04]  /*9c880*/  LDL R7, [R1+0x64] ;  /* 0x0000640001077983 */ /* 0x000ea80000100800 */
[----:B--2---:R0:W-:Y:S04]  /*9c890*/  STL.64 [R1+0x6a98], R6 ;  /* 0x006a980601007387 */ /* 0x0041e80000100a00 */
[----:B0-----:R-:W2:Y:S04]  /*9c8a0*/  LDL R6, [R1+0x70] ;  /* 0x0000700001067983 */ /* 0x001ea80000100800 */
[----:B------:R-:W2:Y:S04]  /*9c8b0*/  LDL R7, [R1+0x74] ;  /* 0x0000740001077983 */ /* 0x000ea80000100800 */
[----:B----4-:R0:W-:Y:S04]  /*9c8c0*/  STL.64 [R1+0x6a90], R4 ;  /* 0x006a900401007387 */ /* 0x0101e80000100a00 */
[----:B--2---:R-:W-:Y:S04]  /*9c8d0*/  STL.64 [R1+0x6ab0], R6 ;  /* 0x006ab00601007387 */ /* 0x004fe80000100a00 */
[----:B------:R-:W2:Y:S04]  /*9c8e0*/  LDL.LU R20, [R1+0x9b0] ;  /* 0x0009b00001147983 */ /* 0x000ea80000300800 */
[----:B------:R-:W2:Y:S04]  /*9c8f0*/  LDL.LU R21, [R1+0x9b4] ;  /* 0x0009b40001157983 */ /* 0x000ea80000300800 */
[----:B------:R-:W3:Y:S04]  /*9c900*/  LDL.LU R22, [R1+0x9b8] ;  /* 0x0009b80001167983 */ /* 0x000ee80000300800 */
[----:B------:R-:W3:Y:S04]  /*9c910*/  LDL.LU R23, [R1+0x9bc] ;  /* 0x0009bc0001177983 */ /* 0x000ee80000300800 */
[----:B0-----:R-:W4:Y:S04]  /*9c920*/  LDL R4, [R1+0x78] ;  /* 0x0000780001047983 */ /* 0x001f280000100800 */
        /* <DEDUP_REMOVED lines=25> */
[----:B------:R-:W4:Y:S04]  /*9cac0*/  LDL.64 R4, [R1+0x98] ;  /* 0x0000980001047983 */ /* 0x000f280000100a00 */
        /* <DEDUP_REMOVED lines=19> */
[----:B------:R-:W-:-:S07]  /*9cc00*/  F2FP.F16.E4M3.UNPACK_B R15, R0 ;  /* 0x00000000ff0f723e */ /* 0x000fce00020006ff */
[----:B----4-:R-:W-:Y:S01]  /*9cc10*/  HMMA.16816.F32 R16, R12, R4, R16 ;  /* 0x000000040c10723c */ /* 0x010fe20000001810 */
        /* <DEDUP_REMOVED lines=14> */
[----:B------:R-:W3:Y:S04]  /*9cd00*/  LDL.LU R29, [R1+0x6b1c] ;  /* 0x006b1c00011d7983 */ /* 0x000ee80000300800 */
[----:B------:R-:W3:Y:S04]  /*9cd10*/  LDL.LU R0, [R1+0x6b18] ;  /* 0x006b180001007983 */ /* 0x000ee80000300800 */
[----:B------:R0:W-:Y:S02]  /*9cd20*/  STL.64 [R1+0xa60], R16 ;  /* 0x000a601001007387 */ /* 0x0001e40000100a00 */
[----:B0-----:R-:W-:-:S02]  /*9cd30*/  IMAD.MOV.U32 R17, RZ, RZ, R4 ;  /* 0x000000ffff117224 */ /* 0x001fc400078e0004 */
[----:B------:R-:W-:Y:S01]  /*9cd40*/  IMAD.MOV.U32 R16, RZ, RZ, R5 ;  /* 0x000000ffff107224 */ /* 0x000fe200078e0005 */
[----:B------:R0:W-:Y:S04]  /*9cd50*/  STL.64 [R1+0xa68], R18 ;  /* 0x000a681201007387 */ /* 0x0001e80000100a00 */
[----:B0-----:R-:W3:Y:S04]  /*9cd60*/  LDL.LU.64 R18, [R1+0x6b10] ;  /* 0x006b100001127983 */ /* 0x001ee80000300a00 */
[----:B------:R-:W-:Y:S04]  /*9cd70*/  STL [R1+0x68e4], R17 ;  /* 0x0068e41101007387 */ /* 0x000fe80000100800 */
[----:B------:R-:W-:Y:S01]  /*9cd80*/  STL [R1+0x68e0], R16 ;  /* 0x0068e01001007387 */ /* 0x000fe20000100800 */
[----:B--2---:R-:W-:Y:S03]  /*9cd90*/  HMMA.16816.F32 R4, R12, R6, R20 ;  /* 0x000000060c04723c */ /* 0x004fe60000001814 */
[----:B------:R-:W2:Y:S04]  /*9cda0*/  LDL.LU.64 R22, [R1+0x6b08] ;  /* 0x006b080001167983 */ /* 0x000ea80000300a00 */
[----:B------:R-:W2:-:S12]  /*9cdb0*/  LDL.LU.64 R20, [R1+0x6b00] ;  /* 0x006b000001147983 */ /* 0x000e980000300a00 */
        /* <DEDUP_REMOVED lines=11> */
[----:B------:R-:W-:-:S05]  /*9ce70*/  IMAD.MOV.U32 R16, RZ, RZ, R5 ;  /* 0x000000ffff107224 */ /* 0x000fca00078e0005 */
[----:B------:R-:W-:Y:S04]  /*9ce80*/  STL [R1+0x68ec], R16 ;  /* 0x0068ec1001007387 */ /* 0x000fe80000100800 */
[----:B------:R-:W-:Y:S01]  /*9ce90*/  STL [R1+0x68e8], R17 ;  /* 0x0068e81101007387 */ /* 0x000fe20000100800 */
        /* <DEDUP_REMOVED lines=27> */
[----:B---3--:R-:W-:Y:S04]  /*9d050*/  STL.64 [R1+0x6938], R18 ;  /* 0x0069381201007387 */ /* 0x008fe80000100a00 */
[----:B------:R0:W-:Y:S04]  /*9d060*/  STL.64 [R1+0x6930], R16 ;  /* 0x0069301001007387 */ /* 0x0001e80000100a00 */
[----:B0-----:R-:W3:Y:S04]  /*9d070*/  LDL.LU R16, [R1+0x900] ;  /* 0x0009000001107983 */ /* 0x001ee80000300800 */
[----:B------:R-:W3:Y:S04]  /*9d080*/  LDL.LU R17, [R1+0x904] ;  /* 0x0009040001117983 */ /* 0x000ee80000300800 */
[----:B------:R-:W3:Y:S04]  /*9d090*/  LDL.LU R18, [R1+0x908] ;  /* 0x0009080001127983 */ /* 0x000ee80000300800 */
[----:B------:R-:W3:Y:S01]  /*9d0a0*/  LDL.LU R19, [R1+0x90c] ;  /* 0x00090c0001137983 */ /* 0x000ee20000300800 */
[----:B--2---:R-:W-:Y:S03]  /*9d0b0*/  HMMA.16816.F32 R4, R12, R6, R20 ;  /* 0x000000060c04723c */ /* 0x004fe60000001814 */
[----:B------:R-:W2:Y:S04]  /*9d0c0*/  LDL.LU.64 R22, [R1+0x6a78] ;  /* 0x006a780001167983 */ /* 0x000ea80000300a00 */
[----:B------:R-:W2:-:S12]  /*9d0d0*/  LDL.LU.64 R20, [R1+0x6a70] ;  /* 0x006a700001147983 */ /* 0x000e980000300a00 */
[----:B------:R-:W-:Y:S04]  /*9d0e0*/  STL.64 [R1+0x980], R4 ;  /* 0x0009800401007387 */ /* 0x000fe80000100a00 */
[----:B------:R0:W-:Y:S04]  /*9d0f0*/  STL.64 [R1+0x988], R6 ;  /* 0x0009880601007387 */ /* 0x0001e80000100a00 */
[----:B0-----:R-:W3:Y:S04]  /*9d100*/  LDL.LU.64 R6, [R1+0x6a68] ;  /* 0x006a680001067983 */ /* 0x001ee80000300a00 */
[----:B------:R-:W3:Y:S01]  /*9d110*/  LDL.LU.64 R4, [R1+0x6a60] ;  /* 0x006a600001047983 */ /* 0x000ee20000300a00 */
[----:B--2---:R-:W-:-:S15]  /*9d120*/  HMMA.16816.F32 R8, R12, R20, R8 ;  /* 0x000000140c08723c */ /* 0x004fde0000001808 */
[----:B------:R-:W-:-:S04]  /*9d130*/  NOP ;  /* 0x0000000000007918 */ /* 0x000fc80000000000 */
[----:B------:R-:W-:Y:S04]  /*9d140*/  STL.64 [R1+0x970], R8 ;  /* 0x0009700801007387 */ /* 0x000fe80000100a00 */
[----:B------:R0:W-:Y:S01]  /*9d150*/  STL.64 [R1+0x978], R10 ;  /* 0x0009780a01007387 */ /* 0x0001e20000100a00 */
[C---:B---3--:R-:W-:Y:S03]  /*9d160*/  HMMA.16816.F32 R20, R12.reuse, R22, R4 ;  /* 0x000000160c14723c */ /* 0x048fe60000001804 */
        /* <DEDUP_REMOVED lines=15> */
[----:B------:R-:W3:Y:S04]  /*9d260*/  LDL.LU.64 R22, [R1+0x6a18] ;  /* 0x006a180001167983 */ /* 0x000ee80000300a00 */
[----:B------:R-:W3:-:S12]  /*9d270*/  LDL.LU.64 R20, [R1+0x6a10] ;  /* 0x006a100001147983 */ /* 0x000ed80000300a00 */
        /* <DEDUP_REMOVED lines=8> */
[----:B0-----:R-:W3:Y:S04]  /*9d300*/  LDL.LU.64 R26, [R1+0x69f8] ;  /* 0x0069f800011a7983 */ /* 0x001ee80000300a00 */
[----:B------:R-:W4:Y:S01]  /*9d310*/  LDL.LU.64 R24, [R1+0x69f0] ;  /* 0x0069f00001187983 */ /* 0x000f220000300a00 */
[----:B--2---:R-:W-:-:S15]  /*9d320*/  HMMA.16816.F32 R8, R12, R10, R16 ;  /* 0x0000000a0c08723c */ /* 0x004fde0000001810 */
[----:B------:R-:W-:-:S04]  /*9d330*/  NOP ;  /* 0x0000000000007918 */ /* 0x000fc80000000000 */
[----:B------:R0:W-:Y:S04]  /*9d340*/  STL.64 [R1+0x900], R8 ;  /* 0x0009000801007387 */ /* 0x0001e80000100a00 */
[----:B------:R1:W-:Y:S04]  /*9d350*/  STL.64 [R1+0x908], R10 ;  /* 0x0009080a01007387 */ /* 0x0003e80000100a00 */
[----:B0-----:R-:W2:Y:S01]  /*9d360*/  LDL.LU R8, [R1+0x7e0] ;  /* 0x0007e00001087983 */ /* 0x001ea20000300800 */
[C---:B----4-:R-:W-:Y:S08]  /*9d370*/  HMMA.16816.F32 R16, R12.reuse, R24, R4 ;  /* 0x000000180c10723c */ /* 0x050ff00000001804 */
[----:B---3--:R-:W-:Y:S11]  /*9d380*/  HMMA.16816.F32 R4, R12, R26, R20 ;  /* 0x0000001a0c04723c */ /* 0x008ff60000001814 */
[----:B------:R0:W-:Y:S04]  /*9d390*/  STL.64 [R1+0x8f0], R16 ;  /* 0x0008f01001007387 */ /* 0x0001e80000100a00 */
[----:B------:R3:W-:Y:S04]  /*9d3a0*/  STL.64 [R1+0x8f8], R18 ;  /* 0x0008f81201007387 */ /* 0x0007e80000100a00 */
[----:B------:R-:W-:Y:S04]  /*9d3b0*/  STL.64 [R1+0x8e0], R4 ;  /* 0x0008e00401007387 */ /* 0x000fe80000100a00 */
[----:B------:R-:W-:Y:S04]  /*9d3c0*/  STL.64 [R1+0x8e8], R6 ;  /* 0x0008e80601007387 */ /* 0x000fe80000100a00 */
[----:B------:R-:W2:Y:S04]  /*9d3d0*/  LDL.LU R9, [R1+0x7e4] ;  /* 0x0007e40001097983 */ /* 0x000ea80000300800 */
[----:B-1----:R-:W4:Y:S04]  /*9d3e0*/  LDL.LU R10, [R1+0x7e8] ;  /* 0x0007e800010a7983 */ /* 0x002f280000300800 */
[----:B------:R-:W4:Y:S04]  /*9d3f0*/  LDL.LU R11, [R1+0x7ec] ;  /* 0x0007ec00010b7983 */ /* 0x000f280000300800 */
[----:B0-----:R-:W2:Y:S04]  /*9d400*/  LDL.LU R16, [R1+0x830] ;  /* 0x0008300001107983 */ /* 0x001ea80000300800 */
[----:B------:R-:W2:Y:S04]  /*9d410*/  LDL.LU R17, [R1+0x834] ;  /* 0x0008340001117983 */ /* 0x000ea80000300800 */
[----:B---3--:R-:W3:Y:S04]  /*9d420*/  LDL.LU R18, [R1+0x838] ;  /* 0x0008380001127983 */ /* 0x008ee80000300800 */
        /* <DEDUP_REMOVED lines=9> */
[----:B--2---:R0:W-:Y:S04]  /*9d4c0*/  STL.64 [R1+0x6988], R26 ;  /* 0x0069881a01007387 */ /* 0x0041e80000100a00 */
[----:B0-----:R-:W2:Y:S01]  /*9d4d0*/  LDL R26, [R1] ;  /* 0x00000000011a7983 */ /* 0x001ea20000100800 */
[----:B------:R-:W-:-:S03]  /*9d4e0*/  IMAD.MOV.U32 R27, RZ, RZ, R0 ;  /* 0x000000ffff1b7224 */ /* 0x000fc600078e0000 */
[----:B------:R-:W3:Y:S04]  /*9d4f0*/  LDL.LU R0, [R1+0x69ec] ;  /* 0x0069ec0001007983 */ /* 0x000ee80000300800 */
[----:B------:R-:W-:Y:S04]  /*9d500*/  STL.64 [R1+0x6980], R24 ;  /* 0x0069801801007387 */ /* 0x000fe80000100a00 */
[----:B------:R-:W-:Y:S04]  /*9d510*/  STL.64 [R1+0x6968], R22 ;  /* 0x0069681601007387 */ /* 0x000fe80000100a00 */
[----:B------:R0:W-:Y:S04]  /*9d520*/  STL.64 [R1+0x6960], R20 ;  /* 0x0069601401007387 */ /* 0x0001e80000100a00 */
[----:B0-----:R-:W4:Y:S04]  /*9d530*/  LDL.LU R20, [R1+0x860] ;  /* 0x0008600001147983 */ /* 0x001f280000300800 */
[----:B------:R-:W4:Y:S04]  /*9d540*/  LDL.LU R21, [R1+0x864] ;  /* 0x0008640001157983 */ /* 0x000f280000300800 */
[----:B------:R-:W4:Y:S04]  /*9d550*/  LDL.LU R22, [R1+0x868] ;  /* 0x0008680001167983 */ /* 0x000f280000300800 */
[----:B------:R-:W4:Y:S04]  /*9d560*/  LDL.LU R23, [R1+0x86c] ;  /* 0x00086c0001177983 */ /* 0x000f280000300800 */
[----:B------:R-:W4:Y:S04]  /*9d570*/  LDL.64 R24, [R1+0x8] ;  /* 0x0000080001187983 */ /* 0x000f280000100a00 */
[----:B--2---:R0:W-:Y:S04]  /*9d580*/  STL.64 [R1+0x69b8], R26 ;  /* 0x0069b81a01007387 */ /* 0x0041e80000100a00 */
[----:B0-----:R-:W2:Y:S01]  /*9d590*/  LDL R26, [R1+0x10] ;  /* 0x00001000011a7983 */ /* 0x001ea20000100800 */
[----:B---3--:R-:W-:-:S03]  /*9d5a0*/  IMAD.MOV.U32 R27, RZ, RZ, R0 ;  /* 0x000000ffff1b7224 */ /* 0x008fc600078e0000 */
[----:B------:R-:W3:Y:S04]  /*9d5b0*/  LDL.LU R0, [R1+0x69e8] ;  /* 0x0069e80001007983 */ /* 0x000ee80000300800 */
[----:B----4-:R-:W-:Y:S04]  /*9d5c0*/  STL.64 [R1+0x69b0], R24 ;  /* 0x0069b01801007387 */ /* 0x010fe80000100a00 */
[----:B--2---:R-:W-:Y:S04]  /*9d5d0*/  STL.64 [R1+0x69d0], R26 ;  /* 0x0069d01a01007387 */ /* 0x004fe80000100a00 */
[----:B------:R-:W-:Y:S04]  /*9d5e0*/  STL.64 [R1+0x6998], R22 ;  /* 0x0069981601007387 */ /* 0x000fe80000100a00 */
[----:B------:R0:W-:Y:S04]  /*9d5f0*/  STL.64 [R1+0x6990], R20 ;  /* 0x0069901401007387 */ /* 0x0001e80000100a00 */
[----:B0-----:R-:W2:Y:S04]  /*9d600*/  LDL.LU R20, [R1+0x890] ;  /* 0x0008900001147983 */ /* 0x001ea80000300800 */
[----:B------:R-:W2:Y:S04]  /*9d610*/  LDL.LU R21, [R1+0x894] ;  /* 0x0008940001157983 */ /* 0x000ea80000300800 */
[----:B------:R-:W4:Y:S04]  /*9d620*/  LDL.LU R22, [R1+0x898] ;  /* 0x0008980001167983 */ /* 0x000f280000300800 */
[----:B------:R-:W4:Y:S04]  /*9d630*/  LDL.LU R23, [R1+0x89c] ;  /* 0x00089c0001177983 */ /* 0x000f280000300800 */
[----:B------:R-:W2:Y:S04]  /*9d640*/  LDL R24, [R1+0x18] ;  /* 0x0000180001187983 */ /* 0x000ea80000100800 */
        /* <DEDUP_REMOVED lines=20> */
[----:B0-----:R-:W4:Y:S04]  /*9d790*/  LDL.LU R16, [R1+0x840] ;  /* 0x0008400001107983 */ /* 0x001f280000300800 */
[----:B------:R-:W4:Y:S04]  /*9d7a0*/  LDL.LU R17, [R1+0x844] ;  /* 0x0008440001117983 */ /* 0x000f280000300800 */
[----:B------:R-:W4:Y:S04]  /*9d7b0*/  LDL.LU R18, [R1+0x848] ;  /* 0x0008480001127983 */ /* 0x000f280000300800 */
[----:B------:R-:W4:Y:S04]  /*9d7c0*/  LDL.LU R19, [R1+0x84c] ;  /* 0x00084c0001137983 */ /* 0x000f280000300800 */
[----:B------:R-:W4:Y:S04]  /*9d7d0*/  LDL.LU R4, [R1+0x800] ;  /* 0x0008000001047983 */ /* 0x000f280000300800 */
[----:B------:R-:W4:Y:S04]  /*9d7e0*/  LDL.LU R5, [R1+0x804] ;  /* 0x0008040001057983 */ /* 0x000f280000300800 */
[----:B------:R-:W4:Y:S04]  /*9d7f0*/  LDL.LU R6, [R1+0x808] ;  /* 0x0008080001067983 */ /* 0x000f280000300800 */
[----:B------:R-:W4:Y:S01]  /*9d800*/  LDL.LU R7, [R1+0x80c] ;  /* 0x00080c0001077983 */ /* 0x000f220000300800 */
[----:B---3--:R-:W-:-:S07]  /*9d810*/  IMAD.MOV.U32 R25, RZ, RZ, R0 ;  /* 0x000000ffff197224 */ /* 0x008fce00078e0000 */
[C---:B--2---:R-:W-:Y:S01]  /*9d820*/  HMMA.16816.F32 R24, R12.reuse, R24, R20 ;  /* 0x000000180c18723c */ /* 0x044fe20000001814 */
[----:B----4-:R-:W-:Y:S04]  /*9d830*/  STL.64 [R1+0x6928], R6 ;  /* 0x0069280601007387 */ /* 0x010fe80000100a00 */
        /* <DEDUP_REMOVED lines=11> */
[----:B------:R-:W4:Y:S04]  /*9d8f0*/  LDL.LU.64 R22, [R1+0x69e0] ;  /* 0x0069e00001167983 */ /* 0x000f280000300a00 */
[----:B------:R-:W4:Y:S04]  /*9d900*/  LDL.LU.64 R20, [R1+0x69d8] ;  /* 0x0069d80001147983 */ /* 0x000f280000300a00 */
[----:B------:R-:W-:Y:S04]  /*9d910*/  STL.64 [R1+0x8d0], R24 ;  /* 0x0008d01801007387 */ /* 0x000fe80000100a00 */
[----:B------:R0:W-:Y:S04]  /*9d920*/  STL.64 [R1+0x8d8], R26 ;  /* 0x0008d81a01007387 */ /* 0x0001e80000100a00 */
[----:B0-----:R-:W4:Y:S02]  /*9d930*/  LDL.LU.64 R26, [R1+0x69d0] ;  /* 0x0069d000011a7983 */ /* 0x001f240000300a00 */
[----:B----4-:R-:W-:Y:S02]  /*9d940*/  HMMA.16816.F32 R24, R12, R26, R20 ;  /* 0x0000001a0c18723c */ /* 0x010fe40000001814 */
[----:B------:R-:W4:Y:S04]  /*9d950*/  LDL.LU.64 R22, [R1+0x69c8] ;  /* 0x0069c80001167983 */ /* 0x000f280000300a00 */
[----:B------:R-:W4:-:S13]  /*9d960*/  LDL.LU.64 R20, [R1+0x69c0] ;  /* 0x0069c00001147983 */ /* 0x000f1a0000300a00 */
        /* <DEDUP_REMOVED lines=25> */
[----:B------:R-:W-:Y:S01]  /*9db00*/  STL.64 [R1+0x6778], R28 ;  /* 0x0067781c01007387 */ /* 0x000fe20000100a00 */
        /* <DEDUP_REMOVED lines=42> */
[----:B------:R-:W-:Y:S01]  /*9ddb0*/  STL.64 [R1+0x67b8], R18 ;  /* 0x0067b81201007387 */ /* 0x000fe20000100a00 */
[----:B--2---:R-:W-:-:S15]  /*9ddc0*/  HMMA.16816.F32 R4, R12, R2, R4 ;  /* 0x000000020c04723c */ /* 0x004fde0000001804 */
[----:B------:R-:W-:-:S04]  /*9ddd0*/  NOP ;  /* 0x0000000000007918 */ /* 0x000fc80000000000 */
        /* <DEDUP_REMOVED lines=20> */
[----:B------:R-:W-:Y:S01]  /*9df20*/  STL [R1+0x68dc], R15 ;  /* 0x0068dc0f01007387 */ /* 0x000fe20000100800 */
[----:B----4-:R-:W-:-:S02]  /*9df30*/  IMAD.MOV.U32 R28, RZ, RZ, R16 ;  /* 0x000000ffff1c7224 */ /* 0x010fc400078e0010 */
[----:B------:R-:W-:Y:S01]  /*9df40*/  IMAD.MOV.U32 R29, RZ, RZ, R17 ;  /* 0x000000ffff1d7224 */ /* 0x000fe200078e0011 */
[C---:B---3--:R-:W-:Y:S08]  /*9df50*/  HMMA.16816.F32 R20, R12.reuse, R8, R20 ;  /* 0x000000080c14723c */ /* 0x048ff00000001814 */
[----:B--2---:R-:W-:Y:S11]  /*9df60*/  HMMA.16816.F32 R4, R12, R10, R24 ;  /* 0x0000000a0c04723c */ /* 0x004ff60000001818 */
[----:B------:R-:W-:Y:S04]  /*9df70*/  STL.64 [R1+0x7c0], R20 ;  /* 0x0007c01401007387 */ /* 0x000fe80000100a00 */
[----:B------:R-:W-:Y:S04]  /*9df80*/  STL.64 [R1+0x7c8], R22 ;  /* 0x0007c81601007387 */ /* 0x000fe80000100a00 */
[----:B------:R0:W-:Y:S04]  /*9df90*/  STL.64 [R1+0x7b0], R4 ;  /* 0x0007b00401007387 */ /* 0x0001e80000100a00 */
[----:B------:R1:W-:Y:S04]  /*9dfa0*/  STL.64 [R1+0x7b8], R6 ;  /* 0x0007b80601007387 */ /* 0x0003e80000100a00 */
[----:B------:R-:W2:Y:S04]  /*9dfb0*/  LDL.LU R16, [R1+0x68ec] ;  /* 0x0068ec0001107983 */ /* 0x000ea80000300800 */
[----:B------:R-:W3:Y:S04]  /*9dfc0*/  LDL.LU R17, [R1+0x68e8] ;  /* 0x0068e80001117983 */ /* 0x000ee80000300800 */
[----:B0-----:R-:W4:Y:S04]  /*9dfd0*/  LDL.LU R4, [R1+0x720] ;  /* 0x0007200001047983 */ /* 0x001f280000300800 */
[----:B------:R-:W4:Y:S04]  /*9dfe0*/  LDL.LU R5, [R1+0x724] ;  /* 0x0007240001057983 */ /* 0x000f280000300800 */
[----:B-1----:R-:W2:Y:S04]  /*9dff0*/  LDL.LU R6, [R1+0x728] ;  /* 0x0007280001067983 */ /* 0x002ea80000300800 */
[----:B------:R-:W2:Y:S04]  /*9e000*/  LDL.LU R7, [R1+0x72c] ;  /* 0x00072c0001077983 */ /* 0x000ea80000300800 */
[----:B--2---:R-:W-:Y:S04]  /*9e010*/  STL.64 [R1+0x6860], R6 ;  /* 0x0068600601007387 */ /* 0x004fe80000100a00 */
[----:B----4-:R0:W-:Y:S04]  /*9e020*/  STL.64 [R1+0x6858], R4 ;  /* 0x0068580401007387 */ /* 0x0101e80000100a00 */
[----:B0-----:R-:W2:Y:S04]  /*9e030*/  LDL.LU R4, [R1+0x750] ;  /* 0x0007500001047983 */ /* 0x001ea80000300800 */
[----:B------:R-:W2:Y:S04]  /*9e040*/  LDL.LU R5, [R1+0x754] ;  /* 0x0007540001057983 */ /* 0x000ea80000300800 */
[----:B------:R-:W4:Y:S04]  /*9e050*/  LDL.LU R6, [R1+0x758] ;  /* 0x0007580001067983 */ /* 0x000f280000300800 */
[----:B------:R-:W4:Y:S04]  /*9e060*/  LDL.LU R7, [R1+0x75c] ;  /* 0x00075c0001077983 */ /* 0x000f280000300800 */
[----:B----4-:R3:W-:Y:S02]  /*9e070*/  STL.64 [R1+0x6870], R6 ;  /* 0x0068700601007387 */ /* 0x0107e40000100a00 */
[----:B---3--:R-:W-:-:S02]  /*9e080*/  IMAD.MOV.U32 R6, RZ, RZ, R17 ;  /* 0x000000ffff067224 */ /* 0x008fc400078e0011 */
[----:B------:R-:W-:Y:S01]  /*9e090*/  IMAD.MOV.U32 R7, RZ, RZ, R16 ;  /* 0x000000ffff077224 */ /* 0x000fe200078e0010 */
[----:B------:R-:W3:Y:S04]  /*9e0a0*/  LDL.LU R17, [R1+0x68e4] ;  /* 0x0068e40001117983 */ /* 0x000ee80000300800 */
[----:B------:R-:W4:Y:S04]  /*9e0b0*/  LDL.LU R16, [R1+0x68e0] ;  /* 0x0068e00001107983 */ /* 0x000f280000300800 */
[----:B--2---:R0:W-:Y:S04]  /*9e0c0*/  STL.64 [R1+0x6868], R4 ;  /* 0x0068680401007387 */ /* 0x0041e80000100a00 */
[----:B0-----:R-:W2:Y:S04]  /*9e0d0*/  LDL.LU.64 R4, [R1+0x90] ;  /* 0x0000900001047983 */ /* 0x001ea80000300a00 */
[----:B------:R-:W-:Y:S04]  /*9e0e0*/  STL.64 [R1+0x68a0], R6 ;  /* 0x0068a00601007387 */ /* 0x000fe80000100a00 */
[----:B--2---:R-:W-:Y:S04]  /*9e0f0*/  STL.64 [R1+0x6898], R4 ;  /* 0x0068980401007387 */ /* 0x004fe80000100a00 */
[----:B------:R-:W2:Y:S04]  /*9e100*/  LDL.LU.64 R18, [R1+0x80] ;  /* 0x0000800001127983 */ /* 0x000ea80000300a00 */
[----:B------:R-:W2:Y:S04]  /*9e110*/  LDL R20, [R1+0x78] ;  /* 0x0000780001147983 */ /* 0x000ea80000100800 */
[----:B------:R-:W2:Y:S04]  /*9e120*/  LDL R21, [R1+0x7c] ;  /* 0x00007c0001157983 */ /* 0x000ea80000100800 */
[----:B------:R-:W2:Y:S04]  /*9e130*/  LDL.LU.64 R22, [R1+0x70] ;  /* 0x0000700001167983 */ /* 0x000ea80000300a00 */
[----:B--2---:R-:W-:Y:S04]  /*9e140*/  STL.64 [R1+0x6880], R22 ;  /* 0x0068801601007387 */ /* 0x004fe80000100a00 */
[----:B------:R0:W-:Y:S04]  /*9e150*/  STL.64 [R1+0x6878], R20 ;  /* 0x0068781401007387 */ /* 0x0001e80000100a00 */
[----:B0-----:R-:W2:Y:S04]  /*9e160*/  LDL.LU R20, [R1+0x760] ;  /* 0x0007600001147983 */ /* 0x001ea80000300800 */
[----:B------:R-:W2:Y:S04]  /*9e170*/  LDL.LU R21, [R1+0x764] ;  /* 0x0007640001157983 */ /* 0x000ea80000300800 */
[----:B------:R-:W2:Y:S04]  /*9e180*/  LDL.LU R22, [R1+0x768] ;  /* 0x0007680001167983 */ /* 0x000ea80000300800 */
[----:B------:R-:W2:Y:S04]  /*9e190*/  LDL.LU R23, [R1+0x76c] ;  /* 0x00076c0001177983 */ /* 0x000ea80000300800 */
[----:B------:R-:W2:Y:S04]  /*9e1a0*/  LDL.LU R15, [R1+0x1980] ;  /* 0x00198000010f7983 */ /* 0x000ea80000300800 */
[----:B------:R-:W2:Y:S04]  /*9e1b0*/  LDL.LU R3, [R1+0x197c] ;  /* 0x00197c0001037983 */ /* 0x000ea80000300800 */
[----:B------:R-:W2:Y:S01]  /*9e1c0*/  LDL.LU R2, [R1+0x1988] ;  /* 0x0019880001027983 */ /* 0x000ea20000300800 */
[----:B----4-:R-:W-:-:S03]  /*9e1d0*/  IMAD.MOV.U32 R7, RZ, RZ, R16 ;  /* 0x000000ffff077224 */ /* 0x010fc600078e0010 */
[----:B------:R-:W4:Y:S04]  /*9e1e0*/  LDL.LU R0, [R1+0x1984] ;  /* 0x0019840001007983 */ /* 0x000f280000300800 */
[----:B------:R-:W4:Y:S01]  /*9e1f0*/  LDL.LU R16, [R1+0x1990] ;  /* 0x0019900001107983 */ /* 0x000f220000300800 */
[----:B---3--:R-:W-:-:S03]  /*9e200*/  IMAD.MOV.U32 R6, RZ, RZ, R17 ;  /* 0x000000ffff067224 */ /* 0x008fc600078e0011 */
[----:B------:R-:W3:Y:S04]  /*9e210*/  LDL.LU R5, [R1+0x198c] ;  /* 0x00198c0001057983 */ /* 0x000ee80000300800 */
[----:B------:R-:W3:Y:S04]  /*9e220*/  LDL.LU R17, [R1+0x1998] ;  /* 0x0019980001117983 */ /* 0x000ee80000300800 */
[----:B------:R-:W3:Y:S04]  /*9e230*/  LDL.LU R4, [R1+0x1994] ;  /* 0x0019940001047983 */ /* 0x000ee80000300800 */
        /* <DEDUP_REMOVED lines=12> */
[----:B------:R-:W-:-:S02]  /*9e300*/  IMAD R3, R3, 0x100, R15 ;  /* 0x0000010003037824 */ /* 0x000fc400078e020f */
[----:B----4-:R-:W-:Y:S02]  /*9e310*/  IMAD R0, R0, 0x100, R2 ;  /* 0x0000010000007824 */ /* 0x010fe400078e0202 */
[----:B---3--:R-:W-:Y:S02]  /*9e320*/  IMAD R5, R5, 0x100, R16 ;  /* 0x0000010005057824 */ /* 0x008fe400078e0210 */
[----:B------:R-:W-:Y:S01]  /*9e330*/  IMAD R4, R4, 0x100, R17 ;  /* 0x0000010004047824 */ /* 0x000fe200078e0211 */
        /* <DEDUP_REMOVED lines=10> */
[----:B------:R-:W-:Y:S04]  /*9e3e0*/  STL.64 [R1+0x66f0], R10 ;  /* 0x0066f00a01007387 */ /* 0x000fe80000100a00 */
[----:B------:R0:W-:Y:S04]  /*9e3f0*/  STL.64 [R1+0x66e8], R8 ;  /* 0x0066e80801007387 */ /* 0x0001e80000100a00 */
[----:B0-----:R-:W4:Y:S04]  /*9e400*/  LDL.LU R8, [R1+0x740] ;  /* 0x0007400001087983 */ /* 0x001f280000300800 */
[----:B------:R-:W4:Y:S04]  /*9e410*/  LDL.LU R9, [R1+0x744] ;  /* 0x0007440001097983 */ /* 0x000f280000300800 */
[----:B------:R-:W4:Y:S04]  /*9e420*/  LDL.LU R10, [R1+0x748] ;  /* 0x00074800010a7983 */ /* 0x000f280000300800 */
[----:B------:R-:W4:Y:S04]  /*9e430*/  LDL.LU R11, [R1+0x74c] ;  /* 0x00074c00010b7983 */ /* 0x000f280000300800 */
[----:B------:R-:W2:Y:S04]  /*9e440*/  LDL.LU R15, [R1+0x68dc] ;  /* 0x0068dc00010f7983 */ /* 0x000ea80000300800 */
[----:B------:R-:W2:Y:S04]  /*9e450*/  LDL.LU R2, [R1+0x68d8] ;  /* 0x0068d80001027983 */ /* 0x000ea80000300800 */
[----:B------:R-:W2:Y:S04]  /*9e460*/  LDL.LU R16, [R1+0x68d4] ;  /* 0x0068d40001107983 */ /* 0x000ea80000300800 */
[----:B------:R-:W2:Y:S02]  /*9e470*/  LDL.LU R17, [R1+0x68d0] ;  /* 0x0068d00001117983 */ /* 0x000ea40000300800 */
[----:B--2---:R-:W-:Y:S02]  /*9e480*/  HMMA.16816.F32 R12, R12, R16, R20 ;  /* 0x000000100c0c723c */ /* 0x004fe40000001814 */
[----:B------:R-:W2:Y:S04]  /*9e490*/  LDL.LU.64 R22, [R1+0x68c8] ;  /* 0x0068c80001167983 */ /* 0x000ea80000300a00 */
[----:B------:R-:W2:Y:S04]  /*9e4a0*/  LDL.LU.64 R20, [R1+0x68c0] ;  /* 0x0068c00001147983 */ /* 0x000ea80000300a00 */
[----:B------:R-:W-:Y:S04]  /*9e4b0*/  STL [R1+0x669c], R16 ;  /* 0x00669c1001007387 */ /* 0x000fe80000100800 */
[----:B------:R-:W-:Y:S05]  /*9e4c0*/  STL [R1+0x6698], R17 ;  /* 0x0066981101007387 */ /* 0x000fea0000100800 */
[----:B------:R0:W-:Y:S04]  /*9e4d0*/  STL.64 [R1+0x790], R12 ;  /* 0x0007900c01007387 */ /* 0x0001e80000100a00 */
[----:B------:R1:W-:Y:S01]  /*9e4e0*/  STL.64 [R1+0x798], R14 ;  /* 0x0007980e01007387 */ /* 0x0003e20000100a00 */
[----:B0-----:R-:W-:-:S02]  /*9e4f0*/  F2FP.F16.E4M3.UNPACK_B R12, R3 ;  /* 0x00000003ff0c723e */ /* 0x001fc400020006ff */
[----:B------:R-:W-:Y:S02]  /*9e500*/  F2FP.F16.E4M3.UNPACK_B R13, R0 ;  /* 0x00000000ff0d723e */ /* 0x000fe400020006ff */
[----:B-1----:R-:W-:Y:S02]  /*9e510*/  F2FP.F16.E4M3.UNPACK_B R14, R5 ;  /* 0x00000005ff0e723e */ /* 0x002fe400020006ff */
        /* <DEDUP_REMOVED lines=22> */
[----:B------:R-:W4:-:S12]  /*9e680*/  LDL.LU.64 R20, [R1+0x6878] ;  /* 0x0068780001147983 */ /* 0x000f180000300a00 */
        /* <DEDUP_REMOVED lines=10> */
[----:B----4-:R-:W-:Y:S01]  /*9e730*/  HMMA.16816.F32 R8, R12, R20, R8 ;  /* 0x000000140c08723c */ /* 0x010fe20000001808 */
[----:B------:R-:W-:-:S02]  /*9e740*/  IMAD.MOV.U32 R16, RZ, RZ, R19 ;  /* 0x000000ffff107224 */ /* 0x000fc400078e0013 */
[----:B------:R-:W-:-:S03]  /*9e750*/  IMAD.MOV.U32 R17, RZ, RZ, R18 ;  /* 0x000000ffff117224 */ /* 0x000fc600078e0012 */
[----:B------:R-:W-:Y:S04]  /*9e760*/  STL [R1+0x66ac], R16 ;  /* 0x0066ac1001007387 */ /* 0x000fe80000100800 */
[----:B------:R0:W-:Y:S09]  /*9e770*/  STL [R1+0x66a8], R17 ;  /* 0x0066a81101007387 */ /* 0x0001f20000100800 */
[----:B------:R-:W-:Y:S04]  /*9e780*/  STL.64 [R1+0x730], R8 ;  /* 0x0007300801007387 */ /* 0x000fe80000100a00 */
[----:B------:R3:W-:Y:S01]  /*9e790*/  STL.64 [R1+0x738], R10 ;  /* 0x0007380a01007387 */ /* 0x0007e20000100a00 */
[----:B0-----:R-:W-:Y:S01]  /*9e7a0*/  IMAD.MOV.U32 R17, RZ, RZ, R23 ;  /* 0x000000ffff117224 */ /* 0x001fe200078e0017 */
[----:B---3--:R-:W-:Y:S01]  /*9e7b0*/  HMMA.16816.F32 R8, R12, R28, R24 ;  /* 0x0000001c0c08723c */ /* 0x008fe20000001818 */
[----:B------:R-:W-:-:S07]  /*9e7c0*/  IMAD.MOV.U32 R16, RZ, RZ, R22 ;  /* 0x000000ffff107224 */ /* 0x000fce00078e0016 */
[----:B--2---:R-:W-:-:S15]  /*9e7d0*/  HMMA.16816.F32 R4, R12, R22, R4 ;  /* 0x000000160c04723c */ /* 0x004fde0000001804 */
[----:B------:R-:W-:-:S04]  /*9e7e0*/  NOP ;  /* 0x0000000000007918 */ /* 0x000fc80000000000 */
[----:B------:R0:W-:Y:S04]  /*9e7f0*/  STL.64 [R1+0x720], R4 ;  /* 0x0007200401007387 */ /* 0x0001e80000100a00 */
[----:B------:R1:W-:Y:S04]  /*9e800*/  STL.64 [R1+0x728], R6 ;  /* 0x0007280601007387 */ /* 0x0003e80000100a00 */
[----:B------:R-:W-:Y:S04]  /*9e810*/  STL [R1+0x66b4], R17 ;  /* 0x0066b41101007387 */ /* 0x000fe80000100800 */
[----:B------:R-:W-:Y:S04]  /*9e820*/  STL [R1+0x66b0], R16 ;  /* 0x0066b01001007387 */ /* 0x000fe80000100800 */
[----:B0-----:R-:W2:Y:S04]  /*9e830*/  LDL.LU R4, [R1+0x630] ;  /* 0x0006300001047983 */ /* 0x001ea80000300800 */
[----:B------:R-:W-:Y:S04]  /*9e840*/  STL.64 [R1+0x700], R8 ;  /* 0x0007000801007387 */ /* 0x000fe80000100a00 */
[----:B------:R-:W-:Y:S04]  /*9e850*/  STL.64 [R1+0x708], R10 ;  /* 0x0007080a01007387 */ /* 0x000fe80000100a00 */
        /* <DEDUP_REMOVED lines=10> */
[----:B0-----:R-:W3:Y:S04]  /*9e900*/  LDL R6, [R1+0x38] ;  /* 0x0000380001067983 */ /* 0x001ee80000100800 */
[----:B------:R-:W3:Y:S04]  /*9e910*/  LDL R7, [R1+0x3c] ;  /* 0x00003c0001077983 */ /* 0x000ee80000100800 */
[----:B--2---:R0:W-:Y:S04]  /*9e920*/  STL.64 [R1+0x67d0], R4 ;  /* 0x0067d00401007387 */ /* 0x0041e80000100a00 */
[----:B0-----:R-:W2:Y:S04]  /*9e930*/  LDL.LU.64 R4, [R1+0x40] ;  /* 0x0000400001047983 */ /* 0x001ea80000300a00 */
[----:B---3--:R0:W-:Y:S04]  /*9e940*/  STL.64 [R1+0x6808], R6 ;  /* 0x0068080601007387 */ /* 0x0081e80000100a00 */
[----:B--2---:R1:W-:Y:S04]  /*9e950*/  STL.64 [R1+0x6800], R4 ;  /* 0x0068000401007387 */ /* 0x0043e80000100a00 */
[----:B------:R-:W2:Y:S04]  /*9e960*/  LDL.LU.64 R18, [R1+0x30] ;  /* 0x0000300001127983 */ /* 0x000ea80000300a00 */
[----:B--2---:R-:W-:Y:S04]  /*9e970*/  STL.64 [R1+0x6850], R18 ;  /* 0x0068501201007387 */ /* 0x004fe80000100a00 */
[----:B------:R-:W2:Y:S04]  /*9e980*/  LDL R20, [R1+0x28] ;  /* 0x0000280001147983 */ /* 0x000ea80000100800 */
[----:B------:R-:W2:Y:S04]  /*9e990*/  LDL R21, [R1+0x2c] ;  /* 0x00002c0001157983 */ /* 0x000ea80000100800 */
[----:B------:R-:W3:Y:S04]  /*9e9a0*/  LDL.LU R8, [R1+0x640] ;  /* 0x0006400001087983 */ /* 0x000ee80000300800 */
[----:B------:R-:W3:Y:S04]  /*9e9b0*/  LDL.LU R9, [R1+0x644] ;  /* 0x0006440001097983 */ /* 0x000ee80000300800 */
[----:B------:R-:W4:Y:S04]  /*9e9c0*/  LDL.LU R10, [R1+0x648] ;  /* 0x00064800010a7983 */ /* 0x000f280000300800 */
[----:B------:R-:W4:Y:S04]  /*9e9d0*/  LDL.LU R11, [R1+0x64c] ;  /* 0x00064c00010b7983 */ /* 0x000f280000300800 */
[----:B0-----:R-:W2:Y:S04]  /*9e9e0*/  LDL R6, [R1+0x48] ;  /* 0x0000480001067983 */ /* 0x001ea80000100800 */
[----:B------:R-:W2:Y:S04]  /*9e9f0*/  LDL R7, [R1+0x4c] ;  /* 0x00004c0001077983 */ /* 0x000ea80000100800 */
[----:B-1----:R-:W3:Y:S04]  /*9ea00*/  LDL.LU.64 R4, [R1+0x50] ;  /* 0x0000500001047983 */ /* 0x002ee80000300a00 */
[----:B--2---:R-:W-:Y:S04]  /*9ea10*/  STL.64 [R1+0x6838], R6 ;  /* 0x0068380601007387 */ /* 0x004fe80000100a00 */
[----:B---3--:R-:W-:Y:S04]  /*9ea20*/  STL.64 [R1+0x6830], R4 ;  /* 0x0068300401007387 */ /* 0x008fe80000100a00 */
        /* <DEDUP_REMOVED lines=12> */
[----:B------:R-:W4:Y:S04]  /*9eaf0*/  LDL.LU.64 R4, [R1+0x60] ;  /* 0x0000600001047983 */ /* 0x000f280000300a00 */
        /* <DEDUP_REMOVED lines=18> */
[----:B----4-:R-:W-:Y:S03]  /*9ec20*/  HMMA.16816.F32 R16, R12, R4, R16 ;  /* 0x000000040c10723c */ /* 0x010fe60000001810 */
[----:B---3--:R-:W-:Y:S04]  /*9ec30*/  STL.64 [R1+0x6848], R10 ;  /* 0x0068480a01007387 */ /* 0x008fe80000100a00 */
[----:B--2---:R0:W-:Y:S04]  /*9ec40*/  STL.64 [R1+0x6840], R8 ;  /* 0x0068400801007387 */ /* 0x0041e80000100a00 */
[----:B0-----:R-:W2:Y:S04]  /*9ec50*/  LDL.LU R8, [R1+0x6e0] ;  /* 0x0006e00001087983 */ /* 0x001ea80000300800 */
[----:B------:R-:W2:Y:S04]  /*9ec60*/  LDL.LU R9, [R1+0x6e4] ;  /* 0x0006e40001097983 */ /* 0x000ea80000300800 */
[----:B------:R-:W2:Y:S04]  /*9ec70*/  LDL.LU R10, [R1+0x6e8] ;  /* 0x0006e800010a7983 */ /* 0x000ea80000300800 */
[----:B------:R-:W2:Y:S04]  /*9ec80*/  LDL.LU R11, [R1+0x6ec] ;  /* 0x0006ec00010b7983 */ /* 0x000ea80000300800 */
[----:B------:R-:W3:Y:S04]  /*9ec90*/  LDL.LU.64 R22, [R1+0x20] ;  /* 0x0000200001167983 */ /* 0x000ee80000300a00 */
[----:B------:R-:W4:Y:S04]  /*9eca0*/  LDL R28, [R1+0x18] ;  /* 0x00001800011c7983 */ /* 0x000f280000100800 */
[----:B------:R-:W4:Y:S04]  /*9ecb0*/  LDL R29, [R1+0x1c] ;  /* 0x00001c00011d7983 */ /* 0x000f280000100800 */
[----:B------:R-:W4:Y:S04]  /*9ecc0*/  LDL.LU R24, [R1+0x610] ;  /* 0x0006100001187983 */ /* 0x000f280000300800 */
[----:B------:R-:W4:Y:S04]  /*9ecd0*/  LDL.LU R25, [R1+0x614] ;  /* 0x0006140001197983 */ /* 0x000f280000300800 */
[----:B------:R-:W4:Y:S04]  /*9ece0*/  LDL.LU R26, [R1+0x618] ;  /* 0x00061800011a7983 */ /* 0x000f280000300800 */
[----:B------:R-:W4:Y:S04]  /*9ecf0*/  LDL.LU R27, [R1+0x61c] ;  /* 0x00061c00011b7983 */ /* 0x000f280000300800 */
        /* <DEDUP_REMOVED lines=47> */
[----:B------:R-:W2:Y:S01]  /*9eff0*/  LDL.LU.64 R4, [R1+0x67d0] ;  /* 0x0067d00001047983 */ /* 0x000ea20000300a00 */
[----:B---3--:R-:W-:-:S02]  /*9f000*/  IMAD.MOV.U32 R16, RZ, RZ, R18 ;  /* 0x000000ffff107224 */ /* 0x008fc400078e0012 */
        /* <DEDUP_REMOVED lines=8> */
[----:B------:R-:W-:Y:S03]  /*9f090*/  HMMA.16816.F32 R8, R12, R20, R8 ;  /* 0x000000140c08723c */ /* 0x000fe60000001808 */
[----:B------:R-:W-:Y:S04]  /*9f0a0*/  STL [R1+0x66d4], R17 ;  /* 0x0066d41101007387 */ /* 0x000fe80000100800 */
[----:B------:R0:W-:-:S12]  /*9f0b0*/  STL [R1+0x66d0], R16 ;  /* 0x0066d01001007387 */ /* 0x0001d80000100800 */
[----:B------:R-:W-:Y:S04]  /*9f0c0*/  STL.64 [R1+0x640], R8 ;  /* 0x0006400801007387 */ /* 0x000fe80000100a00 */
[----:B------:R-:W-:Y:S01]  /*9f0d0*/  STL.64 [R1+0x648], R10 ;  /* 0x0006480a01007387 */ /* 0x000fe20000100a00 */
[----:B0-----:R-:W-:Y:S02]  /*9f0e0*/  IMAD.MOV.U32 R16, RZ, RZ, R23 ;  /* 0x000000ffff107224 */ /* 0x001fe400078e0017 */
[----:B------:R-:W-:Y:S01]  /*9f0f0*/  IMAD.MOV.U32 R17, RZ, RZ, R22 ;  /* 0x000000ffff117224 */ /* 0x000fe200078e0016 */
[----:B--2---:R-:W-:-:S15]  /*9f100*/  HMMA.16816.F32 R4, R12, R22, R4 ;  /* 0x000000160c04723c */ /* 0x004fde0000001804 */
[----:B------:R-:W-:-:S04]  /*9f110*/  NOP ;  /* 0x0000000000007918 */ /* 0x000fc80000000000 */
[----:B------:R-:W-:Y:S04]  /*9f120*/  STL.64 [R1+0x630], R4 ;  /* 0x0006300401007387 */ /* 0x000fe80000100a00 */
[----:B------:R4:W-:Y:S02]  /*9f130*/  STL.64 [R1+0x638], R6 ;  /* 0x0006380601007387 */ /* 0x0009e40000100a00 */
[C---:B----4-:R-:W-:Y:S02]  /*9f140*/  HMMA.16816.F32 R4, R12.reuse, R28, R24 ;  /* 0x0000001c0c04723c */ /* 0x050fe40000001818 */
[----:B------:R-:W-:Y:S04]  /*9f150*/  STL [R1+0x66dc], R16 ;  /* 0x0066dc1001007387 */ /* 0x000fe80000100800 */
[----:B------:R-:W-:Y:S04]  /*9f160*/  STL [R1+0x66d8], R17 ;  /* 0x0066d81101007387 */ /* 0x000fe80000100800 */
[----:B---3--:R-:W-:Y:S04]  /*9f170*/  STL.64 [R1+0x67b0], R18 ;  /* 0x0067b01201007387 */ /* 0x008fe80000100a00 */
[----:B------:R-:W2:Y:S05]  /*9f180*/  LDL.LU R8, [R1+0x460] ;  /* 0x0004600001087983 */ /* 0x000eaa0000300800 */
        /* <DEDUP_REMOVED lines=12> */
[----:B--2---:R-:W-:Y:S04]  /*9f250*/  STL.64 [R1+0x6718], R8 ;  /* 0x0067180801007387 */ /* 0x004fe80000100a00 */
[----:B------:R-:W2:Y:S04]  /*9f260*/  LDL.LU R4, [R1+0x480] ;  /* 0x0004800001047983 */ /* 0x000ea80000300800 */
[----:B------:R-:W2:Y:S04]  /*9f270*/  LDL.LU R5, [R1+0x484] ;  /* 0x0004840001057983 */ /* 0x000ea80000300800 */
[----:B------:R-:W3:Y:S04]  /*9f280*/  LDL.LU R6, [R1+0x488] ;  /* 0x0004880001067983 */ /* 0x000ee80000300800 */
[----:B------:R-:W3:Y:S04]  /*9f290*/  LDL.LU R7, [R1+0x48c] ;  /* 0x00048c0001077983 */ /* 0x000ee80000300800 */
[----:B------:R-:W4:Y:S04]  /*9f2a0*/  LDL.LU R20, [R1+0x530] ;  /* 0x0005300001147983 */ /* 0x000f280000300800 */
[----:B------:R-:W4:Y:S04]  /*9f2b0*/  LDL.LU R21, [R1+0x534] ;  /* 0x0005340001157983 */ /* 0x000f280000300800 */
[----:B------:R-:W2:Y:S04]  /*9f2c0*/  LDL.LU R22, [R1+0x538] ;  /* 0x0005380001167983 */ /* 0x000ea80000300800 */
[----:B------:R-:W2:Y:S04]  /*9f2d0*/  LDL.LU R23, [R1+0x53c] ;  /* 0x00053c0001177983 */ /* 0x000ea80000300800 */
[----:B------:R-:W2:Y:S04]  /*9f2e0*/  LDL.LU.64 R28, [R1] ;  /* 0x00000000011c7983 */ /* 0x000ea80000300a00 */
        /* <DEDUP_REMOVED lines=12> */
[----:B------:R-:W2:Y:S04]  /*9f3b0*/  LDL.LU R16, [R1+0x5f0] ;  /* 0x0005f00001107983 */ /* 0x000ea80000300800 */
[----:B------:R-:W2:Y:S04]  /*9f3c0*/  LDL.LU R17, [R1+0x5f4] ;  /* 0x0005f40001117983 */ /* 0x000ea80000300800 */
[----:B------:R-:W2:Y:S04]  /*9f3d0*/  LDL.LU R18, [R1+0x5f8] ;  /* 0x0005f80001127983 */ /* 0x000ea80000300800 */
[----:B------:R-:W2:Y:S04]  /*9f3e0*/  LDL.LU R19, [R1+0x5fc] ;  /* 0x0005fc0001137983 */ /* 0x000ea80000300800 */
[----:B------:R0:W-:Y:S04]  /*9f3f0*/  STL.64 [R1+0x6790], R24 ;  /* 0x0067901801007387 */ /* 0x0001e80000100a00 */
[----:B0-----:R-:W2:Y:S04]  /*9f400*/  LDL.LU.64 R24, [R1+0x10] ;  /* 0x0000100001187983 */ /* 0x001ea80000300a00 */
[----:B------:R-:W-:Y:S04]  /*9f410*/  STL.64 [R1+0x6760], R22 ;  /* 0x0067601601007387 */ /* 0x000fe80000100a00 */
[----:B----4-:R0:W-:Y:S04]  /*9f420*/  STL.64 [R1+0x6758], R20 ;  /* 0x0067581401007387 */ /* 0x0101e80000100a00 */
[----:B0-----:R-:W4:Y:S04]  /*9f430*/  LDL.LU R20, [R1+0x560] ;  /* 0x0005600001147983 */ /* 0x001f280000300800 */
        /* <DEDUP_REMOVED lines=15> */
[----:B------:R-:W-:Y:S01]  /*9f530*/  HMMA.16816.F32 R16, R12, R24, R16 ;  /* 0x000000180c10723c */ /* 0x000fe20000001810 */
[----:B------:R-:W-:-:S02]  /*9f540*/  IMAD.MOV.U32 R27, RZ, RZ, R0 ;  /* 0x000000ffff1b7224 */ /* 0x000fc400078e0000 */
        /* <DEDUP_REMOVED lines=11> */
[----:B------:R0:W-:Y:S02]  /*9f600*/  STL.64 [R1+0x5f0], R16 ;  /* 0x0005f01001007387 */ /* 0x0001e40000100a00 */
[----:B0-----:R-:W-:-:S02]  /*9f610*/  IMAD.MOV.U32 R16, RZ, RZ, R24 ;  /* 0x000000ffff107224 */ /* 0x001fc400078e0018 */
[----:B------:R-:W-:Y:S02]  /*9f620*/  IMAD.MOV.U32 R17, RZ, RZ, R25 ;  /* 0x000000ffff117224 */ /* 0x000fe400078e0019 */
[----:B--2---:R-:W-:Y:S01]  /*9f630*/  HMMA.16816.F32 R24, R12, R26, R20 ;  /* 0x0000001a0c18723c */ /* 0x004fe20000001814 */
[----:B------:R0:W-:Y:S04]  /*9f640*/  STL.64 [R1+0x5f8], R18 ;  /* 0x0005f81201007387 */ /* 0x0001e80000100a00 */
[----:B0-----:R-:W4:Y:S04]  /*9f650*/  LDL.LU.64 R18, [R1+0x67b0] ;  /* 0x0067b00001127983 */ /* 0x001f280000300a00 */
[----:B------:R-:W-:Y:S04]  /*9f660*/  STL [R1+0x66e4], R17 ;  /* 0x0066e41101007387 */ /* 0x000fe80000100800 */
[----:B------:R-:W-:Y:S04]  /*9f670*/  STL [R1+0x66e0], R16 ;  /* 0x0066e01001007387 */ /* 0x000fe80000100800 */
[----:B------:R-:W2:Y:S04]  /*9f680*/  LDL.LU.64 R22, [R1+0x67a8] ;  /* 0x0067a80001167983 */ /* 0x000ea80000300a00 */
[----:B------:R-:W2:Y:S04]  /*9f690*/  LDL.LU.64 R20, [R1+0x67a0] ;  /* 0x0067a00001147983 */ /* 0x000ea80000300a00 */
        /* <DEDUP_REMOVED lines=38> */
[----:B------:R0:W-:Y:S04]  /*9f900*/  STL.64 [R1+0x6480], R24 ;  /* 0x0064801801007387 */ /* 0x0001e80000100a00 */
        /* <DEDUP_REMOVED lines=12> */
[----:B------:R-:W2:Y:S01]  /*9f9d0*/  LDL.LU.64 R4, [R1+0x6728] ;  /* 0x0067280001047983 */ /* 0x000ea20000300a00 */
[C---:B----4-:R-:W-:Y:S03]  /*9f9e0*/  HMMA.16816.F32 R8, R12.reuse, R18, R8 ;  /* 0x000000120c08723c */ /* 0x050fe60000001808 */
        /* <DEDUP_REMOVED lines=8> */
[----:B0-----:R-:W4:Y:S04]  /*9fa70*/  LDL.LU.64 R10, [R1+0x6720] ;  /* 0x00672000010a7983 */ /* 0x001f280000300a00 */
[----:B------:R-:W4:Y:S01]  /*9fa80*/  LDL.LU.64 R8, [R1+0x6718] ;  /* 0x0067180001087983 */ /* 0x000f220000300a00 */
        /* <DEDUP_REMOVED lines=17> */
[----:B------:R-:W2:Y:S04]  /*9fba0*/  LDL.LU.64 R8, [R1+0x66e8] ;  /* 0x0066e80001087983 */ /* 0x000ea80000300a00 */
[----:B------:R-:W-:Y:S04]  /*9fbb0*/  STL.64 [R1+0x6448], R6 ;  /* 0x0064480601007387 */ /* 0x000fe80000100a00 */
[----:B------:R0:W-:Y:S04]  /*9fbc0*/  STL.64 [R1+0x6440], R4 ;  /* 0x0064400401007387 */ /* 0x0001e80000100a00 */
[----:B0-----:R-:W2:Y:S04]  /*9fbd0*/  LDL.LU R4, [R1+0x450] ;  /* 0x0004500001047983 */ /* 0x001ea80000300800 */
[----:B------:R-:W2:Y:S04]  /*9fbe0*/  LDL.LU R5, [R1+0x454] ;  /* 0x0004540001057983 */ /* 0x000ea80000300800 */
[----:B------:R-:W2:Y:S04]  /*9fbf0*/  LDL.LU R6, [R1+0x458] ;  /* 0x0004580001067983 */ /* 0x000ea80000300800 */
[----:B------:R-:W2:Y:S02]  /*9fc00*/  LDL.LU R7, [R1+0x45c] ;  /* 0x00045c0001077983 */ /* 0x000ea40000300800 */
        /* <DEDUP_REMOVED lines=8> */
[----:B------:R-:W-:Y:S04]  /*9fc90*/  STL.64 [R1+0x4e8], R6 ;  /* 0x0004e80601007387 */ /* 0x000fe80000100a00 */
        /* <DEDUP_REMOVED lines=10> */
[----:B---3--:R1:W-:Y:S04]  /*9fd40*/  STL.64 [R1+0x6498], R22 ;  /* 0x0064981601007387 */ /* 0x0083e80000100a00 */
[----:B--2---:R-:W-:Y:S04]  /*9fd50*/  STL.64 [R1+0x6490], R20 ;  /* 0x0064901401007387 */ /* 0x004fe80000100a00 */
[----:B0-----:R-:W2:Y:S04]  /*9fd60*/  LDL.LU R8, [R1+0x1c0] ;  /* 0x0001c00001087983 */ /* 0x001ea80000300800 */
[----:B------:R-:W2:Y:S04]  /*9fd70*/  LDL.LU R9, [R1+0x1c4] ;  /* 0x0001c40001097983 */ /* 0x000ea80000300800 */
[----:B------:R-:W3:Y:S04]  /*9fd80*/  LDL.LU R10, [R1+0x1c8] ;  /* 0x0001c800010a7983 */ /* 0x000ee80000300800 */
[----:B------:R-:W3:Y:S01]  /*9fd90*/  LDL.LU R11, [R1+0x1cc] ;  /* 0x0001cc00010b7983 */ /* 0x000ee20000300800 */
[----:B-1----:R-:W-:-:S02]  /*9fda0*/  IMAD.MOV.U32 R22, RZ, RZ, R17 ;  /* 0x000000ffff167224 */ /* 0x002fc400078e0011 */
[----:B------:R-:W-:Y:S01]  /*9fdb0*/  IMAD.MOV.U32 R23, RZ, RZ, R16 ;  /* 0x000000ffff177224 */ /* 0x000fe200078e0010 */
[----:B---3--:R-:W-:Y:S04]  /*9fdc0*/  STL.64 [R1+0x64a8], R10 ;  /* 0x0064a80a01007387 */ /* 0x008fe80000100a00 */
[----:B--2---:R0:W-:Y:S04]  /*9fdd0*/  STL.64 [R1+0x64a0], R8 ;  /* 0x0064a00801007387 */ /* 0x0041e80000100a00 */
[----:B------:R-:W2:Y:S04]  /*9fde0*/  LDL.LU R17, [R1+0x66e4] ;  /* 0x0066e40001117983 */ /* 0x000ea80000300800 */
[----:B------:R-:W3:Y:S04]  /*9fdf0*/  LDL.LU R16, [R1+0x66e0] ;  /* 0x0066e00001107983 */ /* 0x000ee80000300800 */
[----:B------:R-:W-:Y:S04]  /*9fe00*/  STL.64 [R1+0x64b0], R22 ;  /* 0x0064b01601007387 */ /* 0x000fe80000100a00 */
[----:B0-----:R-:W4:Y:S04]  /*9fe10*/  LDL.LU R8, [R1+0x1f0] ;  /* 0x0001f00001087983 */ /* 0x001f280000300800 */
[----:B------:R-:W4:Y:S04]  /*9fe20*/  LDL.LU R9, [R1+0x1f4] ;  /* 0x0001f40001097983 */ /* 0x000f280000300800 */
[----:B------:R-:W2:Y:S04]  /*9fe30*/  LDL.LU R10, [R1+0x1f8] ;  /* 0x0001f800010a7983 */ /* 0x000ea80000300800 */
[----:B------:R-:W2:Y:S04]  /*9fe40*/  LDL.LU R11, [R1+0x1fc] ;  /* 0x0001fc00010b7983 */ /* 0x000ea80000300800 */
[----:B--2---:R-:W-:Y:S04]  /*9fe50*/  STL.64 [R1+0x64c0], R10 ;  /* 0x0064c00a01007387 */ /* 0x004fe80000100a00 */
[----:B----4-:R0:W-:Y:S04]  /*9fe60*/  STL.64 [R1+0x64b8], R8 ;  /* 0x0064b80801007387 */ /* 0x0101e80000100a00 */
[----:B------:R-:W2:Y:S04]  /*9fe70*/  LDL.LU R20, [R1+0x8] ;  /* 0x0000080001147983 */ /* 0x000ea80000300800 */
[----:B------:R-:W2:Y:S04]  /*9fe80*/  LDL.LU R21, [R1+0xc] ;  /* 0x00000c0001157983 */ /* 0x000ea80000300800 */
[----:B--2---:R-:W-:Y:S04]  /*9fe90*/  STL.64 [R1+0x64c8], R20 ;  /* 0x0064c81401007387 */ /* 0x004fe80000100a00 */
[----:B0-----:R-:W2:Y:S04]  /*9fea0*/  LDL.LU R8, [R1+0x210] ;  /* 0x0002100001087983 */ /* 0x001ea80000300800 */
[----:B------:R-:W2:Y:S04]  /*9feb0*/  LDL.LU R9, [R1+0x214] ;  /* 0x0002140001097983 */ /* 0x000ea80000300800 */
[----:B------:R-:W4:Y:S04]  /*9fec0*/  LDL.LU R10, [R1+0x218] ;  /* 0x00021800010a7983 */ /* 0x000f280000300800 */
[----:B------:R-:W4:Y:S01]  /*9fed0*/  LDL.LU R11, [R1+0x21c] ;  /* 0x00021c00010b7983 */ /* 0x000f220000300800 */
[----:B---3--:R-:W-:-:S02]  /*9fee0*/  IMAD.MOV.U32 R22, RZ, RZ, R16 ;  /* 0x000000ffff167224 */ /* 0x008fc400078e0010 */
[----:B------:R-:W-:Y:S01]  /*9fef0*/  IMAD.MOV.U32 R23, RZ, RZ, R17 ;  /* 0x000000ffff177224 */ /* 0x000fe200078e0011 */
[----:B----4-:R-:W-:Y:S04]  /*9ff00*/  STL.64 [R1+0x64d8], R10 ;  /* 0x0064d80a01007387 */ /* 0x010fe80000100a00 */
[----:B--2---:R0:W-:Y:S04]  /*9ff10*/  STL.64 [R1+0x64d0], R8 ;  /* 0x0064d00801007387 */ /* 0x0041e80000100a00 */
[----:B------:R-:W2:Y:S04]  /*9ff20*/  LDL.LU R16, [R1+0x66dc] ;  /* 0x0066dc0001107983 */ /* 0x000ea80000300800 */
[----:B------:R-:W3:Y:S04]  /*9ff30*/  LDL.LU R17, [R1+0x66d8] ;  /* 0x0066d80001117983 */ /* 0x000ee80000300800 */
[----:B------:R3:W-:Y:S04]  /*9ff40*/  STL.64 [R1+0x64e0], R22 ;  /* 0x0064e01601007387 */ /* 0x0007e80000100a00 */
[----:B0-----:R-:W4:Y:S04]  /*9ff50*/  LDL.LU R8, [R1+0x230] ;  /* 0x0002300001087983 */ /* 0x001f280000300800 */
[----:B------:R-:W4:Y:S04]  /*9ff60*/  LDL.LU R9, [R1+0x234] ;  /* 0x0002340001097983 */ /* 0x000f280000300800 */
[----:B------:R-:W2:Y:S04]  /*9ff70*/  LDL.LU R10, [R1+0x238] ;  /* 0x00023800010a7983 */ /* 0x000ea80000300800 */
[----:B------:R-:W2:Y:S04]  /*9ff80*/  LDL.LU R11, [R1+0x23c] ;  /* 0x00023c00010b7983 */ /* 0x000ea80000300800 */
[----:B--2---:R-:W-:Y:S04]  /*9ff90*/  STL.64 [R1+0x64f0], R10 ;  /* 0x0064f00a01007387 */ /* 0x004fe80000100a00 */
[----:B----4-:R0:W-:Y:S04]  /*9ffa0*/  STL.64 [R1+0x64e8], R8 ;  /* 0x0064e80801007387 */ /* 0x0101e80000100a00 */
[----:B------:R-:W2:Y:S04]  /*9ffb0*/  LDL.LU R20, [R1+0x18] ;  /* 0x0000180001147983 */ /* 0x000ea80000300800 */
[----:B------:R-:W2:Y:S01]  /*9ffc0*/  LDL.LU R21, [R1+0x1c] ;  /* 0x00001c0001157983 */ /* 0x000ea20000300800 */
[----:B---3--:R-:W-:-:S02]  /*9ffd0*/  IMAD.MOV.U32 R22, RZ, RZ, R17 ;  /* 0x000000ffff167224 */ /* 0x008fc400078e0011 */
[----:B------:R-:W-:Y:S01]  /*9ffe0*/  IMAD.MOV.U32 R23, RZ, RZ, R16 ;  /* 0x000000ffff177224 */ /* 0x000fe200078e0010 */
[----:B------:R-:W3:Y:S04]  /*9fff0*/  LDL.LU R17, [R1+0x66d4] ;  /* 0x0066d40001117983 */ /* 0x000ee80000300800 */
[----:B------:R-:W4:Y:S04]  /*a0000*/  LDL.LU R16, [R1+0x66d0] ;  /* 0x0066d00001107983 */ /* 0x000f280000300800 */
[----:B--2---:R1:W-:Y:S04]  /*a0010*/  STL.64 [R1+0x64f8], R20 ;  /* 0x0064f81401007387 */ /* 0x0043e80000100a00 */
[----:B------:R-:W-:Y:S04]  /*a0020*/  STL.64 [R1+0x6510], R22 ;  /* 0x0065101601007387 */ /* 0x000fe80000100a00 */
[----:B0-----:R-:W2:Y:S04]  /*a0030*/  LDL.LU R8, [R1+0x240] ;  /* 0x0002400001087983 */ /* 0x001ea80000300800 */
[----:B------:R-:W2:Y:S04]  /*a0040*/  LDL.LU R9, [R1+0x244] ;  /* 0x0002440001097983 */ /* 0x000ea80000300800 */
[----:B------:R-:W2:Y:S04]  /*a0050*/  LDL.LU R10, [R1+0x248] ;  /* 0x00024800010a7983 */ /* 0x000ea80000300800 */
[----:B------:R-:W2:Y:S04]  /*a0060*/  LDL.LU R11, [R1+0x24c] ;  /* 0x00024c00010b7983 */ /* 0x000ea80000300800 */
[----:B-1----:R-:W2:Y:S04]  /*a0070*/  LDL.LU R20, [R1+0x28] ;  /* 0x0000280001147983 */ /* 0x002ea80000300800 */
[----:B------:R-:W2:Y:S04]  /*a0080*/  LDL.LU R21, [R1+0x2c] ;  /* 0x00002c0001157983 */ /* 0x000ea80000300800 */
[----:B--2---:R-:W-:Y:S04]  /*a0090*/  STL.64 [R1+0x6528], R20 ;  /* 0x0065281401007387 */ /* 0x004fe80000100a00 */
[----:B------:R-:W-:Y:S04]  /*a00a0*/  STL.64 [R1+0x6508], R10 ;  /* 0x0065080a01007387 */ /* 0x000fe80000100a00 */
[----:B------:R0:W-:Y:S04]  /*a00b0*/  STL.64 [R1+0x6500], R8 ;  /* 0x0065000801007387 */ /* 0x0001e80000100a00 */
[----:B0-----:R-:W2:Y:S04]  /*a00c0*/  LDL.LU R8, [R1+0x260] ;  /* 0x0002600001087983 */ /* 0x001ea80000300800 */
[----:B------:R-:W2:Y:S04]  /*a00d0*/  LDL.LU R9, [R1+0x264] ;  /* 0x0002640001097983 */ /* 0x000ea80000300800 */
[----:B------:R-:W2:Y:S04]  /*a00e0*/  LDL.LU R10, [R1+0x268] ;  /* 0x00026800010a7983 */ /* 0x000ea80000300800 */
[----:B------:R-:W2:Y:S01]  /*a00f0*/  LDL.LU R11, [R1+0x26c] ;  /* 0x00026c00010b7983 */ /* 0x000ea20000300800 */
[----:B----4-:R-:W-:-:S02]  /*a0100*/  IMAD.MOV.U32 R22, RZ, RZ, R16 ;  /* 0x000000ffff167224 */ /* 0x010fc400078e0010 */
[----:B---3--:R-:W-:Y:S01]  /*a0110*/  IMAD.MOV.U32 R23, RZ, RZ, R17 ;  /* 0x000000ffff177224 */ /* 0x008fe200078e0011 */
[----:B------:R-:W3:Y:S04]  /*a0120*/  LDL.LU R16, [R1+0x66cc] ;  /* 0x0066cc0001107983 */ /* 0x000ee80000300800 */
[----:B------:R-:W4:Y:S04]  /*a0130*/  LDL.LU R17, [R1+0x66c8] ;  /* 0x0066c80001117983 */ /* 0x000f280000300800 */
[----:B------:R-:W-:Y:S04]  /*a0140*/  STL.64 [R1+0x6540], R22 ;  /* 0x0065401601007387 */ /* 0x000fe80000100a00 */
        /* <DEDUP_REMOVED lines=27> */
[----:B------:R-:W2:Y:S01]  /*a0300*/  LDL.LU R21, [R1+0x4c] ;  /* 0x00004c0001157983 */ /* 0x000ea20000300800 */
[----:B----4-:R-:W-:-:S02]  /*a0310*/  IMAD.MOV.U32 R22, RZ, RZ, R16 ;  /* 0x000000ffff167224 */ /* 0x010fc400078e0010 */
[----:B---3--:R-:W-:Y:S01]  /*a0320*/  IMAD.MOV.U32 R23, RZ, RZ, R17 ;  /* 0x000000ffff177224 */ /* 0x008fe200078e0011 */
[----:B------:R-:W3:Y:S04]  /*a0330*/  LDL.LU R16, [R1+0x66bc] ;  /* 0x0066bc0001107983 */ /* 0x000ee80000300800 */
[----:B------:R-:W4:Y:S04]  /*a0340*/  LDL.LU R17, [R1+0x66b8] ;  /* 0x0066b80001117983 */ /* 0x000f280000300800 */
        /* <DEDUP_REMOVED lines=74> */
[----:B------:R-:W3:Y:S04]  /*a07f0*/  LDL.LU R17, [R1+0x6698] ;  /* 0x0066980001117983 */ /* 0x000ee80000300800 */
[----:B------:R-:W-:Y:S04]  /*a0800*/  STL.64 [R1+0x6660], R22 ;  /* 0x0066601601007387 */ /* 0x000fe80000100a00 */
[----:B--2---:R-:W-:Y:S04]  /*a0810*/  STL.64 [R1+0x6610], R10 ;  /* 0x0066100a01007387 */ /* 0x004fe80000100a00 */
[----:B------:R0:W-:Y:S04]  /*a0820*/  STL.64 [R1+0x6608], R8 ;  /* 0x0066080801007387 */ /* 0x0001e80000100a00 */
[----:B0-----:R-:W2:Y:S04]  /*a0830*/  LDL.LU R8, [R1+0x380] ;  /* 0x0003800001087983 */ /* 0x001ea80000300800 */
[----:B------:R-:W2:Y:S04]  /*a0840*/  LDL.LU R9, [R1+0x384] ;  /* 0x0003840001097983 */ /* 0x000ea80000300800 */
[----:B------:R-:W4:Y:S04]  /*a0850*/  LDL.LU R10, [R1+0x388] ;  /* 0x00038800010a7983 */ /* 0x000f280000300800 */
[----:B------:R-:W4:Y:S04]  /*a0860*/  LDL.LU R11, [R1+0x38c] ;  /* 0x00038c00010b7983 */ /* 0x000f280000300800 */
[----:B------:R-:W2:Y:S04]  /*a0870*/  LDL.LU R20, [R1+0x98] ;  /* 0x0000980001147983 */ /* 0x000ea80000300800 */
        /* <DEDUP_REMOVED lines=26> */
[----:B------:R-:W4:Y:S01]  /*a0a20*/  LDL.LU R11, [R1+0x40c] ;  /* 0x00040c00010b7983 */ /* 0x000f220000300800 */
[----:B------:R-:W-:-:S03]  /*a0a30*/  IMAD R28, R28, 0x100, R25 ;  /* 0x000001001c1c7824 */ /* 0x000fc600078e0219 */
[----:B----4-:R-:W-:Y:S04]  /*a0a40*/  STL.64 [R1+0x6690], R10 ;  /* 0x0066900a01007387 */ /* 0x010fe80000100a00 */
[----:B--2---:R0:W-:Y:S04]  /*a0a50*/  STL.64 [R1+0x6688], R8 ;  /* 0x0066880801007387 */ /* 0x0041e80000100a00 */
[----:B0-----:R-:W3:Y:S04]  /*a0a60*/  LDL.LU R8, [R1+0x410] ;  /* 0x0004100001087983 */ /* 0x001ee80000300800 */
[----:B------:R-:W3:Y:S04]  /*a0a70*/  LDL.LU R9, [R1+0x414] ;  /* 0x0004140001097983 */ /* 0x000ee80000300800 */
[----:B------:R-:W3:Y:S04]  /*a0a80*/  LDL.LU R10, [R1+0x418] ;  /* 0x00041800010a7983 */ /* 0x000ee80000300800 */
[----:B------:R-:W3:Y:S04]  /*a0a90*/  LDL.LU R11, [R1+0x41c] ;  /* 0x00041c00010b7983 */ /* 0x000ee80000300800 */
[----:B------:R-:W2:Y:S01]  /*a0aa0*/  LDL.LU R24, [R1+0x1d0] ;  /* 0x0001d00001187983 */ /* 0x000ea20000300800 */
[----:B------:R-:W-:-:S03]  /*a0ab0*/  IMAD R29, R29, 0x100, R26 ;  /* 0x000001001d1d7824 */ /* 0x000fc600078e021a */
[----:B------:R-:W2:Y:S01]  /*a0ac0*/  LDL.LU R25, [R1+0x1d4] ;  /* 0x0001d40001197983 */ /* 0x000ea20000300800 */
[----:B------:R-:W-:-:S03]  /*a0ad0*/  IMAD R0, R0, 0x100, R27 ;  /* 0x0000010000007824 */ /* 0x000fc600078e021b */
[----:B------:R-:W2:Y:S04]  /*a0ae0*/  LDL.LU R26, [R1+0x1d8] ;  /* 0x0001d800011a7983 */ /* 0x000ea80000300800 */
[----:B------:R-:W2:Y:S04]  /*a0af0*/  LDL.LU R27, [R1+0x1dc] ;  /* 0x0001dc00011b7983 */ /* 0x000ea80000300800 */
[----:B------:R-:W4:Y:S04]  /*a0b00*/  LDL.LU R4, [R1+0x180] ;  /* 0x0001800001047983 */ /* 0x000f280000300800 */
[----:B------:R-:W4:Y:S04]  /*a0b10*/  LDL.LU R5, [R1+0x184] ;  /* 0x0001840001057983 */ /* 0x000f280000300800 */
[----:B------:R-:W4:Y:S04]  /*a0b20*/  LDL.LU R6, [R1+0x188] ;  /* 0x0001880001067983 */ /* 0x000f280000300800 */
[----:B------:R-:W4:Y:S01]  /*a0b30*/  LDL.LU R7, [R1+0x18c] ;  /* 0x00018c0001077983 */ /* 0x000f220000300800 */
[----:B---3--:R-:W-:Y:S03]  /*a0b40*/  HMMA.16816.F32 R12, R12, R16, R8 ;  /* 0x000000100c0c723c */ /* 0x008fe60000001808 */
[----:B------:R-:W3:Y:S04]  /*a0b50*/  LDL.LU.64 R10, [R1+0x6690] ;  /* 0x00669000010a7983 */ /* 0x000ee80000300a00 */
[----:B------:R-:W3:Y:S01]  /*a0b60*/  LDL.LU.64 R8, [R1+0x6688] ;  /* 0x0066880001087983 */ /* 0x000ee20000300a00 */
[----:B------:R-:W-:-:S11]  /*a0b70*/  IMAD R22, R23, 0x100, R22 ;  /* 0x0000010017167824 */ /* 0x000fd600078e0216 */
[----:B------:R0:W-:Y:S04]  /*a0b80*/  STL.64 [R1+0x4d0], R12 ;  /* 0x0004d00c01007387 */ /* 0x0001e80000100a00 */
[----:B------:R1:W-:Y:S01]  /*a0b90*/  STL.64 [R1+0x4d8], R14 ;  /* 0x0004d80e01007387 */ /* 0x0003e20000100a00 */
[----:B0-----:R-:W-:Y:S02]  /*a0ba0*/  F2FP.F16.E4M3.UNPACK_B R12, R28 ;  /* 0x0000001cff0c723e */ /* 0x001fe400020006ff */
[----:B------:R-:W-:Y:S02]  /*a0bb0*/  F2FP.F16.E4M3.UNPACK_B R13, R29 ;  /* 0x0000001dff0d723e */ /* 0x000fe400020006ff */
[----:B-1----:R-:W-:Y:S02]  /*a0bc0*/  F2FP.F16.E4M3.UNPACK_B R14, R0 ;  /* 0x00000000ff0e723e */ /* 0x002fe400020006ff */
[----:B------:R-:W-:Y:S01]  /*a0bd0*/  F2FP.F16.E4M3.UNPACK_B R15, R22 ;  /* 0x00000016ff0f723e */ /* 0x000fe200020006ff */
[----:B------:R-:W2:Y:S04]  /*a0be0*/  LDL.LU R28, [R1+0x6680] ;  /* 0x00668000011c7983 */ /* 0x000ea80000300800 */
[----:B------:R-:W2:Y:S04]  /*a0bf0*/  LDL.LU R29, [R1+0x667c] ;  /* 0x00667c00011d7983 */ /* 0x000ea80000300800 */
[----:B------:R-:W2:Y:S01]  /*a0c00*/  LDL.LU R0, [R1+0x6678] ;  /* 0x0066780001007983 */ /* 0x000ea20000300800 */
        /* <DEDUP_REMOVED lines=113> */
[----:B0-----:R-:W3:Y:S01]  /*a1320*/  LDL.LU.64 R22, [R1+0x64b0] ;  /* 0x0064b00001167983 */ /* 0x001ee20000300a00 */
[C---:B--2---:R-:W-:Y:S08]  /*a1330*/  HMMA.16816.F32 R24, R12.reuse, R28, R24 ;  /* 0x0000001c0c18723c */ /* 0x044ff00000001818 */
[----:B---3--:R-:W-:Y:S01]  /*a1340*/  HMMA.16816.F32 R20, R12, R22, R8 ;  /* 0x000000160c14723c */ /* 0x008fe20000001808 */
[----:B------:R-:W2:Y:S04]  /*a1350*/  LDL.LU.64 R10, [R1+0x64a8] ;  /* 0x0064a800010a7983 */ /* 0x000ea80000300a00 */
[----:B------:R-:W2:-:S14]  /*a1360*/  LDL.LU.64 R8, [R1+0x64a0] ;  /* 0x0064a00001087983 */ /* 0x000e9c0000300a00 */
[----:B------:R-:W-:Y:S04]  /*a1370*/  STL.64 [R1+0x260], R20 ;  /* 0x0002601401007387 */ /* 0x000fe80000100a00 */
[----:B------:R0:W-:Y:S04]  /*a1380*/  STL.64 [R1+0x268], R22 ;  /* 0x0002681601007387 */ /* 0x0001e80000100a00 */
[----:B0-----:R-:W3:Y:S04]  /*a1390*/  LDL.LU.64 R22, [R1+0x6498] ;  /* 0x0064980001167983 */ /* 0x001ee80000300a00 */
[----:B------:R-:W3:Y:S04]  /*a13a0*/  LDL.LU.64 R20, [R1+0x6490] ;  /* 0x0064900001147983 */ /* 0x000ee80000300a00 */
[----:B------:R-:W-:Y:S04]  /*a13b0*/  STL.64 [R1+0x240], R24 ;  /* 0x0002401801007387 */ /* 0x000fe80000100a00 */
[----:B------:R0:W-:Y:S04]  /*a13c0*/  STL.64 [R1+0x248], R26 ;  /* 0x0002481a01007387 */ /* 0x0001e80000100a00 */
[----:B0-----:R-:W2:Y:S04]  /*a13d0*/  LDL.LU.64 R26, [R1+0x6488] ;  /* 0x00648800011a7983 */ /* 0x001ea80000300a00 */
[----:B------:R-:W3:Y:S01]  /*a13e0*/  LDL.LU.64 R24, [R1+0x6480] ;  /* 0x0064800001187983 */ /* 0x000ee20000300a00 */
[C---:B--2---:R-:W-:Y:S08]  /*a13f0*/  HMMA.16816.F32 R8, R12.reuse, R26, R8 ;  /* 0x0000001a0c08723c */ /* 0x044ff00000001808 */
[C---:B---3--:R-:W-:Y:S11]  /*a1400*/  HMMA.16816.F32 R24, R12.reuse, R24, R20 ;  /* 0x000000180c18723c */ /* 0x048ff60000001814 */
[----:B------:R-:W-:Y:S04]  /*a1410*/  STL.64 [R1+0x210], R8 ;  /* 0x0002100801007387 */ /* 0x000fe80000100a00 */
[----:B------:R0:W-:Y:S04]  /*a1420*/  STL.64 [R1+0x218], R10 ;  /* 0x0002180a01007387 */ /* 0x0001e80000100a00 */
[----:B0-----:R-:W2:Y:S04]  /*a1430*/  LDL.LU.64 R10, [R1+0x6478] ;  /* 0x00647800010a7983 */ /* 0x001ea80000300a00 */
[----:B------:R-:W2:Y:S04]  /*a1440*/  LDL.LU.64 R8, [R1+0x6470] ;  /* 0x0064700001087983 */ /* 0x000ea80000300a00 */
[----:B------:R-:W2:Y:S04]  /*a1450*/  LDL.LU.64 R22, [R1+0x6468] ;  /* 0x0064680001167983 */ /* 0x000ea80000300a00 */
[----:B------:R-:W4:Y:S04]  /*a1460*/  LDL.LU.64 R20, [R1+0x6460] ;  /* 0x0064600001147983 */ /* 0x000f280000300a00 */
[----:B------:R-:W-:Y:S04]  /*a1470*/  STL.64 [R1+0x1f0], R24 ;  /* 0x0001f01801007387 */ /* 0x000fe80000100a00 */
[----:B------:R2:W-:Y:S02]  /*a1480*/  STL.64 [R1+0x1f8], R26 ;  /* 0x0001f81a01007387 */ /* 0x0005e40000100a00 */
[C---:B--2---:R-:W-:Y:S08]  /*a1490*/  HMMA.16816.F32 R24, R12.reuse, R22, R8 ;  /* 0x000000160c18723c */ /* 0x044ff00000001808 */
[----:B----4-:R-:W-:Y:S01]  /*a14a0*/  HMMA.16816.F32 R8, R12, R20, R4 ;  /* 0x000000140c08723c */ /* 0x010fe20000001804 */
        /* <DEDUP_REMOVED lines=16> */
[----:B------:R-:W4:Y:S04]  /*a15b0*/  LDL.LU R10, [R1+0xe8] ;  /* 0x0000e800010a7983 */ /* 0x000f280000300800 */
[----:B------:R-:W4:Y:S04]  /*a15c0*/  LDL.LU R11, [R1+0xec] ;  /* 0x0000ec00010b7983 */ /* 0x000f280000300800 */
        /* <DEDUP_REMOVED lines=8> */
[----:B------:R-:W3:Y:S04]  /*a1650*/  LDL.LU R20, [R1+0xb0] ;  /* 0x0000b00001147983 */ /* 0x000ee80000300800 */
[----:B------:R-:W3:Y:S04]  /*a1660*/  LDL.LU R21, [R1+0xb4] ;  /* 0x0000b40001157983 */ /* 0x000ee80000300800 */
[----:B------:R-:W3:Y:S01]  /*a1670*/  LDL.LU R22, [R1+0xb8] ;  /* 0x0000b80001167983 */ /* 0x000ee20000300800 */
[----:B------:R-:W-:-:S03]  /*a1680*/  IMAD.MOV.U32 R23, RZ, RZ, R0 ;  /* 0x000000ffff177224 */ /* 0x000fc600078e0000 */
[----:B------:R-:W4:Y:S01]  /*a1690*/  LDL R0, [R1+0xfe4] ;  /* 0x000fe40001007983 */ /* 0x000f220000100800 */
[C---:B--2---:R-:W-:Y:S03]  /*a16a0*/  HMMA.16816.F32 R4, R12.reuse, R18, R4 ;  /* 0x000000120c04723c */ /* 0x044fe60000001804 */
[----:B---3--:R-:W-:Y:S04]  /*a16b0*/  STL.64 [R1+0x6408], R22 ;  /* 0x0064081601007387 */ /* 0x008fe80000100a00 */
[----:B------:R0:W-:Y:S04]  /*a16c0*/  STL.64 [R1+0x6400], R20 ;  /* 0x0064001401007387 */ /* 0x0001e80000100a00 */
        /* <DEDUP_REMOVED lines=14> */
[----:B---3--:R-:W-:Y:S02]  /*a17b0*/  HMMA.16816.F32 R4, R12, R2, R4 ;  /* 0x000000020c04723c */ /* 0x008fe40000001804 */
[----:B------:R-:W3:Y:S04]  /*a17c0*/  LDL.LU R2, [R1+0x19c0] ;  /* 0x0019c00001027983 */ /* 0x000ee80000300800 */
[----:B------:R-:W2:-:S13]  /*a17d0*/  LDL.LU R3, [R1+0x19c8] ;  /* 0x0019c80001037983 */ /* 0x000e9a0000300800 */
[----:B------:R-:W-:Y:S04]  /*a17e0*/  STL.64 [R1+0x170], R4 ;  /* 0x0001700401007387 */ /* 0x000fe80000100a00 */
[----:B------:R-:W-:Y:S04]  /*a17f0*/  STL.64 [R1+0x178], R6 ;  /* 0x0001780601007387 */ /* 0x000fe80000100a00 */
[----:B----4-:R-:W0:Y:S04]  /*a1800*/  LDSM.16.M88.4 R4, [R0+UR5] ;  /* 0x000000050004783b */ /* 0x010e280008000200 */
[----:B0-----:R-:W-:Y:S04]  /*a1810*/  STL.64 [R1+0xfd0], R4 ;  /* 0x000fd00401007387 */ /* 0x001fe80000100a00 */
[----:B------:R0:W-:Y:S01]  /*a1820*/  STL.64 [R1+0xfd8], R6 ;  /* 0x000fd80601007387 */ /* 0x0001e20000100a00 */
[----:B------:R-:W-:-:S02]  /*a1830*/  IMAD.MOV.U32 R24, RZ, RZ, R4 ;  /* 0x000000ffff187224 */ /* 0x000fc400078e0004 */
[----:B------:R-:W-:Y:S01]  /*a1840*/  IMAD.MOV.U32 R25, RZ, RZ, R5 ;  /* 0x000000ffff197224 */ /* 0x000fe200078e0005 */
[----:B0-----:R-:W4:Y:S04]  /*a1850*/  LDL.LU.64 R6, [R1+0x6448] ;  /* 0x0064480001067983 */ /* 0x001f280000300a00 */
[----:B------:R-:W2:Y:S04]  /*a1860*/  LDL.LU.64 R4, [R1+0x6440] ;  /* 0x0064400001047983 */ /* 0x000ea80000300a00 */
[----:B------:R0:W-:Y:S04]  /*a1870*/  STL [R1+0x63f8], R24 ;  /* 0x0063f81801007387 */ /* 0x0001e80000100800 */
[----:B0-----:R-:W3:Y:S01]  /*a1880*/  LDL R24, [R1+0xfe4] ;  /* 0x000fe40001187983 */ /* 0x001ee20000100800 */
[----:B--2---:R-:W-:Y:S03]  /*a1890*/  HMMA.16816.F32 R8, R12, R4, R8 ;  /* 0x000000040c08723c */ /* 0x004fe60000001808 */
[----:B------:R-:W2:Y:S04]  /*a18a0*/  LDL.LU R4, [R1+0x19d4] ;  /* 0x0019d40001047983 */ /* 0x000ea80000300800 */
[----:B------:R-:W2:-:S12]  /*a18b0*/  LDL.LU R5, [R1+0x19d0] ;  /* 0x0019d00001057983 */ /* 0x000e980000300800 */
[----:B------:R-:W-:Y:S04]  /*a18c0*/  STL.64 [R1+0x130], R8 ;  /* 0x0001300801007387 */ /* 0x000fe80000100a00 */
[----:B------:R-:W-:Y:S04]  /*a18d0*/  STL.64 [R1+0x138], R10 ;  /* 0x0001380a01007387 */ /* 0x000fe80000100a00 */
[----:B---3--:R-:W0:Y:S04]  /*a18e0*/  LDSM.16.M88.4 R8, [R24+UR5+0x800] ;  /* 0x000800051808783b */ /* 0x008e280008000200 */
[----:B0-----:R-:W-:Y:S04]  /*a18f0*/  STL.64 [R1+0xfc0], R8 ;  /* 0x000fc00801007387 */ /* 0x001fe80000100a00 */
[----:B------:R0:W-:Y:S01]  /*a1900*/  STL.64 [R1+0xfc8], R10 ;  /* 0x000fc80a01007387 */ /* 0x0001e20000100a00 */
[----:B------:R-:W-:-:S02]  /*a1910*/  IMAD.MOV.U32 R0, RZ, RZ, R10 ;  /* 0x000000ffff007224 */ /* 0x000fc400078e000a */
[----:B------:R-:W-:Y:S02]  /*a1920*/  IMAD.MOV.U32 R26, RZ, RZ, R8 ;  /* 0x000000ffff1a7224 */ /* 0x000fe400078e0008 */
[----:B------:R-:W-:Y:S01]  /*a1930*/  IMAD.MOV.U32 R28, RZ, RZ, R9 ;  /* 0x000000ffff1c7224 */ /* 0x000fe200078e0009 */
[----:B0-----:R-:W4:Y:S04]  /*a1940*/  LDL.LU.64 R10, [R1+0x6438] ;  /* 0x00643800010a7983 */ /* 0x001f280000300a00 */
[----:B------:R-:W4:Y:S04]  /*a1950*/  LDL.LU.64 R8, [R1+0x6430] ;  /* 0x0064300001087983 */ /* 0x000f280000300a00 */
[----:B------:R-:W-:Y:S01]  /*a1960*/  STL [R1+0x5378], R0 ;  /* 0x0053780001007387 */ /* 0x000fe20000100800 */
[----:B----4-:R-:W-:Y:S03]  /*a1970*/  HMMA.16816.F32 R8, R12, R6, R8 ;  /* 0x000000060c08723c */ /* 0x010fe60000001808 */
[----:B------:R-:W3:Y:S04]  /*a1980*/  LDL.LU R6, [R1+0x19c4] ;  /* 0x0019c40001067983 */ /* 0x000ee80000300800 */
[----:B------:R-:W4:-:S12]  /*a1990*/  LDL.LU R7, [R1+0x19cc] ;  /* 0x0019cc0001077983 */ /* 0x000f180000300800 */
[----:B------:R-:W-:Y:S04]  /*a19a0*/  STL.64 [R1+0x110], R8 ;  /* 0x0001100801007387 */ /* 0x000fe80000100a00 */
[----:B------:R-:W-:Y:S04]  /*a19b0*/  STL.64 [R1+0x118], R10 ;  /* 0x0001180a01007387 */ /* 0x000fe80000100a00 */
[----:B------:R-:W0:Y:S04]  /*a19c0*/  LDSM.16.M88.4 R8, [R24+UR5+0x1000] ;  /* 0x001000051808783b */ /* 0x000e280008000200 */
[----:B0-----:R-:W-:Y:S04]  /*a19d0*/  STL [R1+0xfb4], R9 ;  /* 0x000fb40901007387 */ /* 0x001fe80000100800 */
[----:B------:R0:W-:Y:S01]  /*a19e0*/  STL.64 [R1+0xfb8], R10 ;  /* 0x000fb80a01007387 */ /* 0x0001e20000100a00 */
[----:B------:R-:W-:-:S02]  /*a19f0*/  IMAD.MOV.U32 R19, RZ, RZ, R9 ;  /* 0x000000ffff137224 */ /* 0x000fc400078e0009 */
[----:B------:R-:W-:Y:S01]  /*a1a00*/  IMAD.MOV.U32 R0, RZ, RZ, R8 ;  /* 0x000000ffff007224 */ /* 0x000fe200078e0008 */
[----:B0-----:R-:W2:Y:S04]  /*a1a10*/  LDL.LU.64 R10, [R1+0x6428] ;  /* 0x00642800010a7983 */ /* 0x001ea80000300a00 */
[----:B------:R-:W2:Y:S02]  /*a1a20*/  LDL.LU.64 R8, [R1+0x6420] ;  /* 0x0064200001087983 */ /* 0x000ea40000300a00 */
[----:B--2---:R-:W-:-:S15]  /*a1a30*/  HMMA.16816.F32 R20, R12, R8, R20 ;  /* 0x000000080c14723c */ /* 0x004fde0000001814 */
[----:B------:R-:W-:-:S04]  /*a1a40*/  NOP ;  /* 0x0000000000007918 */ /* 0x000fc80000000000 */
[----:B------:R-:W-:Y:S04]  /*a1a50*/  STL.64 [R1+0xe0], R20 ;  /* 0x0000e01401007387 */ /* 0x000fe80000100a00 */
[----:B------:R-:W-:Y:S04]  /*a1a60*/  STL.64 [R1+0xe8], R22 ;  /* 0x0000e81601007387 */ /* 0x000fe80000100a00 */
[----:B------:R-:W0:Y:S04]  /*a1a70*/  LDSM.16.M88.4 R20, [R24+UR5+0x1800] ;  /* 0x001800051814783b */ /* 0x000e280008000200 */
[----:B0-----:R-:W-:Y:S04]  /*a1a80*/  STL.64 [R1+0xfa0], R20 ;  /* 0x000fa01401007387 */ /* 0x001fe80000100a00 */
        /* <DEDUP_REMOVED lines=8> */
[----:B------:R0:W-:Y:S04]  /*a1b10*/  STL.64 [R1+0xc8], R22 ;  /* 0x0000c81601007387 */ /* 0x0001e80000100a00 */
[----:B0-----:R-:W2:Y:S04]  /*a1b20*/  LDL.LU.64 R22, [R1+0x6408] ;  /* 0x0064080001167983 */ /* 0x001ea80000300a00 */
[----:B------:R-:W2:Y:S04]  /*a1b30*/  LDL.LU.64 R20, [R1+0x6400] ;  /* 0x0064000001147983 */ /* 0x000ea80000300a00 */
[----:B------:R-:W-:Y:S04]  /*a1b40*/  STL [R1+0x63f4], R8 ;  /* 0x0063f40801007387 */ /* 0x000fe80000100800 */
[----:B------:R0:W1:Y:S01]  /*a1b50*/  LDSM.16.M88.4 R8, [R24+UR5+0x2000] ;  /* 0x002000051808783b */ /* 0x0000620008000200 */
[----:B---3--:R-:W-:-:S02]  /*a1b60*/  IMAD R2, R2, 0x100, R6 ;  /* 0x0000010002027824 */ /* 0x008fc400078e0206 */
[----:B----4-:R-:W-:Y:S01]  /*a1b70*/  IMAD R3, R3, 0x100, R7 ;  /* 0x0000010003037824 */ /* 0x010fe200078e0207 */
[----:B0-----:R-:W3:Y:S04]  /*a1b80*/  LDL.LU R24, [R1+0x63f8] ;  /* 0x0063f80001187983 */ /* 0x001ee80000300800 */
[----:B-1----:R-:W-:Y:S01]  /*a1b90*/  STL.64 [R1+0xf90], R8 ;  /* 0x000f900801007387 */ /* 0x002fe20000100a00 */
[----:B------:R-:W-:-:S03]  /*a1ba0*/  IMAD.MOV.U32 R7, RZ, RZ, R8 ;  /* 0x000000ffff077224 */ /* 0x000fc600078e0008 */
[----:B------:R2:W-:Y:S01]  /*a1bb0*/  STL.64 [R1+0xf98], R10 ;  /* 0x000f980a01007387 */ /* 0x0005e20000100a00 */
[----:B------:R-:W-:Y:S02]  /*a1bc0*/  IMAD.MOV.U32 R6, RZ, RZ, R9 ;  /* 0x000000ffff067224 */ /* 0x000fe400078e0009 */
[----:B--2---:R-:W-:Y:S01]  /*a1bd0*/  HMMA.16816.F32 R8, R12, R16, R20 ;  /* 0x000000100c08723c */ /* 0x004fe20000001814 */
[----:B------:R-:W2:-:S15]  /*a1be0*/  LDL R17, [R1+0xfe4] ;  /* 0x000fe40001117983 */ /* 0x000e9e0000100800 */
[----:B------:R-:W-:-:S03]  /*a1bf0*/  NOP ;  /* 0x0000000000007918 */ /* 0x000fc60000000000 */
[----:B------:R-:W-:Y:S04]  /*a1c00*/  STL.64 [R1+0xb0], R8 ;  /* 0x0000b00801007387 */ /* 0x000fe80000100a00 */
[----:B------:R-:W-:Y:S01]  /*a1c10*/  STL.64 [R1+0xb8], R10 ;  /* 0x0000b80a01007387 */ /* 0x000fe20000100a00 */
[----:B------:R-:W-:Y:S02]  /*a1c20*/  IMAD R4, R5, 0x100, R4 ;  /* 0x0000010005047824 */ /* 0x000fe400078e0204 */
[----:B------:R-:W-:-:S05]  /*a1c30*/  IMAD R5, R29, 0x100, R27 ;  /* 0x000001001d057824 */ /* 0x000fca00078e021b */
[----:B------:R-:W-:Y:S02]  /*a1c40*/  F2FP.F16.E4M3.UNPACK_B R15, R5 ;  /* 0x00000005ff0f723e */ /* 0x000fe400020006ff */
[----:B------:R-:W-:Y:S01]  /*a1c50*/  F2FP.F16.E4M3.UNPACK_B R14, R4 ;  /* 0x00000004ff0e723e */ /* 0x000fe200020006ff */
[----:B--2---:R-:W0:Y:S02]  /*a1c60*/  LDSM.16.M88.4 R8, [R17+UR5+0x2800] ;  /* 0x002800051108783b */ /* 0x004e240008000200 */
[----:B0-----:R-:W-:Y:S02]  /*a1c70*/  IMAD.MOV.U32 R20, RZ, RZ, R8 ;  /* 0x000000ffff147224 */ /* 0x001fe400078e0008 */
[----:B------:R-:W-:Y:S04]  /*a1c80*/  STL.64 [R1+0xde0], R8 ;  /* 0x000de00801007387 */ /* 0x000fe80000100a00 */
[----:B------:R-:W-:Y:S01]  /*a1c90*/  STL.64 [R1+0xde8], R10 ;  /* 0x000de80a01007387 */ /* 0x000fe20000100a00 */
[----:B------:R-:W-:-:S03]  /*a1ca0*/  IMAD.MOV.U32 R5, RZ, RZ, R9 ;  /* 0x000000ffff057224 */ /* 0x000fc600078e0009 */
[----:B------:R0:W-:Y:S04]  /*a1cb0*/  STL [R1+0x63f0], R20 ;  /* 0x0063f01401007387 */ /* 0x0001e80000100800 */
[----:B------:R-:W1:Y:S04]  /*a1cc0*/  LDSM.16.M88.4 R8, [R17+UR5+0x3000] ;  /* 0x003000051108783b */ /* 0x000e680008000200 */
[----:B0-----:R-:W2:Y:S04]  /*a1cd0*/  LDL.LU R20, [R1+0x100] ;  /* 0x0001000001147983 */ /* 0x001ea80000300800 */
[----:B------:R-:W2:Y:S04]  /*a1ce0*/  LDL.LU R21, [R1+0x104] ;  /* 0x0001040001157983 */ /* 0x000ea80000300800 */
[----:B------:R-:W2:Y:S04]  /*a1cf0*/  LDL.LU R22, [R1+0x108] ;  /* 0x0001080001167983 */ /* 0x000ea80000300800 */
[----:B------:R-:W2:Y:S04]  /*a1d00*/  LDL.LU R23, [R1+0x10c] ;  /* 0x00010c0001177983 */ /* 0x000ea80000300800 */
[----:B------:R-:W-:Y:S04]  /*a1d10*/  STL.64 [R1+0x63d8], R6 ;  /* 0x0063d80601007387 */ /* 0x000fe80000100a00 */
[----:B------:R0:W-:Y:S04]  /*a1d20*/  STL [R1+0x63d0], R5 ;  /* 0x0063d00501007387 */ /* 0x0001e80000100800 */
[----:B------:R-:W4:Y:S04]  /*a1d30*/  LDL.LU R4, [R1+0xf0] ;  /* 0x0000f00001047983 */ /* 0x000f280000300800 */
[----:B0-----:R-:W4:Y:S04]  /*a1d40*/  LDL.LU R5, [R1+0xf4] ;  /* 0x0000f40001057983 */ /* 0x001f280000300800 */
[----:B------:R-:W4:Y:S04]  /*a1d50*/  LDL.LU R6, [R1+0xf8] ;  /* 0x0000f80001067983 */ /* 0x000f280000300800 */
[----:B------:R-:W4:Y:S01]  /*a1d60*/  LDL.LU R7, [R1+0xfc] ;  /* 0x0000fc0001077983 */ /* 0x000f220000300800 */
[----:B------:R-:W-:-:S02]  /*a1d70*/  F2FP.F16.E4M3.UNPACK_B R12, R2 ;  /* 0x00000002ff0c723e */ /* 0x000fc400020006ff */
[----:B------:R-:W-:Y:S02]  /*a1d80*/  F2FP.F16.E4M3.UNPACK_B R13, R3 ;  /* 0x00000003ff0d723e */ /* 0x000fe400020006ff */
[----:B---3--:R-:W-:Y:S02]  /*a1d90*/  F2FP.F16.E4M3.UNPACK_B R24, R24 ;  /* 0x00000018ff18723e */ /* 0x008fe400020006ff */
[----:B------:R-:W-:Y:S02]  /*a1da0*/  F2FP.F16.E4M3.UNPACK_B R25, R25 ;  /* 0x00000019ff19723e */ /* 0x000fe400020006ff */
[----:B------:R-:W-:Y:S01]  /*a1db0*/  F2FP.F16.E4M3.UNPACK_B R2, R26 ;  /* 0x0000001aff02723e */ /* 0x000fe200020006ff */
[----:B-1----:R0:W-:Y:S01]  /*a1dc0*/  STL.64 [R1+0xf80], R8 ;  /* 0x000f800801007387 */ /* 0x0021e20000100a00 */
[----:B------:R-:W-:-:S03]  /*a1dd0*/  IMAD.MOV.U32 R16, RZ, RZ, R8 ;  /* 0x000000ffff107224 */ /* 0x000fc600078e0008 */
[----:B------:R-:W-:Y:S04]  /*a1de0*/  STL.64 [R1+0xf88], R10 ;  /* 0x000f880a01007387 */ /* 0x000fe80000100a00 */
[----:B0-----:R-:W3:Y:S04]  /*a1df0*/  LDL.LU R8, [R1+0x63f4] ;  /* 0x0063f40001087983 */ /* 0x001ee80000300800 */
[----:B------:R0:W-:Y:S01]  /*a1e00*/  STL.64 [R1+0x98], R24 ;  /* 0x0000981801007387 */ /* 0x0001e20000100a00 */
[----:B----4-:R-:W-:Y:S03]  /*a1e10*/  HMMA.16816.F32 R4, R12, R24, R4 ;  /* 0x000000180c04723c */ /* 0x010fe60000001804 */
[----:B0-----:R-:W4:-:S15]  /*a1e20*/  LDL.LU R24, [R1+0x160] ;  /* 0x0001600001187983 */ /* 0x001f1e0000300800 */
[----:B------:R-:W-:Y:S01]  /*a1e30*/  NOP ;  /* 0x0000000000007918 */ /* 0x000fe20000000000 */
[----:B------:R-:W-:Y:S04]  /*a1e40*/  STL.64 [R1+0xd0], R4 ;  /* 0x0000d00401007387 */ /* 0x000fe80000100a00 */
[----:B------:R-:W-:Y:S04]  /*a1e50*/  STL.64 [R1+0xd8], R6 ;  /* 0x0000d80601007387 */ /* 0x000fe80000100a00 */
[----:B------:R-:W4:Y:S04]  /*a1e60*/  LDL.LU R25, [R1+0x164] ;  /* 0x0001640001197983 */ /* 0x000f280000300800 */
[----:B------:R-:W-:Y:S04]  /*a1e70*/  STL [R1+0x90], R2 ;  /* 0x0000900201007387 */ /* 0x000fe80000100800 */
[----:B------:R-:W3:Y:S04]  /*a1e80*/  LDL.LU R26, [R1+0x168] ;  /* 0x00016800011a7983 */ /* 0x000ee80000300800 */
[----:B------:R-:W3:Y:S04]  /*a1e90*/  LDL.LU R27, [R1+0x16c] ;  /* 0x00016c00011b7983 */ /* 0x000ee80000300800 */
[----:B------:R-:W0:Y:S01]  /*a1ea0*/  LDSM.16.M88.4 R4, [R17+UR5+0x3800] ;  /* 0x003800051104783b */ /* 0x000e220008000200 */
[----:B------:R-:W-:-:S07]  /*a1eb0*/  F2FP.F16.E4M3.UNPACK_B R3, R28 ;  /* 0x0000001cff03723e */ /* 0x000fce00020006ff */
[----:B--2---:R-:W-:Y:S01]  /*a1ec0*/  HMMA.16816.F32 R20, R12, R2, R20 ;  /* 0x000000020c14723c */ /* 0x004fe20000001814 */
[----:B0-----:R-:W-:Y:S01]  /*a1ed0*/  IMAD.MOV.U32 R10, RZ, RZ, R4 ;  /* 0x000000ffff0a7224 */ /* 0x001fe200078e0004 */
[----:B---3--:R-:W-:Y:S04]  /*a1ee0*/  STL.64 [R1+0x63e8], R26 ;  /* 0x0063e81a01007387 */ /* 0x008fe80000100a00 */
[----:B----4-:R0:W-:Y:S04]  /*a1ef0*/  STL.64 [R1+0x63e0], R24 ;  /* 0x0063e01801007387 */ /* 0x0101e80000100a00 */
[----:B0-----:R-:W2:Y:S04]  /*a1f00*/  LDL.LU R24, [R1+0x140] ;  /* 0x0001400001187983 */ /* 0x001ea80000300800 */
[----:B------:R-:W2:Y:S04]  /*a1f10*/  LDL.LU R25, [R1+0x144] ;  /* 0x0001440001197983 */ /* 0x000ea80000300800 */
[----:B------:R-:W2:Y:S04]  /*a1f20*/  LDL.LU R26, [R1+0x148] ;  /* 0x00014800011a7983 */ /* 0x000ea80000300800 */
[----:B------:R-:W2:Y:S04]  /*a1f30*/  LDL.LU R27, [R1+0x14c] ;  /* 0x00014c00011b7983 */ /* 0x000ea80000300800 */
[----:B------:R0:W-:Y:S04]  /*a1f40*/  STL.64 [R1+0xf70], R4 ;  /* 0x000f700401007387 */ /* 0x0001e80000100a00 */
[----:B------:R-:W-:Y:S04]  /*a1f50*/  STL.64 [R1+0xf78], R6 ;  /* 0x000f780601007387 */ /* 0x000fe80000100a00 */
[----:B------:R-:W-:Y:S04]  /*a1f60*/  STL [R1+0x94], R3 ;  /* 0x0000940301007387 */ /* 0x000fe80000100800 */
[----:B------:R-:W-:Y:S01]  /*a1f70*/  STL [R1+0x5bb0], R0 ;  /* 0x005bb00001007387 */ /* 0x000fe20000100800 */
[----:B0-----:R-:W-:-:S05]  /*a1f80*/  F2FP.F16.E4M3.UNPACK_B R4, R0 ;  /* 0x00000000ff04723e */ /* 0x001fca00020006ff */
[----:B------:R-:W-:Y:S04]  /*a1f90*/  STL [R1+0x88], R4 ;  /* 0x0000880401007387 */ /* 0x000fe80000100800 */
[----:B------:R-:W-:Y:S04]  /*a1fa0*/  STL.64 [R1+0x100], R20 ;  /* 0x0001001401007387 */ /* 0x000fe80000100a00 */
[----:B------:R-:W-:Y:S04]  /*a1fb0*/  STL.64 [R1+0x108], R22 ;  /* 0x0001081601007387 */ /* 0x000fe80000100a00 */
[----:B------:R-:W0:Y:S01]  /*a1fc0*/  LDSM.16.M88.4 R20, [R17+UR5+0x4000] ;  /* 0x004000051114783b */ /* 0x000e220008000200 */
[----:B------:R-:W-:-:S02]  /*a1fd0*/  IMAD.MOV.U32 R11, RZ, RZ, R9 ;  /* 0x000000ffff0b7224 */ /* 0x000fc400078e0009 */
[----:B------:R-:W-:Y:S01]  /*a1fe0*/  IMAD.MOV.U32 R9, RZ, RZ, R5 ;  /* 0x000000ffff097224 */ /* 0x000fe200078e0005 */
[----:B------:R-:W-:Y:S01]  /*a1ff0*/  F2FP.F16.E4M3.UNPACK_B R5, R19 ;  /* 0x00000013ff05723e */ /* 0x000fe200020006ff */
[----:B0-----:R0:W-:Y:S01]  /*a2000*/  STL.64 [R1+0xf60], R20 ;  /* 0x000f601401007387 */ /* 0x0011e20000100a00 */
[----:B------:R-:W-:-:S03]  /*a2010*/  IMAD.MOV.U32 R3, RZ, RZ, R20 ;  /* 0x000000ffff037224 */ /* 0x000fc600078e0014 */
[----:B------:R1:W-:Y:S04]  /*a2020*/  STL.64 [R1+0xf68], R22 ;  /* 0x000f681601007387 */ /* 0x0003e80000100a00 */
[----:B0-----:R-:W3:Y:S04]  /*a2030*/  LDL.LU R20, [R1+0x63f0] ;  /* 0x0063f00001147983 */ /* 0x001ee80000300800 */
[----:B------:R2:W-:Y:S01]  /*a2040*/  STL [R1+0x8c], R5 ;  /* 0x00008c0501007387 */ /* 0x0005e20000100800 */
[----:B-1----:R-:W-:Y:S02]  /*a2050*/  F2FP.F16.E4M3.UNPACK_B R22, R18 ;  /* 0x00000012ff16723e */ /* 0x002fe400020006ff */
[----:B------:R-:W-:Y:S01]  /*a2060*/  F2FP.F16.E4M3.UNPACK_B R23, R8 ;  /* 0x00000008ff17723e */ /* 0x000fe200020006ff */
[----:B--2---:R-:W-:Y:S01]  /*a2070*/  HMMA.16816.F32 R4, R12, R4, R24 ;  /* 0x000000040c04723c */ /* 0x004fe20000001818 */
[----:B------:R-:W2:Y:S04]  /*a2080*/  LDL.LU.64 R26, [R1+0x63e8] ;  /* 0x0063e800011a7983 */ /* 0x000ea80000300a00 */
[----:B------:R-:W2:-:S14]  /*a2090*/  LDL.LU.64 R24, [R1+0x63e0] ;  /* 0x0063e00001187983 */ /* 0x000e9c0000300a00 */
[----:B------:R-:W-:Y:S04]  /*a20a0*/  STL.64 [R1+0x120], R4 ;  /* 0x0001200401007387 */ /* 0x000fe80000100a00 */
[----:B------:R-:W-:Y:S04]  /*a20b0*/  STL.64 [R1+0x128], R6 ;  /* 0x0001280601007387 */ /* 0x000fe80000100a00 */
[----:B------:R-:W0:Y:S04]  /*a20c0*/  LDSM.16.M88.4 R4, [R17+UR5+0x4800] ;  /* 0x004800051104783b */ /* 0x000e280008000200 */
[----:B0-----:R0:W-:Y:S01]  /*a20d0*/  STL.64 [R1+0xf50], R4 ;  /* 0x000f500401007387 */ /* 0x0011e20000100a00 */
[----:B------:R-:W-:-:S03]  /*a20e0*/  IMAD.MOV.U32 R8, RZ, RZ, R4 ;  /* 0x000000ffff087224 */ /* 0x000fc600078e0004 */
[----:B------:R1:W-:Y:S01]  /*a20f0*/  STL.64 [R1+0xf58], R6 ;  /* 0x000f580601007387 */ /* 0x0003e20000100a00 */
[----:B0-----:R-:W-:-:S03]  /*a2100*/  IMAD.MOV.U32 R4, RZ, RZ, R5 ;  /* 0x000000ffff047224 */ /* 0x001fc600078e0005 */
[----:B-1----:R-:W4:Y:S04]  /*a2110*/  LDL.LU.64 R6, [R1+0x63d8] ;  /* 0x0063d80001067983 */ /* 0x002f280000300a00 */
[----:B------:R-:W2:Y:S04]  /*a2120*/  LDL.LU R5, [R1+0x63d0] ;  /* 0x0063d00001057983 */ /* 0x000ea80000300800 */
[----:B------:R-:W-:Y:S04]  /*a2130*/  STL.64 [R1+0x80], R22 ;  /* 0x0000801601007387 */ /* 0x000fe80000100a00 */
        /* <DEDUP_REMOVED lines=9> */
[----:B------:R-:W-:Y:S01]  /*a21d0*/  STL [R1+0x158], R10 ;  /* 0x0001580a01007387 */ /* 0x000fe20000100800 */
[----:B------:R-:W-:-:S03]  /*a21e0*/  IMAD.MOV.U32 R0, RZ, RZ, R11 ;  /* 0x000000ffff007224 */ /* 0x000fc600078e000b */
[----:B------:R-:W0:Y:S01]  /*a21f0*/  LDSM.16.M88.4 R8, [R17+UR5+0x5000] ;  /* 0x005000051108783b */ /* 0x000e220008000200 */
[----:B----4-:R-:W-:Y:S02]  /*a2200*/  F2FP.F16.E4M3.UNPACK_B R18, R7 ;  /* 0x00000007ff12723e */ /* 0x010fe400020006ff */
[----:B------:R-:W-:Y:S01]  /*a2210*/  F2FP.F16.E4M3.UNPACK_B R19, R6 ;  /* 0x00000006ff13723e */ /* 0x000fe200020006ff */
[----:B------:R-:W-:Y:S04]  /*a2220*/  STL [R1+0x5bb4], R0 ;  /* 0x005bb40001007387 */ /* 0x000fe80000100800 */
[----:B------:R-:W-:Y:S01]  /*a2230*/  STL [R1+0x78], R18 ;  /* 0x0000781201007387 */ /* 0x000fe20000100800 */
[----:B---3--:R-:W-:Y:S02]  /*a2240*/  F2FP.F16.E4M3.UNPACK_B R22, R20 ;  /* 0x00000014ff16723e */ /* 0x008fe400020006ff */
[----:B------:R-:W-:Y:S01]  /*a2250*/  F2FP.F16.E4M3.UNPACK_B R23, R5 ;  /* 0x00000005ff17723e */ /* 0x000fe200020006ff */
[----:B0-----:R-:W-:Y:S01]  /*a2260*/  STL.64 [R1+0xf40], R8 ;  /* 0x000f400801007387 */ /* 0x001fe20000100a00 */
[----:B------:R-:W-:-:S03]  /*a2270*/  IMAD.MOV.U32 R7, RZ, RZ, R8 ;  /* 0x000000ffff077224 */ /* 0x000fc600078e0008 */
[----:B------:R0:W-:Y:S01]  /*a2280*/  STL.64 [R1+0xf48], R10 ;  /* 0x000f480a01007387 */ /* 0x0001e20000100a00 */
[----:B------:R-:W-:Y:S02]  /*a2290*/  IMAD.MOV.U32 R6, RZ, RZ, R9 ;  /* 0x000000ffff067224 */ /* 0x000fe400078e0009 */
[----:B0-----:R-:W-:Y:S01]  /*a22a0*/  HMMA.16816.F32 R8, R12, R18, R24 ;  /* 0x000000120c08723c */ /* 0x001fe20000001818 */
[----:B------:R-:W-:-:S15]  /*a22b0*/  STL [R1+0x7c], R19 ;  /* 0x00007c1301007387 */ /* 0x000fde0000100800 */
[----:B------:R-:W-:-:S03]  /*a22c0*/  NOP ;  /* 0x0000000000007918 */ /* 0x000fc60000000000 */
[----:B------:R-:W-:Y:S01]  /*a22d0*/  IMAD.MOV.U32 R0, RZ, RZ, R11 ;  /* 0x000000ffff007224 */ /* 0x000fe200078e000b */
[----:B------:R-:W-:Y:S04]  /*a22e0*/  STL.64 [R1+0x160], R8 ;  /* 0x0001600801007387 */ /* 0x000fe80000100a00 */
[----:B------:R-:W-:Y:S04]  /*a22f0*/  STL [R1+0x168], R10 ;  /* 0x0001680a01007387 */ /* 0x000fe80000100800 */
[----:B------:R-:W0:Y:S04]  /*a2300*/  LDSM.16.M88.4 R8, [R17+UR5+0x5800] ;  /* 0x005800051108783b */ /* 0x000e280008000200 */
[----:B------:R-:W-:Y:S04]  /*a2310*/  STL [R1+0x5cc0], R0 ;  /* 0x005cc00001007387 */ /* 0x000fe80000100800 */
[----:B------:R-:W-:Y:S04]  /*a2320*/  STL [R1+0x70], R22 ;  /* 0x0000701601007387 */ /* 0x000fe80000100800 */
[----:B------:R-:W2:Y:S04]  /*a2330*/  LDL.LU R24, [R1+0x220] ;  /* 0x0002200001187983 */ /* 0x000ea80000300800 */
[----:B------:R-:W2:Y:S04]  /*a2340*/  LDL.LU R25, [R1+0x224] ;  /* 0x0002240001197983 */ /* 0x000ea80000300800 */
[----:B------:R-:W3:Y:S04]  /*a2350*/  LDL.LU R26, [R1+0x228] ;  /* 0x00022800011a7983 */ /* 0x000ee80000300800 */
[----:B------:R-:W-:Y:S04]  /*a2360*/  STL [R1+0x74], R23 ;  /* 0x0000741701007387 */ /* 0x000fe80000100800 */
[----:B------:R-:W3:Y:S01]  /*a2370*/  LDL.LU R27, [R1+0x22c] ;  /* 0x00022c00011b7983 */ /* 0x000ee20000300800 */
[----:B0-----:R-:W-:-:S02]  /*a2380*/  IMAD.MOV.U32 R5, RZ, RZ, R9 ;  /* 0x000000ffff057224 */ /* 0x001fc400078e0009 */
[----:B------:R-:W-:Y:S01]  /*a2390*/  IMAD.MOV.U32 R19, RZ, RZ, R8 ;  /* 0x000000ffff137224 */ /* 0x000fe200078e0008 */
        /* <DEDUP_REMOVED lines=9> */
[----:B------:R-:W4:Y:S04]  /*a2430*/  LDL.LU.64 R8, [R1+0x63c0] ;  /* 0x0063c00001087983 */ /* 0x000f280000300a00 */
[----:B------:R-:W-:Y:S04]  /*a2440*/  STL.64 [R1+0x6390], R6 ;  /* 0x0063900601007387 */ /* 0x000fe80000100a00 */
[----:B------:R-:W-:Y:S04]  /*a2450*/  STL [R1+0x6388], R5 ;  /* 0x0063880501007387 */ /* 0x000fe80000100800 */
[----:B------:R0:W-:Y:S04]  /*a2460*/  STL [R1+0x63b8], R4 ;  /* 0x0063b80401007387 */ /* 0x0001e80000100800 */
[----:B0-----:R-:W4:Y:S04]  /*a2470*/  LDL.LU R4, [R1+0x1e0] ;  /* 0x0001e00001047983 */ /* 0x001f280000300800 */
[----:B------:R-:W4:Y:S04]  /*a2480*/  LDL.LU R5, [R1+0x1e4] ;  /* 0x0001e40001057983 */ /* 0x000f280000300800 */
[----:B------:R-:W4:Y:S04]  /*a2490*/  LDL.LU R6, [R1+0x1e8] ;  /* 0x0001e80001067983 */ /* 0x000f280000300800 */
[----:B------:R-:W4:Y:S01]  /*a24a0*/  LDL.LU R7, [R1+0x1ec] ;  /* 0x0001ec0001077983 */ /* 0x000f220000300800 */
[----:B------:R-:W-:Y:S01]  /*a24b0*/  IMAD.MOV.U32 R2, RZ, RZ, R21 ;  /* 0x000000ffff027224 */ /* 0x000fe200078e0015 */
[----:B------:R-:W-:Y:S01]  /*a24c0*/  F2FP.F16.E4M3.UNPACK_B R20, R16 ;  /* 0x00000010ff14723e */ /* 0x000fe200020006ff */
[----:B--2---:R-:W-:-:S15]  /*a24d0*/  HMMA.16816.F32 R24, R12, R22, R24 ;  /* 0x000000160c18723c */ /* 0x004fde0000001818 */
[----:B------:R-:W-:-:S04]  /*a24e0*/  NOP ;  /* 0x0000000000007918 */ /* 0x000fc80000000000 */
[----:B------:R-:W-:Y:S04]  /*a24f0*/  STL.64 [R1+0x1a0], R24 ;  /* 0x0001a01801007387 */ /* 0x000fe80000100a00 */
[----:B------:R-:W-:Y:S04]  /*a2500*/  STL.64 [R1+0x1a8], R26 ;  /* 0x0001a81a01007387 */ /* 0x000fe80000100a00 */
[----:B------:R-:W0:Y:S01]  /*a2510*/  LDSM.16.M88.4 R24, [R17+UR5+0x6000] ;  /* 0x006000051118783b */ /* 0x000e220008000200 */
[----:B---3--:R-:W-:-:S07]  /*a2520*/  F2FP.F16.E4M3.UNPACK_B R21, R11 ;  /* 0x0000000bff15723e */ /* 0x008fce00020006ff */
[----:B----4-:R-:W-:Y:S01]  /*a2530*/  HMMA.16816.F32 R4, R12, R20, R4 ;  /* 0x000000140c04723c */ /* 0x010fe20000001804 */
[----:B0-----:R0:W-:Y:S01]  /*a2540*/  STL.64 [R1+0xf20], R24 ;  /* 0x000f201801007387 */ /* 0x0011e20000100a00 */
[----:B------:R-:W-:-:S03]  /*a2550*/  IMAD.MOV.U32 R18, RZ, RZ, R24 ;  /* 0x000000ffff127224 */ /* 0x000fc600078e0018 */
[----:B------:R-:W-:Y:S04]  /*a2560*/  STL.64 [R1+0xf28], R26 ;  /* 0x000f281a01007387 */ /* 0x000fe80000100a00 */
[----:B------:R1:W-:Y:S01]  /*a2570*/  STL.64 [R1+0x68], R20 ;  /* 0x0000681401007387 */ /* 0x0003e20000100a00 */
[----:B0-----:R-:W-:-:S03]  /*a2580*/  F2FP.F16.E4M3.UNPACK_B R24, R10 ;  /* 0x0000000aff18723e */ /* 0x001fc600020006ff */
[----:B-1----:R-:W2:Y:S06]  /*a2590*/  LDL.LU R20, [R1+0x250] ;  /* 0x0002500001147983 */ /* 0x002eac0000300800 */
[----:B------:R-:W-:Y:S04]  /*a25a0*/  STL.64 [R1+0x1b0], R4 ;  /* 0x0001b00401007387 */ /* 0x000fe80000100a00 */
[----:B------:R-:W-:Y:S04]  /*a25b0*/  STL.64 [R1+0x1b8], R6 ;  /* 0x0001b80601007387 */ /* 0x000fe80000100a00 */
[----:B------:R-:W2:Y:S04]  /*a25c0*/  LDL.LU R21, [R1+0x254] ;  /* 0x0002540001157983 */ /* 0x000ea80000300800 */
[----:B------:R-:W-:Y:S04]  /*a25d0*/  STL [R1+0x60], R24 ;  /* 0x0000601801007387 */ /* 0x000fe80000100800 */
[----:B------:R-:W3:Y:S04]  /*a25e0*/  LDL.LU R22, [R1+0x258] ;  /* 0x0002580001167983 */ /* 0x000ee80000300800 */
[----:B------:R-:W3:Y:S04]  /*a25f0*/  LDL.LU R23, [R1+0x25c] ;  /* 0x00025c0001177983 */ /* 0x000ee80000300800 */
[----:B------:R-:W0:Y:S01]  /*a2600*/  LDSM.16.M88.4 R4, [R17+UR5+0x6800] ;  /* 0x006800051104783b */ /* 0x000e220008000200 */
[----:B------:R-:W-:-:S03]  /*a2610*/  IMAD.MOV.U32 R11, RZ, RZ, R25 ;  /* 0x000000ffff0b7224 */ /* 0x000fc600078e0019 */
[----:B---3--:R-:W-:Y:S04]  /*a2620*/  STL.64 [R1+0x63b0], R22 ;  /* 0x0063b01601007387 */ /* 0x008fe80000100a00 */
[----:B--2---:R1:W-:Y:S04]  /*a2630*/  STL.64 [R1+0x63a8], R20 ;  /* 0x0063a81401007387 */ /* 0x0043e80000100a00 */
[----:B-1----:R-:W2:Y:S04]  /*a2640*/  LDL.LU R20, [R1+0x200] ;  /* 0x0002000001147983 */ /* 0x002ea80000300800 */
[----:B------:R-:W2:Y:S04]  /*a2650*/  LDL.LU R21, [R1+0x204] ;  /* 0x0002040001157983 */ /* 0x000ea80000300800 */
[----:B------:R-:W2:Y:S04]  /*a2660*/  LDL.LU R22, [R1+0x208] ;  /* 0x0002080001167983 */ /* 0x000ea80000300800 */
[----:B------:R-:W2:Y:S01]  /*a2670*/  LDL.LU R23, [R1+0x20c] ;  /* 0x00020c0001177983 */ /* 0x000ea20000300800 */
[----:B------:R-:W-:-:S03]  /*a2680*/  F2FP.F16.E4M3.UNPACK_B R25, R9 ;  /* 0x00000009ff19723e */ /* 0x000fc600020006ff */
[----:B0-----:R0:W-:Y:S01]  /*a2690*/  STL.64 [R1+0xf10], R4 ;  /* 0x000f100401007387 */ /* 0x0011e20000100a00 */
[----:B------:R-:W-:-:S03]  /*a26a0*/  IMAD.MOV.U32 R16, RZ, RZ, R4 ;  /* 0x000000ffff107224 */ /* 0x000fc600078e0004 */
[----:B------:R1:W-:Y:S04]  /*a26b0*/  STL.64 [R1+0xf18], R6 ;  /* 0x000f180601007387 */ /* 0x0003e80000100a00 */
[----:B0-----:R-:W3:Y:S04]  /*a26c0*/  LDL.LU R4, [R1+0x63b8] ;  /* 0x0063b80001047983 */ /* 0x001ee80000300800 */
[----:B------:R2:W-:Y:S01]  /*a26d0*/  STL [R1+0x64], R25 ;  /* 0x0000641901007387 */ /* 0x0005e20000100800 */
[----:B------:R-:W-:-:S05]  /*a26e0*/  IMAD.MOV.U32 R10, RZ, RZ, R5 ;  /* 0x000000ffff0a7224 */ /* 0x000fca00078e0005 */
[----:B------:R-:W-:Y:S01]  /*a26f0*/  STL.64 [R1+0x6370], R10 ;  /* 0x0063700a01007387 */ /* 0x000fe20000100a00 */
        /* <DEDUP_REMOVED lines=8> */
[----:B0-----:R-:W-:Y:S04]  /*a2780*/  STL.64 [R1+0xf00], R24 ;  /* 0x000f001801007387 */ /* 0x001fe80000100a00 */
[----:B------:R0:W-:Y:S01]  /*a2790*/  STL.64 [R1+0xf08], R26 ;  /* 0x000f081a01007387 */ /* 0x0001e20000100a00 */
[----:B------:R-:W-:-:S02]  /*a27a0*/  IMAD.MOV.U32 R3, RZ, RZ, R24 ;  /* 0x000000ffff037224 */ /* 0x000fc400078e0018 */
[----:B------:R-:W-:Y:S01]  /*a27b0*/  IMAD.MOV.U32 R2, RZ, RZ, R25 ;  /* 0x000000ffff027224 */ /* 0x000fe200078e0019 */
[----:B0-----:R-:W4:Y:S04]  /*a27c0*/  LDL.LU.64 R26, [R1+0x63a0] ;  /* 0x0063a000011a7983 */ /* 0x001f280000300a00 */
[----:B------:R-:W4:Y:S01]  /*a27d0*/  LDL.LU.64 R24, [R1+0x6398] ;  /* 0x0063980001187983 */ /* 0x000f220000300a00 */
[----:B------:R-:W-:-:S03]  /*a27e0*/  F2FP.F16.E4M3.UNPACK_B R10, R8 ;  /* 0x00000008ff0a723e */ /* 0x000fc600020006ff */
[----:B------:R-:W-:Y:S01]  /*a27f0*/  STL.64 [R1+0x58], R6 ;  /* 0x0000580601007387 */ /* 0x000fe20000100a00 */
[----:B---3--:R-:W-:Y:S01]  /*a2800*/  F2FP.F16.E4M3.UNPACK_B R11, R4 ;  /* 0x00000004ff0b723e */ /* 0x008fe200020006ff */
[----:B----4-:R-:W-:Y:S02]  /*a2810*/  HMMA.16816.F32 R24, R12, R6, R24 ;  /* 0x000000060c18723c */ /* 0x010fe40000001818 */
[----:B------:R-:W0:-:S15]  /*a2820*/  LDSM.16.M88.4 R4, [R17+UR5+0x7800] ;  /* 0x007800051104783b */ /* 0x000e1e0008000200 */
[----:B------:R-:W-:Y:S02]  /*a2830*/  NOP ;  /* 0x0000000000007918 */ /* 0x000fe40000000000 */
[----:B------:R1:W-:Y:S04]  /*a2840*/  STL.64 [R1+0x1e0], R24 ;  /* 0x0001e01801007387 */ /* 0x0003e80000100a00 */
[----:B------:R3:W-:Y:S04]  /*a2850*/  STL.64 [R1+0x1e8], R26 ;  /* 0x0001e81a01007387 */ /* 0x0007e80000100a00 */
[----:B-1----:R-:W4:Y:S04]  /*a2860*/  LDL.LU R24, [R1+0x2d0] ;  /* 0x0002d00001187983 */ /* 0x002f280000300800 */
[----:B------:R-:W-:Y:S04]  /*a2870*/  STL [R1+0x50], R10 ;  /* 0x0000500a01007387 */ /* 0x000fe80000100800 */
[----:B------:R-:W4:Y:S04]  /*a2880*/  LDL.LU R25, [R1+0x2d4] ;  /* 0x0002d40001197983 */ /* 0x000f280000300800 */
[----:B---3--:R-:W3:Y:S04]  /*a2890*/  LDL.LU R26, [R1+0x2d8] ;  /* 0x0002d800011a7983 */ /* 0x008ee80000300800 */
[----:B------:R-:W-:Y:S04]  /*a28a0*/  STL [R1+0x54], R11 ;  /* 0x0000540b01007387 */ /* 0x000fe80000100800 */
[----:B------:R-:W3:Y:S01]  /*a28b0*/  LDL.LU R27, [R1+0x2dc] ;  /* 0x0002dc00011b7983 */ /* 0x000ee20000300800 */
[----:B0-----:R-:W-:Y:S01]  /*a28c0*/  IMAD.MOV.U32 R0, RZ, RZ, R4 ;  /* 0x000000ffff007224 */ /* 0x001fe200078e0004 */
[----:B--2---:R-:W-:Y:S02]  /*a28d0*/  HMMA.16816.F32 R20, R12, R10, R20 ;  /* 0x0000000a0c14723c */ /* 0x004fe40000001814 */
[----:B---3--:R-:W-:Y:S04]  /*a28e0*/  STL.64 [R1+0x6380], R26 ;  /* 0x0063801a01007387 */ /* 0x008fe80000100a00 */
[----:B----4-:R0:W-:Y:S04]  /*a28f0*/  STL.64 [R1+0x6378], R24 ;  /* 0x0063781801007387 */ /* 0x0101e80000100a00 */
[----:B0-----:R-:W2:Y:S04]  /*a2900*/  LDL.LU R24, [R1+0x270] ;  /* 0x0002700001187983 */ /* 0x001ea80000300800 */
[----:B------:R-:W2:Y:S04]  /*a2910*/  LDL.LU R25, [R1+0x274] ;  /* 0x0002740001197983 */ /* 0x000ea80000300800 */
[----:B------:R-:W2:Y:S04]  /*a2920*/  LDL.LU R26, [R1+0x278] ;  /* 0x00027800011a7983 */ /* 0x000ea80000300800 */
[----:B------:R-:W2:Y:S04]  /*a2930*/  LDL.LU R27, [R1+0x27c] ;  /* 0x00027c00011b7983 */ /* 0x000ea80000300800 */
[----:B------:R-:W-:Y:S04]  /*a2940*/  STL.64 [R1+0xef0], R4 ;  /* 0x000ef00401007387 */ /* 0x000fe80000100a00 */
[----:B------:R0:W-:Y:S04]  /*a2950*/  STL.64 [R1+0xef8], R6 ;  /* 0x000ef80601007387 */ /* 0x0001e80000100a00 */
[----:B0-----:R-:W3:Y:S01]  /*a2960*/  LDL.LU.64 R6, [R1+0x6390] ;  /* 0x0063900001067983 */ /* 0x001ee20000300a00 */
[----:B------:R-:W-:-:S03]  /*a2970*/  IMAD.MOV.U32 R4, RZ, RZ, R5 ;  /* 0x000000ffff047224 */ /* 0x000fc600078e0005 */
[----:B------:R-:W4:Y:S04]  /*a2980*/  LDL.LU R5, [R1+0x6388] ;  /* 0x0063880001057983 */ /* 0x000f280000300800 */
[----:B------:R-:W-:Y:S04]  /*a2990*/  STL.64 [R1+0x200], R20 ;  /* 0x0002001401007387 */ /* 0x000fe80000100a00 */
[----:B------:R-:W-:Y:S04]  /*a29a0*/  STL.64 [R1+0x208], R22 ;  /* 0x0002081601007387 */ /* 0x000fe80000100a00 */
[----:B------:R-:W0:Y:S04]  /*a29b0*/  LDSM.16.M88.4 R20, [R17+UR5+0x8000] ;  /* 0x008000051114783b */ /* 0x000e280008000200 */
[----:B0-----:R4:W-:Y:S04]  /*a29c0*/  STL.64 [R1+0xee0], R20 ;  /* 0x000ee01401007387 */ /* 0x0019e80000100a00 */
[----:B------:R-:W-:Y:S01]  /*a29d0*/  STL.64 [R1+0xee8], R22 ;  /* 0x000ee81601007387 */ /* 0x000fe20000100a00 */
[----:B---3--:R-:W-:-:S02]  /*a29e0*/  F2FP.F16.E4M3.UNPACK_B R8, R7 ;  /* 0x00000007ff08723e */ /* 0x008fc400020006ff */
[----:B------:R-:W-:Y:S01]  /*a29f0*/  F2FP.F16.E4M3.UNPACK_B R9, R6 ;  /* 0x00000006ff09723e */ /* 0x000fe200020006ff */
[----:B------:R-:W-:Y:S02]  /*a2a00*/  IMAD.MOV.U32 R7, RZ, RZ, R20 ;  /* 0x000000ffff077224 */ /* 0x000fe400078e0014 */
[----:B------:R-:W-:Y:S01]  /*a2a10*/  IMAD.MOV.U32 R6, RZ, RZ, R21 ;  /* 0x000000ffff067224 */ /* 0x000fe200078e0015 */
[----:B----4-:R-:W-:Y:S01]  /*a2a20*/  F2FP.F16.E4M3.UNPACK_B R21, R5 ;  /* 0x00000005ff15723e */ /* 0x010fe200020006ff */
[----:B------:R2:W-:Y:S04]  /*a2a30*/  STL.64 [R1+0x48], R8 ;  /* 0x0000480801007387 */ /* 0x0005e80000100a00 */
[----:B------:R-:W-:Y:S04]  /*a2a40*/  STL.64 [R1+0x6348], R6 ;  /* 0x0063480601007387 */ /* 0x000fe80000100a00 */
[----:B------:R-:W-:Y:S04]  /*a2a50*/  STL [R1+0x6340], R4 ;  /* 0x0063400401007387 */ /* 0x000fe80000100800 */
[----:B------:R-:W0:Y:S01]  /*a2a60*/  LDSM.16.M88.4 R4, [R17+UR5+0x8800] ;  /* 0x008800051104783b */ /* 0x000e220008000200 */
[----:B--2---:R-:W-:Y:S03]  /*a2a70*/  HMMA.16816.F32 R8, R12, R8, R24 ;  /* 0x000000080c08723c */ /* 0x004fe60000001818 */
[----:B------:R-:W2:Y:S04]  /*a2a80*/  LDL.LU.64 R26, [R1+0x6380] ;  /* 0x00638000011a7983 */ /* 0x000ea80000300a00 */
[----:B------:R-:W2:Y:S01]  /*a2a90*/  LDL.LU.64 R24, [R1+0x6378] ;  /* 0x0063780001187983 */ /* 0x000ea20000300a00 */
[----:B------:R-:W-:-:S11]  /*a2aa0*/  F2FP.F16.E4M3.UNPACK_B R20, R19 ;  /* 0x00000013ff14723e */ /* 0x000fd600020006ff */
[----:B------:R-:W-:Y:S04]  /*a2ab0*/  STL.64 [R1+0x220], R8 ;  /* 0x0002200801007387 */ /* 0x000fe80000100a00 */
[----:B------:R1:W-:Y:S04]  /*a2ac0*/  STL.64 [R1+0x228], R10 ;  /* 0x0002280a01007387 */ /* 0x0003e80000100a00 */
[----:B-1----:R-:W3:Y:S04]  /*a2ad0*/  LDL.LU.64 R10, [R1+0x6370] ;  /* 0x00637000010a7983 */ /* 0x002ee80000300a00 */
[----:B0-----:R0:W-:Y:S04]  /*a2ae0*/  STL.64 [R1+0xed0], R4 ;  /* 0x000ed00401007387 */ /* 0x0011e80000100a00 */
[----:B------:R1:W-:Y:S01]  /*a2af0*/  STL.64 [R1+0xed8], R6 ;  /* 0x000ed80601007387 */ /* 0x0003e20000100a00 */
[----:B------:R-:W-:-:S03]  /*a2b00*/  IMAD.MOV.U32 R9, RZ, RZ, R4 ;  /* 0x000000ffff097224 */ /* 0x000fc600078e0004 */
[----:B------:R-:W-:Y:S01]  /*a2b10*/  STL.64 [R1+0x40], R20 ;  /* 0x0000401401007387 */ /* 0x000fe20000100a00 */
[----:B------:R-:W-:-:S03]  /*a2b20*/  IMAD.MOV.U32 R8, RZ, RZ, R5 ;  /* 0x000000ffff087224 */ /* 0x000fc600078e0005 */
        /* <DEDUP_REMOVED lines=8> */
[----:B------:R-:W2:Y:S04]  /*a2bb0*/  LDL.LU R6, [R1+0x2a8] ;  /* 0x0002a80001067983 */ /* 0x000ea80000300800 */
[----:B------:R-:W2:Y:S01]  /*a2bc0*/  LDL.LU R7, [R1+0x2ac] ;  /* 0x0002ac0001077983 */ /* 0x000ea20000300800 */
[----:B------:R-:W-:-:S02]  /*a2bd0*/  F2FP.F16.E4M3.UNPACK_B R18, R18 ;  /* 0x00000012ff12723e */ /* 0x000fc400020006ff */
[----:B---3--:R-:W-:Y:S01]  /*a2be0*/  F2FP.F16.E4M3.UNPACK_B R19, R11 ;  /* 0x0000000bff13723e */ /* 0x008fe200020006ff */
[----:B--2---:R-:W-:Y:S01]  /*a2bf0*/  HMMA.16816.F32 R20, R12, R20, R4 ;  /* 0x000000140c14723c */ /* 0x004fe20000001804 */
[----:B------:R-:W0:-:S15]  /*a2c00*/  LDSM.16.M88.4 R4, [R17+UR5+0x9000] ;  /* 0x009000051104783b */ /* 0x000e1e0008000200 */
[----:B------:R-:W-:-:S03]  /*a2c10*/  NOP ;  /* 0x0000000000007918 */ /* 0x000fc60000000000 */
[----:B------:R-:W-:Y:S04]  /*a2c20*/  STL.64 [R1+0x230], R20 ;  /* 0x0002301401007387 */ /* 0x000fe80000100a00 */
[----:B------:R1:W-:Y:S02]  /*a2c30*/  STL.64 [R1+0x238], R22 ;  /* 0x0002381601007387 */ /* 0x0003e40000100a00 */
[----:B-1----:R-:W-:Y:S01]  /*a2c40*/  HMMA.16816.F32 R20, R12, R18, R24 ;  /* 0x000000120c14723c */ /* 0x002fe20000001818 */
[----:B0-----:R-:W-:Y:S01]  /*a2c50*/  IMAD.MOV.U32 R28, RZ, RZ, R4 ;  /* 0x000000ffff1c7224 */ /* 0x001fe200078e0004 */
[----:B------:R0:W-:Y:S04]  /*a2c60*/  STL.64 [R1+0xec0], R4 ;  /* 0x000ec00401007387 */ /* 0x0001e80000100a00 */
[----:B------:R-:W-:Y:S04]  /*a2c70*/  STL.64 [R1+0xec8], R6 ;  /* 0x000ec80601007387 */ /* 0x000fe80000100a00 */
[----:B------:R-:W-:Y:S01]  /*a2c80*/  STL.64 [R1+0x38], R18 ;  /* 0x0000381201007387 */ /* 0x000fe20000100a00 */
[----:B------:R-:W-:-:S03]  /*a2c90*/  IMAD.MOV.U32 R11, RZ, RZ, R5 ;  /* 0x000000ffff0b7224 */ /* 0x000fc600078e0005 */
[----:B------:R-:W2:Y:S05]  /*a2ca0*/  LDL.LU R24, [R1+0x370] ;  /* 0x0003700001187983 */ /* 0x000eaa0000300800 */
[----:B------:R-:W-:Y:S01]  /*a2cb0*/  STL.64 [R1+0x250], R20 ;  /* 0x0002501401007387 */ /* 0x000fe20000100a00 */
[----:B0-----:R-:W-:Y:S02]  /*a2cc0*/  F2FP.F16.E4M3.UNPACK_B R4, R16 ;  /* 0x00000010ff04723e */ /* 0x001fe400020006ff */
[----:B------:R-:W-:Y:S01]  /*a2cd0*/  F2FP.F16.E4M3.UNPACK_B R5, R10 ;  /* 0x0000000aff05723e */ /* 0x000fe200020006ff */
[----:B------:R-:W-:Y:S04]  /*a2ce0*/  STL.64 [R1+0x258], R22 ;  /* 0x0002581601007387 */ /* 0x000fe80000100a00 */
[----:B------:R-:W-:Y:S04]  /*a2cf0*/  STL [R1+0x30], R4 ;  /* 0x0000300401007387 */ /* 0x000fe80000100800 */
[----:B------:R-:W2:Y:S04]  /*a2d00*/  LDL.LU R25, [R1+0x374] ;  /* 0x0003740001197983 */ /* 0x000ea80000300800 */
[----:B------:R-:W3:Y:S04]  /*a2d10*/  LDL.LU R26, [R1+0x378] ;  /* 0x00037800011a7983 */ /* 0x000ee80000300800 */
[----:B------:R-:W-:Y:S04]  /*a2d20*/  STL [R1+0x34], R5 ;  /* 0x0000340501007387 */ /* 0x000fe80000100800 */
[----:B------:R-:W3:Y:S04]  /*a2d30*/  LDL.LU R27, [R1+0x37c] ;  /* 0x00037c00011b7983 */ /* 0x000ee80000300800 */
[----:B------:R-:W0:Y:S04]  /*a2d40*/  LDSM.16.M88.4 R20, [R17+UR5+0x9800] ;  /* 0x009800051114783b */ /* 0x000e280008000200 */
[----:B---3--:R-:W-:Y:S04]  /*a2d50*/  STL.64 [R1+0x6338], R26 ;  /* 0x0063381a01007387 */ /* 0x008fe80000100a00 */
[----:B--2---:R1:W-:Y:S04]  /*a2d60*/  STL.64 [R1+0x6330], R24 ;  /* 0x0063301801007387 */ /* 0x0043e80000100a00 */
[----:B-1----:R-:W2:Y:S04]  /*a2d70*/  LDL.LU R24, [R1+0x340] ;  /* 0x0003400001187983 */ /* 0x002ea80000300800 */
[----:B------:R-:W2:Y:S04]  /*a2d80*/  LDL.LU R25, [R1+0x344] ;  /* 0x0003440001197983 */ /* 0x000ea80000300800 */
[----:B------:R-:W3:Y:S04]  /*a2d90*/  LDL.LU R26, [R1+0x348] ;  /* 0x00034800011a7983 */ /* 0x000ee80000300800 */
[----:B------:R-:W3:Y:S04]  /*a2da0*/  LDL.LU R27, [R1+0x34c] ;  /* 0x00034c00011b7983 */ /* 0x000ee80000300800 */
[----:B---3--:R-:W-:Y:S04]  /*a2db0*/  STL.64 [R1+0x6368], R26 ;  /* 0x0063681a01007387 */ /* 0x008fe80000100a00 */
[----:B--2---:R1:W-:Y:S04]  /*a2dc0*/  STL.64 [R1+0x6360], R24 ;  /* 0x0063601801007387 */ /* 0x0043e80000100a00 */
[----:B-1----:R-:W2:Y:S04]  /*a2dd0*/  LDL.LU R24, [R1+0x2f0] ;  /* 0x0002f00001187983 */ /* 0x002ea80000300800 */
[----:B------:R-:W2:Y:S04]  /*a2de0*/  LDL.LU R25, [R1+0x2f4] ;  /* 0x0002f40001197983 */ /* 0x000ea80000300800 */
[----:B------:R-:W2:Y:S04]  /*a2df0*/  LDL.LU R26, [R1+0x2f8] ;  /* 0x0002f800011a7983 */ /* 0x000ea80000300800 */
[----:B------:R-:W2:Y:S04]  /*a2e00*/  LDL.LU R27, [R1+0x2fc] ;  /* 0x0002fc00011b7983 */ /* 0x000ea80000300800 */
[----:B0-----:R0:W-:Y:S04]  /*a2e10*/  STL.64 [R1+0xeb0], R20 ;  /* 0x000eb01401007387 */ /* 0x0011e80000100a00 */
[----:B------:R-:W-:Y:S01]  /*a2e20*/  STL.64 [R1+0xeb8], R22 ;  /* 0x000eb81601007387 */ /* 0x000fe20000100a00 */
[----:B------:R-:W-:-:S02]  /*a2e30*/  IMAD.MOV.U32 R16, RZ, RZ, R20 ;  /* 0x000000ffff107224 */ /* 0x000fc400078e0014 */
[----:B------:R-:W-:Y:S01]  /*a2e40*/  IMAD.MOV.U32 R10, RZ, RZ, R21 ;  /* 0x000000ffff0a7224 */ /* 0x000fe200078e0015 */
[----:B0-----:R-:W-:Y:S02]  /*a2e50*/  F2FP.F16.E4M3.UNPACK_B R20, R3 ;  /* 0x00000003ff14723e */ /* 0x001fe400020006ff */
        /* <DEDUP_REMOVED lines=11> */
[----:B0-----:R-:W3:Y:S04]  /*a2f10*/  LDL.LU.64 R6, [R1+0x6358] ;  /* 0x0063580001067983 */ /* 0x001ee80000300a00 */
[----:B------:R-:W3:Y:S04]  /*a2f20*/  LDL.LU.64 R4, [R1+0x6350] ;  /* 0x0063500001047983 */ /* 0x000ee80000300a00 */
[----:B------:R-:W-:Y:S01]  /*a2f30*/  STL.64 [R1+0x28], R20 ;  /* 0x0000281401007387 */ /* 0x000fe20000100a00 */
[----:B---3--:R-:W-:-:S15]  /*a2f40*/  HMMA.16816.F32 R4, R12, R20, R4 ;  /* 0x000000140c04723c */ /* 0x008fde0000001804 */
[----:B------:R-:W-:-:S04]  /*a2f50*/  NOP ;  /* 0x0000000000007918 */ /* 0x000fc80000000000 */
[----:B------:R-:W-:Y:S04]  /*a2f60*/  STL.64 [R1+0x2a0], R4 ;  /* 0x0002a00401007387 */ /* 0x000fe80000100a00 */
[----:B------:R0:W-:Y:S04]  /*a2f70*/  STL.64 [R1+0x2a8], R6 ;  /* 0x0002a80601007387 */ /* 0x0001e80000100a00 */
[----:B0-----:R-:W3:Y:S04]  /*a2f80*/  LDL.LU.64 R6, [R1+0x6348] ;  /* 0x0063480001067983 */ /* 0x001ee80000300a00 */
[----:B------:R-:W4:Y:S01]  /*a2f90*/  LDL.LU R4, [R1+0x6340] ;  /* 0x0063400001047983 */ /* 0x000f220000300800 */
[----:B------:R-:W-:Y:S01]  /*a2fa0*/  F2FP.F16.E4M3.UNPACK_B R18, R0 ;  /* 0x00000000ff12723e */ /* 0x000fe200020006ff */
[----:B------:R-:W-:-:S02]  /*a2fb0*/  IMAD.MOV.U32 R0, RZ, RZ, R21 ;  /* 0x000000ffff007224 */ /* 0x000fc400078e0015 */
[----:B------:R-:W0:Y:S04]  /*a2fc0*/  LDSM.16.M88.4 R20, [R17+UR5+0xa800] ;  /* 0x00a800051114783b */ /* 0x000e280008000200 */
[----:B------:R1:W-:Y:S04]  /*a2fd0*/  STL [R1+0x6180], R0 ;  /* 0x0061800001007387 */ /* 0x0003e80000100800 */
[----:B------:R-:W-:Y:S04]  /*a2fe0*/  STL [R1+0x20], R18 ;  /* 0x0000201201007387 */ /* 0x000fe80000100800 */
[----:B0-----:R3:W-:Y:S04]  /*a2ff0*/  STL.64 [R1+0xe90], R20 ;  /* 0x000e901401007387 */ /* 0x0017e80000100a00 */
[----:B------:R-:W-:Y:S01]  /*a3000*/  STL.64 [R1+0xe98], R22 ;  /* 0x000e981601007387 */ /* 0x000fe20000100a00 */
[----:B------:R-:W-:Y:S01]  /*a3010*/  IMAD.MOV.U32 R5, RZ, RZ, R20 ;  /* 0x000000ffff057224 */ /* 0x000fe200078e0014 */
[----:B----4-:R-:W-:-:S07]  /*a3020*/  F2FP.F16.E4M3.UNPACK_B R19, R4 ;  /* 0x00000004ff13723e */ /* 0x010fce00020006ff */
[----:B--2---:R-:W-:Y:S01]  /*a3030*/  HMMA.16816.F32 R24, R12, R18, R24 ;  /* 0x000000120c18723c */ /* 0x004fe20000001818 */
[----:B-1----:R-:W-:Y:S01]  /*a3040*/  IMAD.MOV.U32 R0, RZ, RZ, R19 ;  /* 0x000000ffff007224 */ /* 0x002fe200078e0013 */
[----:B------:R-:W-:Y:S04]  /*a3050*/  STL [R1+0x24], R19 ;  /* 0x0000241301007387 */ /* 0x000fe80000100800 */
[----:B------:R-:W-:-:S13]  /*a3060*/  STL [R1+0x6184], R0 ;  /* 0x0061840001007387 */ /* 0x000fda0000100800 */
[----:B------:R-:W-:Y:S04]  /*a3070*/  STL.64 [R1+0x2b0], R24 ;  /* 0x0002b01801007387 */ /* 0x000fe80000100a00 */
[----:B------:R-:W-:Y:S04]  /*a3080*/  STL.64 [R1+0x2b8], R26 ;  /* 0x0002b81a01007387 */ /* 0x000fe80000100a00 */
[----:B------:R-:W0:Y:S01]  /*a3090*/  LDSM.16.M88.4 R24, [R17+UR5+0xb000] ;  /* 0x00b000051118783b */ /* 0x000e220008000200 */
[----:B---3--:R-:W-:Y:S01]  /*a30a0*/  F2FP.F16.E4M3.UNPACK_B R20, R7 ;  /* 0x00000007ff14723e */ /* 0x008fe200020006ff */
[----:B------:R-:W-:Y:S01]  /*a30b0*/  IMAD.MOV.U32 R4, RZ, RZ, R21 ;  /* 0x000000ffff047224 */ /* 0x000fe200078e0015 */
[----:B------:R-:W-:-:S03]  /*a30c0*/  F2FP.F16.E4M3.UNPACK_B R21, R6 ;  /* 0x00000006ff15723e */ /* 0x000fc600020006ff */
[----:B------:R-:W-:Y:S04]  /*a30d0*/  STL [R1+0x18], R20 ;  /* 0x0000181401007387 */ /* 0x000fe80000100800 */
[----:B0-----:R-:W-:Y:S04]  /*a30e0*/  STL.64 [R1+0xe80], R24 ;  /* 0x000e801801007387 */ /* 0x001fe80000100a00 */
[----:B------:R0:W-:Y:S01]  /*a30f0*/  STL.64 [R1+0xe88], R26 ;  /* 0x000e881a01007387 */ /* 0x0001e20000100a00 */
[----:B------:R-:W-:Y:S02]  /*a3100*/  IMAD.MOV.U32 R7, RZ, RZ, R24 ;  /* 0x000000ffff077224 */ /* 0x000fe400078e0018 */
[----:B------:R-:W-:Y:S01]  /*a3110*/  IMAD.MOV.U32 R6, RZ, RZ, R25 ;  /* 0x000000ffff067224 */ /* 0x000fe200078e0019 */
[----:B0-----:R-:W2:Y:S04]  /*a3120*/  LDL.LU.64 R26, [R1+0x6338] ;  /* 0x00633800011a7983 */ /* 0x001ea80000300a00 */
[----:B------:R-:W2:Y:S04]  /*a3130*/  LDL.LU.64 R24, [R1+0x6330] ;  /* 0x0063300001187983 */ /* 0x000ea80000300a00 */
[----:B------:R-:W-:Y:S04]  /*a3140*/  STL [R1+0x1c], R21 ;  /* 0x00001c1501007387 */ /* 0x000fe80000100800 */
[----:B------:R-:W-:Y:S04]  /*a3150*/  STL.64 [R1+0x6308], R6 ;  /* 0x0063080601007387 */ /* 0x000fe80000100a00 */
[----:B------:R2:W-:Y:S01]  /*a3160*/  STL.64 [R1+0x6300], R4 ;  /* 0x0063000401007387 */ /* 0x0005e20000100a00 */
[----:B------:R-:W-:Y:S01]  /*a3170*/  IMAD.MOV.U32 R0, RZ, RZ, R21 ;  /* 0x000000ffff007224 */ /* 0x000fe200078e0015 */
[----:B------:R-:W-:-:S02]  /*a3180*/  F2FP.F16.E4M3.UNPACK_B R18, R9 ;  /* 0x00000009ff12723e */ /* 0x000fc400020006ff */
[----:B------:R-:W-:Y:S01]  /*a3190*/  F2FP.F16.E4M3.UNPACK_B R19, R8 ;  /* 0x00000008ff13723e */ /* 0x000fe200020006ff */
[----:B--2---:R-:W-:Y:S01]  /*a31a0*/  HMMA.16816.F32 R4, R12, R20, R24 ;  /* 0x000000140c04723c */ /* 0x004fe20000001818 */
[----:B------:R-:W2:-:S15]  /*a31b0*/  LDL.LU R24, [R1+0x390] ;  /* 0x0003900001187983 */ /* 0x000e9e0000300800 */
[----:B------:R-:W-:-:S03]  /*a31c0*/  NOP ;  /* 0x0000000000007918 */ /* 0x000fc60000000000 */
[----:B------:R0:W-:Y:S04]  /*a31d0*/  STL.64 [R1+0x2d0], R4 ;  /* 0x0002d00401007387 */ /* 0x0001e80000100a00 */
[----:B------:R1:W-:Y:S04]  /*a31e0*/  STL.64 [R1+0x2d8], R6 ;  /* 0x0002d80601007387 */ /* 0x0003e80000100a00 */
[----:B------:R-:W2:Y:S04]  /*a31f0*/  LDL.LU R25, [R1+0x394] ;  /* 0x0003940001197983 */ /* 0x000ea80000300800 */
[----:B------:R-:W2:Y:S04]  /*a3200*/  LDL.LU R26, [R1+0x398] ;  /* 0x00039800011a7983 */ /* 0x000ea80000300800 */
[----:B------:R-:W2:Y:S04]  /*a3210*/  LDL.LU R27, [R1+0x39c] ;  /* 0x00039c00011b7983 */ /* 0x000ea80000300800 */
[----:B------:R-:W-:Y:S04]  /*a3220*/  STL [R1+0x6188], R0 ;  /* 0x0061880001007387 */ /* 0x000fe80000100800 */
[----:B------:R-:W-:Y:S04]  /*a3230*/  STL [R1+0x10], R18 ;  /* 0x0000101201007387 */ /* 0x000fe80000100800 */
[----:B0-----:R-:W3:Y:S04]  /*a3240*/  LDL.LU R4, [R1+0x3d0] ;  /* 0x0003d00001047983 */ /* 0x001ee80000300800 */
[----:B------:R-:W3:Y:S04]  /*a3250*/  LDL.LU R5, [R1+0x3d4] ;  /* 0x0003d40001057983 */ /* 0x000ee80000300800 */
[----:B-1----:R-:W4:Y:S04]  /*a3260*/  LDL.LU R6, [R1+0x3d8] ;  /* 0x0003d80001067983 */ /* 0x002f280000300800 */
[----:B------:R-:W-:Y:S04]  /*a3270*/  STL [R1+0x14], R19 ;  /* 0x0000141301007387 */ /* 0x000fe80000100800 */
[----:B------:R-:W4:Y:S04]  /*a3280*/  LDL.LU R7, [R1+0x3dc] ;  /* 0x0003dc0001077983 */ /* 0x000f280000300800 */
[----:B----4-:R-:W-:Y:S04]  /*a3290*/  STL.64 [R1+0x6318], R6 ;  /* 0x0063180601007387 */ /* 0x010fe80000100a00 */
[----:B---3--:R-:W-:Y:S04]  /*a32a0*/  STL.64 [R1+0x6310], R4 ;  /* 0x0063100401007387 */ /* 0x008fe80000100a00 */
[----:B------:R-:W3:Y:S04]  /*a32b0*/  LDL.LU R20, [R1+0x430] ;  /* 0x0004300001147983 */ /* 0x000ee80000300800 */
[----:B------:R-:W3:Y:S04]  /*a32c0*/  LDL.LU R21, [R1+0x434] ;  /* 0x0004340001157983 */ /* 0x000ee80000300800 */
[----:B------:R-:W4:Y:S04]  /*a32d0*/  LDL.LU R22, [R1+0x438] ;  /* 0x0004380001167983 */ /* 0x000f280000300800 */
[----:B------:R-:W4:Y:S04]  /*a32e0*/  LDL.LU R23, [R1+0x43c] ;  /* 0x00043c0001177983 */ /* 0x000f280000300800 */
[----:B------:R-:W0:Y:S04]  /*a32f0*/  LDSM.16.M88.4 R4, [R17+UR5+0xb800] ;  /* 0x00b800051104783b */ /* 0x000e280008000200 */
[----:B----4-:R-:W-:Y:S04]  /*a3300*/  STL.64 [R1+0x62f8], R22 ;  /* 0x0062f81601007387 */ /* 0x010fe80000100a00 */
[----:B---3--:R1:W-:Y:S04]  /*a3310*/  STL.64 [R1+0x62f0], R20 ;  /* 0x0062f01401007387 */ /* 0x0083e80000100a00 */
[----:B-1----:R-:W3:Y:S04]  /*a3320*/  LDL.LU R20, [R1+0x3f0] ;  /* 0x0003f00001147983 */ /* 0x002ee80000300800 */
[----:B------:R-:W3:Y:S04]  /*a3330*/  LDL.LU R21, [R1+0x3f4] ;  /* 0x0003f40001157983 */ /* 0x000ee80000300800 */
[----:B------:R-:W4:Y:S04]  /*a3340*/  LDL.LU R22, [R1+0x3f8] ;  /* 0x0003f80001167983 */ /* 0x000f280000300800 */
[----:B------:R-:W4:Y:S01]  /*a3350*/  LDL.LU R23, [R1+0x3fc] ;  /* 0x0003fc0001177983 */ /* 0x000f220000300800 */
[----:B--2---:R-:W-:Y:S01]  /*a3360*/  HMMA.16816.F32 R24, R12, R18, R24 ;  /* 0x000000120c18723c */ /* 0x004fe20000001818 */
[----:B0-----:R-:W-:-:S02]  /*a3370*/  IMAD.MOV.U32 R9, RZ, RZ, R4 ;  /* 0x000000ffff097224 */ /* 0x001fc400078e0004 */
[----:B------:R-:W-:Y:S01]  /*a3380*/  IMAD.MOV.U32 R8, RZ, RZ, R5 ;  /* 0x000000ffff087224 */ /* 0x000fe200078e0005 */
[----:B----4-:R-:W-:Y:S04]  /*a3390*/  STL.64 [R1+0x6328], R22 ;  /* 0x0063281601007387 */ /* 0x010fe80000100a00 */
[----:B---3--:R0:W-:Y:S04]  /*a33a0*/  STL.64 [R1+0x6320], R20 ;  /* 0x0063201401007387 */ /* 0x0081e80000100a00 */
[----:B0-----:R-:W2:Y:S04]  /*a33b0*/  LDL.LU R20, [R1+0x3b0] ;  /* 0x0003b00001147983 */ /* 0x001ea80000300800 */
[----:B------:R-:W2:Y:S04]  /*a33c0*/  LDL.LU R21, [R1+0x3b4] ;  /* 0x0003b40001157983 */ /* 0x000ea80000300800 */
[----:B------:R-:W2:Y:S04]  /*a33d0*/  LDL.LU R22, [R1+0x3b8] ;  /* 0x0003b80001167983 */ /* 0x000ea80000300800 */
[----:B------:R-:W2:Y:S04]  /*a33e0*/  LDL.LU R23, [R1+0x3bc] ;  /* 0x0003bc0001177983 */ /* 0x000ea80000300800 */
[----:B------:R0:W-:Y:S04]  /*a33f0*/  STL.64 [R1+0xe70], R4 ;  /* 0x000e700401007387 */ /* 0x0001e80000100a00 */
[----:B------:R-:W-:Y:S04]  /*a3400*/  STL.64 [R1+0xe78], R6 ;  /* 0x000e780601007387 */ /* 0x000fe80000100a00 */
[----:B------:R-:W-:Y:S04]  /*a3410*/  STL.64 [R1+0x2f0], R24 ;  /* 0x0002f01801007387 */ /* 0x000fe80000100a00 */
[----:B------:R-:W-:Y:S04]  /*a3420*/  STL.64 [R1+0x2f8], R26 ;  /* 0x0002f81a01007387 */ /* 0x000fe80000100a00 */
[----:B------:R-:W1:Y:S01]  /*a3430*/  LDSM.16.M88.4 R24, [R17+UR5+0xc000] ;  /* 0x00c000051118783b */ /* 0x000e620008000200 */
[----:B0-----:R-:W-:-:S02]  /*a3440*/  F2FP.F16.E4M3.UNPACK_B R4, R28 ;  /* 0x0000001cff04723e */ /* 0x001fc400020006ff */
[----:B------:R-:W-:-:S05]  /*a3450*/  F2FP.F16.E4M3.UNPACK_B R5, R11 ;  /* 0x0000000bff05723e */ /* 0x000fca00020006ff */
[----:B------:R-:W-:Y:S01]  /*a3460*/  IMAD.MOV.U32 R0, RZ, RZ, R5 ;  /* 0x000000ffff007224 */ /* 0x000fe200078e0005 */
[----:B-1----:R0:W-:Y:S04]  /*a3470*/  STL.64 [R1+0xe60], R24 ;  /* 0x000e601801007387 */ /* 0x0021e80000100a00 */
[----:B------:R-:W-:Y:S04]  /*a3480*/  STL.64 [R1+0xe68], R26 ;  /* 0x000e681a01007387 */ /* 0x000fe80000100a00 */
[----:B------:R-:W-:Y:S01]  /*a3490*/  STL.64 [R1+0x8], R4 ;  /* 0x0000080401007387 */ /* 0x000fe20000100a00 */
[----:B------:R-:W-:-:S02]  /*a34a0*/  IMAD.MOV.U32 R18, RZ, RZ, R24 ;  /* 0x000000ffff127224 */ /* 0x000fc400078e0018 */
[----:B------:R-:W-:Y:S01]  /*a34b0*/  IMAD.MOV.U32 R11, RZ, RZ, R25 ;  /* 0x000000ffff0b7224 */ /* 0x000fe200078e0019 */
[----:B0-----:R-:W-:Y:S02]  /*a34c0*/  F2FP.F16.E4M3.UNPACK_B R24, R16 ;  /* 0x00000010ff18723e */ /* 0x001fe400020006ff */
[----:B------:R-:W-:Y:S01]  /*a34d0*/  F2FP.F16.E4M3.UNPACK_B R25, R10 ;  /* 0x0000000aff19723e */ /* 0x000fe200020006ff */
[----:B--2---:R-:W-:Y:S01]  /*a34e0*/  HMMA.16816.F32 R20, R12, R4, R20 ;  /* 0x000000040c14723c */ /* 0x004fe20000001814 */
[----:B------:R-:W0:-:S15]  /*a34f0*/  LDSM.16.M88.4 R4, [R17+UR5+0xc800] ;  /* 0x00c800051104783b */ /* 0x000e1e0008000200 */
[----:B------:R-:W-:-:S03]  /*a3500*/  NOP ;  /* 0x0000000000007918 */ /* 0x000fc60000000000 */
[----:B------:R-:W-:Y:S04]  /*a3510*/  STL.64 [R1+0x320], R20 ;  /* 0x0003201401007387 */ /* 0x000fe80000100a00 */
[----:B------:R1:W-:Y:S04]  /*a3520*/  STL.64 [R1+0x328], R22 ;  /* 0x0003281601007387 */ /* 0x0003e80000100a00 */
[----:B-1----:R-:W2:Y:S04]  /*a3530*/  LDL.LU.64 R22, [R1+0x6328] ;  /* 0x0063280001167983 */ /* 0x002ea80000300a00 */
[----:B------:R-:W2:Y:S04]  /*a3540*/  LDL.LU.64 R20, [R1+0x6320] ;  /* 0x0063200001147983 */ /* 0x000ea80000300a00 */
[----:B------:R-:W-:Y:S04]  /*a3550*/  STL [R1+0x6278], R0 ;  /* 0x0062780001007387 */ /* 0x000fe80000100800 */
[----:B------:R-:W-:Y:S04]  /*a3560*/  STL [R1], R24 ;  /* 0x0000001801007387 */ /* 0x000fe80000100800 */
[----:B0-----:R-:W-:Y:S04]  /*a3570*/  STL.64 [R1+0xe50], R4 ;  /* 0x000e500401007387 */ /* 0x001fe80000100a00 */
[----:B------:R0:W-:Y:S01]  /*a3580*/  STL.64 [R1+0xe58], R6 ;  /* 0x000e580601007387 */ /* 0x0001e20000100a00 */
[----:B------:R-:W-:-:S02]  /*a3590*/  IMAD.MOV.U32 R10, RZ, RZ, R4 ;  /* 0x000000ffff0a7224 */ /* 0x000fc400078e0004 */
[----:B------:R-:W-:Y:S01]  /*a35a0*/  IMAD.MOV.U32 R16, RZ, RZ, R5 ;  /* 0x000000ffff107224 */ /* 0x000fe200078e0005 */
[----:B0-----:R-:W3:Y:S04]  /*a35b0*/  LDL.LU.64 R6, [R1+0x6318] ;  /* 0x0063180001067983 */ /* 0x001ee80000300a00 */
[----:B------:R-:W3:Y:S04]  /*a35c0*/  LDL.LU.64 R4, [R1+0x6310] ;  /* 0x0063100001047983 */ /* 0x000ee80000300a00 */
[----:B------:R3:W-:Y:S01]  /*a35d0*/  STL [R1+0x4], R25 ;  /* 0x0000041901007387 */ /* 0x0007e20000100800 */
[----:B------:R-:W-:-:S02]  /*a35e0*/  F2FP.F16.E4M3.UNPACK_B R28, R3 ;  /* 0x00000003ff1c723e */ /* 0x000fc400020006ff */
[----:B------:R-:W-:Y:S01]  /*a35f0*/  F2FP.F16.E4M3.UNPACK_B R29, R2 ;  /* 0x00000002ff1d723e */ /* 0x000fe200020006ff */
[----:B---3--:R-:W-:Y:S01]  /*a3600*/  HMMA.16816.F32 R24, R12, R24, R4 ;  /* 0x000000180c18723c */ /* 0x008fe20000001804 */
[----:B------:R-:W3:Y:S04]  /*a3610*/  LDL.LU.64 R6, [R1+0x6308] ;  /* 0x0063080001067983 */ /* 0x000ee80000300a00 */
[----:B------:R-:W4:-:S14]  /*a3620*/  LDL.LU.64 R4, [R1+0x6300] ;  /* 0x0063000001047983 */ /* 0x000f1c0000300a00 */
[----:B------:R-:W-:Y:S04]  /*a3630*/  STL.64 [R1+0x390], R24 ;  /* 0x0003901801007387 */ /* 0x000fe80000100a00 */
[----:B------:R-:W-:Y:S04]  /*a3640*/  STL.64 [R1+0x398], R26 ;  /* 0x0003981a01007387 */ /* 0x000fe80000100a00 */
[----:B------:R-:W0:Y:S01]  /*a3650*/  LDSM.16.M88.4 R24, [R17+UR5+0xd000] ;  /* 0x00d000051118783b */ /* 0x000e220008000200 */
[----:B--2---:R-:W-:Y:S03]  /*a3660*/  HMMA.16816.F32 R20, R12, R28, R20 ;  /* 0x0000001c0c14723c */ /* 0x004fe60000001814 */
[----:B0-----:R-:W-:Y:S04]  /*a3670*/  STL.64 [R1+0xe40], R24 ;  /* 0x000e401801007387 */ /* 0x001fe80000100a00 */
[----:B------:R-:W-:Y:S04]  /*a3680*/  STL.64 [R1+0xe48], R26 ;  /* 0x000e481a01007387 */ /* 0x000fe80000100a00 */
[----:B------:R-:W-:Y:S08]  /*a3690*/  STL.64 [R1+0x60e8], R28 ;  /* 0x0060e81c01007387 */ /* 0x000ff00000100a00 */
[----:B------:R-:W-:Y:S04]  /*a36a0*/  STL.64 [R1+0x3c0], R20 ;  /* 0x0003c01401007387 */ /* 0x000fe80000100a00 */
[----:B------:R-:W-:Y:S04]  /*a36b0*/  STL.64 [R1+0x3c8], R22 ;  /* 0x0003c81601007387 */ /* 0x000fe80000100a00 */
[----:B------:R-:W0:Y:S04]  /*a36c0*/  LDSM.16.M88.4 R20, [R17+UR5+0xd800] ;  /* 0x00d800051114783b */ /* 0x000e280008000200 */
[----:B0-----:R-:W-:Y:S04]  /*a36d0*/  STL.64 [R1+0xe30], R20 ;  /* 0x000e301401007387 */ /* 0x001fe80000100a00 */
[----:B------:R0:W-:Y:S04]  /*a36e0*/  STL.64 [R1+0xe38], R22 ;  /* 0x000e381601007387 */ /* 0x0001e80000100a00 */
[----:B0-----:R-:W2:Y:S01]  /*a36f0*/  LDL.LU.64 R22, [R1+0x62f8] ;  /* 0x0062f80001167983 */ /* 0x001ea20000300a00 */
[----:B----4-:R-:W-:-:S02]  /*a3700*/  F2FP.F16.E4M3.UNPACK_B R26, R5 ;  /* 0x00000005ff1a723e */ /* 0x010fc400020006ff */
[----:B------:R-:W-:Y:S01]  /*a3710*/  F2FP.F16.E4M3.UNPACK_B R27, R4 ;  /* 0x00000004ff1b723e */ /* 0x000fe200020006ff */
[----:B------:R-:W-:Y:S02]  /*a3720*/  IMAD.MOV.U32 R4, RZ, RZ, R20 ;  /* 0x000000ffff047224 */ /* 0x000fe400078e0014 */
[----:B------:R-:W-:Y:S02]  /*a3730*/  IMAD.MOV.U32 R5, RZ, RZ, R21 ;  /* 0x000000ffff057224 */ /* 0x000fe400078e0015 */
[----:B------:R-:W2:Y:S01]  /*a3740*/  LDL.LU.64 R20, [R1+0x62f0] ;  /* 0x0062f00001147983 */ /* 0x000ea20000300a00 */
[----:B------:R-:W-:Y:S02]  /*a3750*/  IMAD.MOV.U32 R2, RZ, RZ, R24 ;  /* 0x000000ffff027224 */ /* 0x000fe400078e0018 */
[----:B------:R-:W-:Y:S01]  /*a3760*/  IMAD.MOV.U32 R3, RZ, RZ, R25 ;  /* 0x000000ffff037224 */ /* 0x000fe200078e0019 */
[----:B---3--:R-:W-:Y:S02]  /*a3770*/  F2FP.F16.E4M3.UNPACK_B R24, R7 ;  /* 0x00000007ff18723e */ /* 0x008fe400020006ff */
        /* <DEDUP_REMOVED lines=23> */
[----:B------:R0:W-:Y:S01]  /*a38f0*/  STL.64 [R1+0x60d8], R24 ;  /* 0x0060d81801007387 */ /* 0x0001e20000100a00 */
[----:B------:R-:W-:-:S02]  /*a3900*/  F2FP.F16.E4M3.UNPACK_B R22, R9 ;  /* 0x00000009ff16723e */ /* 0x000fc400020006ff */
[----:B------:R-:W-:Y:S01]  /*a3910*/  F2FP.F16.E4M3.UNPACK_B R23, R8 ;  /* 0x00000008ff17723e */ /* 0x000fe200020006ff */
[----:B--2---:R-:W-:-:S15]  /*a3920*/  HMMA.16816.F32 R4, R12, R24, R4 ;  /* 0x000000180c04723c */ /* 0x004fde0000001804 */
[----:B------:R-:W-:-:S04]  /*a3930*/  NOP ;  /* 0x0000000000007918 */ /* 0x000fc80000000000 */
[----:B------:R-:W-:Y:S04]  /*a3940*/  STL.64 [R1+0x410], R4 ;  /* 0x0004100401007387 */ /* 0x000fe80000100a00 */
[----:B------:R-:W-:Y:S04]  /*a3950*/  STL.64 [R1+0x418], R6 ;  /* 0x0004180601007387 */ /* 0x000fe80000100a00 */
[----:B0-----:R-:W2:Y:S04]  /*a3960*/  LDL.LU R24, [R1+0x490] ;  /* 0x0004900001187983 */ /* 0x001ea80000300800 */
[----:B------:R-:W2:Y:S04]  /*a3970*/  LDL.LU R25, [R1+0x494] ;  /* 0x0004940001197983 */ /* 0x000ea80000300800 */
[----:B------:R-:W2:Y:S04]  /*a3980*/  LDL.LU R26, [R1+0x498] ;  /* 0x00049800011a7983 */ /* 0x000ea80000300800 */
[----:B------:R-:W2:Y:S04]  /*a3990*/  LDL.LU R27, [R1+0x49c] ;  /* 0x00049c00011b7983 */ /* 0x000ea80000300800 */
[----:B------:R-:W0:Y:S04]  /*a39a0*/  LDSM.16.M88.4 R4, [R17+UR5+0xe800] ;  /* 0x00e800051104783b */ /* 0x000e280008000200 */
[----:B0-----:R-:W-:Y:S04]  /*a39b0*/  STL.64 [R1+0xe10], R4 ;  /* 0x000e100401007387 */ /* 0x001fe80000100a00 */
[----:B------:R0:W-:Y:S01]  /*a39c0*/  STL.64 [R1+0xe18], R6 ;  /* 0x000e180601007387 */ /* 0x0001e20000100a00 */
[----:B------:R-:W-:-:S02]  /*a39d0*/  IMAD.MOV.U32 R8, RZ, RZ, R4 ;  /* 0x000000ffff087224 */ /* 0x000fc400078e0004 */
[----:B------:R-:W-:Y:S01]  /*a39e0*/  IMAD.MOV.U32 R9, RZ, RZ, R5 ;  /* 0x000000ffff097224 */ /* 0x000fe200078e0005 */
[----:B0-----:R-:W3:Y:S04]  /*a39f0*/  LDL.LU.64 R6, [R1+0x62e8] ;  /* 0x0062e80001067983 */ /* 0x001ee80000300a00 */
[----:B------:R-:W3:Y:S01]  /*a3a00*/  LDL.LU.64 R4, [R1+0x62e0] ;  /* 0x0062e00001047983 */ /* 0x000ee20000300a00 */
[----:B------:R-:W-:Y:S02]  /*a3a10*/  F2FP.F16.E4M3.UNPACK_B R20, R18 ;  /* 0x00000012ff14723e */ /* 0x000fe400020006ff */
[----:B------:R-:W-:Y:S02]  /*a3a20*/  F2FP.F16.E4M3.UNPACK_B R21, R11 ;  /* 0x0000000bff15723e */ /* 0x000fe400020006ff */
[----:B------:R-:W-:Y:S01]  /*a3a30*/  F2FP.F16.E4M3.UNPACK_B R18, R10 ;  /* 0x0000000aff12723e */ /* 0x000fe200020006ff */
[----:B--2---:R-:W-:-:S15]  /*a3a40*/  HMMA.16816.F32 R24, R12, R22, R24 ;  /* 0x000000160c18723c */ /* 0x004fde0000001818 */
[----:B------:R-:W-:-:S04]  /*a3a50*/  NOP ;  /* 0x0000000000007918 */ /* 0x000fc80000000000 */
[----:B------:R-:W-:Y:S04]  /*a3a60*/  STL.64 [R1+0x440], R24 ;  /* 0x0004401801007387 */ /* 0x000fe80000100a00 */
[----:B------:R-:W-:Y:S04]  /*a3a70*/  STL.64 [R1+0x448], R26 ;  /* 0x0004481a01007387 */ /* 0x000fe80000100a00 */
[----:B------:R-:W0:Y:S01]  /*a3a80*/  LDSM.16.M88.4 R24, [R17+UR5+0xf000] ;  /* 0x00f000051118783b */ /* 0x000e220008000200 */
[----:B---3--:R-:W-:Y:S01]  /*a3a90*/  HMMA.16816.F32 R4, R12, R20, R4 ;  /* 0x000000140c04723c */ /* 0x008fe20000001804 */
[----:B0-----:R-:W-:-:S02]  /*a3aa0*/  IMAD.MOV.U32 R11, RZ, RZ, R25 ;  /* 0x000000ffff0b7224 */ /* 0x001fc400078e0019 */
[----:B------:R-:W-:Y:S04]  /*a3ab0*/  STL.64 [R1+0xe00], R24 ;  /* 0x000e001801007387 */ /* 0x000fe80000100a00 */
[----:B------:R-:W-:Y:S04]  /*a3ac0*/  STL.64 [R1+0xe08], R26 ;  /* 0x000e081a01007387 */ /* 0x000fe80000100a00 */
[----:B------:R-:W-:Y:S04]  /*a3ad0*/  STL [R1+0x62a8], R11 ;  /* 0x0062a80b01007387 */ /* 0x000fe80000100800 */
[----:B------:R-:W-:Y:S04]  /*a3ae0*/  STL.64 [R1+0x62a0], R8 ;  /* 0x0062a00801007387 */ /* 0x000fe80000100a00 */
[----:B------:R-:W-:Y:S04]  /*a3af0*/  STL.64 [R1+0x62d8], R14 ;  /* 0x0062d80e01007387 */ /* 0x000fe80000100a00 */
[----:B------:R-:W-:Y:S04]  /*a3b00*/  STL.64 [R1+0x62d0], R12 ;  /* 0x0062d00c01007387 */ /* 0x000fe80000100a00 */
[----:B------:R-:W0:Y:S04]  /*a3b10*/  LDSM.16.M88.4 R12, [R17+UR5+0xf800] ;  /* 0x00f80005110c783b */ /* 0x000e280008000200 */
[----:B------:R1:W-:Y:S04]  /*a3b20*/  STL.64 [R1+0x470], R4 ;  /* 0x0004700401007387 */ /* 0x0003e80000100a00 */
[----:B------:R2:W-:Y:S04]  /*a3b30*/  STL.64 [R1+0x478], R6 ;  /* 0x0004780601007387 */ /* 0x0005e80000100a00 */
[----:B-1----:R-:W3:Y:S04]  /*a3b40*/  LDL.LU R4, [R1+0x4f0] ;  /* 0x0004f00001047983 */ /* 0x002ee80000300800 */
[----:B------:R-:W3:Y:S04]  /*a3b50*/  LDL.LU R5, [R1+0x4f4] ;  /* 0x0004f40001057983 */ /* 0x000ee80000300800 */
[----:B--2---:R-:W3:Y:S04]  /*a3b60*/  LDL.LU R6, [R1+0x4f8] ;  /* 0x0004f80001067983 */ /* 0x004ee80000300800 */
[----:B------:R-:W3:Y:S04]  /*a3b70*/  LDL.LU R7, [R1+0x4fc] ;  /* 0x0004fc0001077983 */ /* 0x000ee80000300800 */
[----:B------:R-:W2:Y:S04]  /*a3b80*/  LDL.LU R8, [R1+0x600] ;  /* 0x0006000001087983 */ /* 0x000ea80000300800 */
[----:B------:R-:W2:Y:S04]  /*a3b90*/  LDL.LU R9, [R1+0x604] ;  /* 0x0006040001097983 */ /* 0x000ea80000300800 */
[----:B------:R-:W4:Y:S04]  /*a3ba0*/  LDL.LU R10, [R1+0x608] ;  /* 0x00060800010a7983 */ /* 0x000f280000300800 */
[----:B------:R-:W4:Y:S04]  /*a3bb0*/  LDL.LU R11, [R1+0x60c] ;  /* 0x00060c00010b7983 */ /* 0x000f280000300800 */
[----:B----4-:R-:W-:Y:S04]  /*a3bc0*/  STL.64 [R1+0x62b8], R10 ;  /* 0x0062b80a01007387 */ /* 0x010fe80000100a00 */
[----:B--2---:R1:W-:Y:S04]  /*a3bd0*/  STL.64 [R1+0x62b0], R8 ;  /* 0x0062b00801007387 */ /* 0x0043e80000100a00 */
[----:B-1----:R-:W2:Y:S04]  /*a3be0*/  LDL.LU R8, [R1+0x520] ;  /* 0x0005200001087983 */ /* 0x002ea80000300800 */
[----:B------:R-:W2:Y:S04]  /*a3bf0*/  LDL.LU R9, [R1+0x524] ;  /* 0x0005240001097983 */ /* 0x000ea80000300800 */
[----:B------:R-:W2:Y:S04]  /*a3c00*/  LDL.LU R10, [R1+0x528] ;  /* 0x00052800010a7983 */ /* 0x000ea80000300800 */
[----:B------:R-:W2:Y:S04]  /*a3c10*/  LDL.LU R11, [R1+0x52c] ;  /* 0x00052c00010b7983 */ /* 0x000ea80000300800 */
[----:B------:R-:W-:Y:S04]  /*a3c20*/  STL.64 [R1+0x60c0], R22 ;  /* 0x0060c01601007387 */ /* 0x000fe80000100a00 */
[----:B------:R1:W-:Y:S04]  /*a3c30*/  STL.64 [R1+0x60b8], R20 ;  /* 0x0060b81401007387 */ /* 0x0003e80000100a00 */
[----:B-1----:R-:W4:Y:S04]  /*a3c40*/  LDL.LU R20, [R1+0x8c0] ;  /* 0x0008c00001147983 */ /* 0x002f280000300800 */
[----:B------:R-:W4:Y:S04]  /*a3c50*/  LDL.LU R21, [R1+0x8c4] ;  /* 0x0008c40001157983 */ /* 0x000f280000300800 */
[----:B------:R-:W2:Y:S04]  /*a3c60*/  LDL.LU R22, [R1+0x8c8] ;  /* 0x0008c80001167983 */ /* 0x000ea80000300800 */
[----:B------:R-:W2:Y:S01]  /*a3c70*/  LDL.LU R23, [R1+0x8cc] ;  /* 0x0008cc0001177983 */ /* 0x000ea20000300800 */
[----:B------:R-:W-:Y:S01]  /*a3c80*/  IMAD.MOV.U32 R0, RZ, RZ, R24 ;  /* 0x000000ffff007224 */ /* 0x000fe200078e0018 */
[----:B------:R-:W-:Y:S01]  /*a3c90*/  F2FP.F16.E4M3.UNPACK_B R19, R16 ;  /* 0x00000010ff13723e */ /* 0x000fe200020006ff */
[----:B0-----:R-:W-:-:S02]  /*a3ca0*/  IMAD.MOV.U32 R16, RZ, RZ, R12 ;  /* 0x000000ffff107224 */ /* 0x001fc400078e000c */
[----:B------:R-:W-:Y:S01]  /*a3cb0*/  IMAD.MOV.U32 R17, RZ, RZ, R13 ;  /* 0x000000ffff117224 */ /* 0x000fe200078e000d */
        /* <DEDUP_REMOVED lines=8> */
[----:B------:R-:W4:Y:S04]  /*a3d40*/  LDL.LU R26, [R1+0xa88] ;  /* 0x000a8800011a7983 */ /* 0x000f280000300800 */
[----:B------:R-:W4:Y:S04]  /*a3d50*/  LDL.LU R27, [R1+0xa8c] ;  /* 0x000a8c00011b7983 */ /* 0x000f280000300800 */
[----:B------:R-:W-:Y:S04]  /*a3d60*/  STL.64 [R1+0xdf0], R12 ;  /* 0x000df00c01007387 */ /* 0x000fe80000100a00 */
[----:B------:R0:W-:Y:S04]  /*a3d70*/  STL.64 [R1+0xdf8], R14 ;  /* 0x000df80e01007387 */ /* 0x0001e80000100a00 */
[----:B0-----:R-:W3:Y:S04]  /*a3d80*/  LDL.LU.64 R14, [R1+0x62d8] ;  /* 0x0062d800010e7983 */ /* 0x001ee80000300a00 */
[----:B------:R-:W3:Y:S01]  /*a3d90*/  LDL.LU.64 R12, [R1+0x62d0] ;  /* 0x0062d000010c7983 */ /* 0x000ee20000300a00 */
[----:B------:R-:W-:-:S02]  /*a3da0*/  F2FP.F16.E4M3.UNPACK_B R2, R2 ;  /* 0x00000002ff02723e */ /* 0x000fc400020006ff */
[----:B------:R-:W-:Y:S01]  /*a3db0*/  F2FP.F16.E4M3.UNPACK_B R3, R3 ;  /* 0x00000003ff03723e */ /* 0x000fe200020006ff */
[C---:B---3--:R-:W-:Y:S08]  /*a3dc0*/  HMMA.16816.F32 R4, R12.reuse, R18, R4 ;  /* 0x000000120c04723c */ /* 0x048ff00000001804 */
[----:B------:R-:W-:Y:S11]  /*a3dd0*/  HMMA.16816.F32 R8, R12, R2, R8 ;  /* 0x000000020c08723c */ /* 0x000ff60000001808 */
[----:B------:R-:W-:Y:S04]  /*a3de0*/  STL.64 [R1+0x490], R4 ;  /* 0x0004900401007387 */ /* 0x000fe80000100a00 */
[----:B------:R0:W-:Y:S04]  /*a3df0*/  STL.64 [R1+0x498], R6 ;  /* 0x0004980601007387 */ /* 0x0001e80000100a00 */
[----:B0-----:R-:W3:Y:S04]  /*a3e00*/  LDL.LU.64 R6, [R1+0x62c8] ;  /* 0x0062c80001067983 */ /* 0x001ee80000300a00 */
[----:B------:R-:W2:Y:S04]  /*a3e10*/  LDL.LU.64 R4, [R1+0x62c0] ;  /* 0x0062c00001047983 */ /* 0x000ea80000300a00 */
[----:B------:R-:W3:Y:S04]  /*a3e20*/  LDL.LU R28, [R1+0x19e4] ;  /* 0x0019e400011c7983 */ /* 0x000ee80000300800 */
[----:B------:R-:W4:Y:S04]  /*a3e30*/  LDL.LU R29, [R1+0x19e0] ;  /* 0x0019e000011d7983 */ /* 0x000f280000300800 */
[----:B------:R-:W-:Y:S04]  /*a3e40*/  STL [R1+0x6280], R18 ;  /* 0x0062801201007387 */ /* 0x000fe80000100800 */
[----:B------:R-:W-:Y:S04]  /*a3e50*/  STL [R1+0x627c], R19 ;  /* 0x00627c1301007387 */ /* 0x000fe80000100800 */
[----:B------:R-:W-:Y:S04]  /*a3e60*/  STL.64 [R1+0x4c0], R8 ;  /* 0x0004c00801007387 */ /* 0x000fe80000100a00 */
[----:B------:R0:W-:Y:S04]  /*a3e70*/  STL.64 [R1+0x4c8], R10 ;  /* 0x0004c80a01007387 */ /* 0x0001e80000100a00 */
[----:B0-----:R-:W4:Y:S04]  /*a3e80*/  LDL.LU.64 R10, [R1+0x62b8] ;  /* 0x0062b800010a7983 */ /* 0x001f280000300a00 */
[----:B------:R-:W4:Y:S04]  /*a3e90*/  LDL.LU.64 R8, [R1+0x62b0] ;  /* 0x0062b00001087983 */ /* 0x000f280000300a00 */
[----:B------:R-:W-:Y:S01]  /*a3ea0*/  STL [R1+0x6284], R3 ;  /* 0x0062840301007387 */ /* 0x000fe20000100800 */
[----:B--2---:R-:W-:-:S02]  /*a3eb0*/  F2FP.F16.E4M3.UNPACK_B R4, R4 ;  /* 0x00000004ff04723e */ /* 0x004fc400020006ff */
[----:B------:R-:W-:Y:S02]  /*a3ec0*/  F2FP.F16.E4M3.UNPACK_B R5, R5 ;  /* 0x00000005ff05723e */ /* 0x000fe400020006ff */
[----:B---3--:R-:W-:Y:S02]  /*a3ed0*/  F2FP.F16.E4M3.UNPACK_B R6, R6 ;  /* 0x00000006ff06723e */ /* 0x008fe400020006ff */
[----:B------:R-:W-:-:S07]  /*a3ee0*/  F2FP.F16.E4M3.UNPACK_B R7, R7 ;  /* 0x00000007ff07723e */ /* 0x000fce00020006ff */
[C---:B------:R-:W-:Y:S08]  /*a3ef0*/  HMMA.16816.F32 R20, R12.reuse, R6, R20 ;  /* 0x000000060c14723c */ /* 0x040ff00000001814 */
[----:B----4-:R-:W-:-:S15]  /*a3f00*/  HMMA.16816.F32 R8, R12, R4, R8 ;  /* 0x000000040c08723c */ /* 0x010fde0000001808 */
[----:B------:R-:W-:-:S04]  /*a3f10*/  NOP ;  /* 0x0000000000007918 */ /* 0x000fc80000000000 */
[----:B------:R-:W-:Y:S04]  /*a3f20*/  STL.64 [R1+0x4f0], R8 ;  /* 0x0004f00801007387 */ /* 0x000fe80000100a00 */
[----:B------:R0:W-:Y:S04]  /*a3f30*/  STL.64 [R1+0x4f8], R10 ;  /* 0x0004f80a01007387 */ /* 0x0001e80000100a00 */
[----:B0-----:R-:W2:Y:S04]  /*a3f40*/  LDL.LU R11, [R1+0x62a8] ;  /* 0x0062a800010b7983 */ /* 0x001ea80000300800 */
[----:B------:R-:W3:Y:S04]  /*a3f50*/  LDL.LU.64 R8, [R1+0x62a0] ;  /* 0x0062a00001087983 */ /* 0x000ee80000300a00 */
[----:B------:R-:W-:Y:S04]  /*a3f60*/  STL.64 [R1+0x520], R20 ;  /* 0x0005201401007387 */ /* 0x000fe80000100a00 */
[----:B------:R0:W-:Y:S04]  /*a3f70*/  STL.64 [R1+0x528], R22 ;  /* 0x0005281601007387 */ /* 0x0001e80000100a00 */
[----:B0-----:R-:W4:Y:S04]  /*a3f80*/  LDL.LU.64 R22, [R1+0x6298] ;  /* 0x0062980001167983 */ /* 0x001f280000300a00 */
[----:B------:R-:W4:Y:S04]  /*a3f90*/  LDL.LU.64 R20, [R1+0x6290] ;  /* 0x0062900001147983 */ /* 0x000f280000300a00 */
[----:B------:R-:W-:Y:S04]  /*a3fa0*/  STL.64 [R1+0x6080], R6 ;  /* 0x0060800601007387 */ /* 0x000fe80000100a00 */
[----:B------:R4:W-:Y:S01]  /*a3fb0*/  STL.64 [R1+0x6078], R4 ;  /* 0x0060780401007387 */ /* 0x0009e20000100a00 */
[----:B------:R-:W-:-:S03]  /*a3fc0*/  F2FP.F16.E4M3.UNPACK_B R10, R0 ;  /* 0x00000000ff0a723e */ /* 0x000fc600020006ff */
[----:B------:R-:W2:Y:S04]  /*a3fd0*/  LDL.LU R18, [R1+0x19e8] ;  /* 0x0019e80001127983 */ /* 0x000ea80000300800 */
[----:B------:R-:W2:Y:S01]  /*a3fe0*/  LDL.LU R19, [R1+0x19f0] ;  /* 0x0019f00001137983 */ /* 0x000ea20000300800 */
[----:B------:R-:W-:Y:S01]  /*a3ff0*/  IMAD R3, R29, 0x100, R28 ;  /* 0x000001001d037824 */ /* 0x000fe200078e021c */
[----:B---3--:R-:W-:Y:S02]  /*a4000*/  F2FP.F16.E4M3.UNPACK_B R8, R8 ;  /* 0x00000008ff08723e */ /* 0x008fe400020006ff */
[----:B------:R-:W-:-:S07]  /*a4010*/  F2FP.F16.E4M3.UNPACK_B R9, R9 ;  /* 0x00000009ff09723e */ /* 0x000fce00020006ff */
[----:B----4-:R-:W-:Y:S01]  /*a4020*/  HMMA.16816.F32 R4, R12, R8, R20 ;  /* 0x000000080c04723c */ /* 0x010fe20000001814 */
[----:B--2---:R-:W-:-:S15]  /*a4030*/  F2FP.F16.E4M3.UNPACK_B R11, R11 ;  /* 0x0000000bff0b723e */ /* 0x004fde00020006ff */
[----:B------:R-:W-:-:S03]  /*a4040*/  NOP ;  /* 0x0000000000007918 */ /* 0x000fc60000000000 */
[----:B------:R-:W-:Y:S04]  /*a4050*/  STL.64 [R1+0x5b0], R4 ;  /* 0x0005b00401007387 */ /* 0x000fe80000100a00 */
[----:B------:R0:W-:Y:S04]  /*a4060*/  STL.64 [R1+0x5b8], R6 ;  /* 0x0005b80601007387 */ /* 0x0001e80000100a00 */
[----:B------:R-:W2:Y:S01]  /*a4070*/  LDL.LU R0, [R1+0x19f8] ;  /* 0x0019f80001007983 */ /* 0x000ea20000300800 */
[----:B0-----:R-:W-:Y:S03]  /*a4080*/  HMMA.16816.F32 R4, R12, R10, R24 ;  /* 0x0000000a0c04723c */ /* 0x001fe60000001818 */
[----:B------:R0:W-:Y:S04]  /*a4090*/  STL [R1+0x6074], R8 ;  /* 0x0060740801007387 */ /* 0x0001e80000100800 */
[----:B0-----:R-:W2:Y:S04]  /*a40a0*/  LDL.LU R8, [R1+0x19fc] ;  /* 0x0019fc0001087983 */ /* 0x001ea80000300800 */
[----:B------:R0:W-:Y:S04]  /*a40b0*/  STL [R1+0x6070], R9 ;  /* 0x0060700901007387 */ /* 0x0001e80000100800 */
[----:B0-----:R-:W3:Y:S04]  /*a40c0*/  LDL.LU R9, [R1+0x19f4] ;  /* 0x0019f40001097983 */ /* 0x001ee80000300800 */
[----:B------:R0:W-:Y:S04]  /*a40d0*/  STL.64 [R1+0x6220], R10 ;  /* 0x0062200a01007387 */ /* 0x0001e80000100a00 */
[----:B0-----:R-:W4:Y:S04]  /*a40e0*/  LDL.LU R11, [R1+0x19ec] ;  /* 0x0019ec00010b7983 */ /* 0x001f280000300800 */
[----:B------:R0:W-:Y:S04]  /*a40f0*/  STL.64 [R1+0xa50], R4 ;  /* 0x000a500401007387 */ /* 0x0001e80000100a00 */
[----:B------:R1:W-:Y:S04]  /*a4100*/  STL.64 [R1+0xa58], R6 ;  /* 0x000a580601007387 */ /* 0x0003e80000100a00 */
[----:B------:R-:W2:Y:S04]  /*a4110*/  LDL R28, [R1+0x38] ;  /* 0x00003800011c7983 */ /* 0x000ea80000100800 */
[----:B------:R-:W2:Y:S04]  /*a4120*/  LDL R29, [R1+0x3c] ;  /* 0x00003c00011d7983 */ /* 0x000ea80000100800 */
[----:B------:R-:W2:Y:S04]  /*a4130*/  LDL R22, [R1+0x40] ;  /* 0x0000400001167983 */ /* 0x000ea80000100800 */
[----:B------:R-:W2:Y:S04]  /*a4140*/  LDL R23, [R1+0x44] ;  /* 0x0000440001177983 */ /* 0x000ea80000100800 */
[----:B0-----:R-:W2:Y:S04]  /*a4150*/  LDL.LU R4, [R1+0x920] ;  /* 0x0009200001047983 */ /* 0x001ea80000300800 */
[----:B------:R-:W2:Y:S04]  /*a4160*/  LDL.LU R5, [R1+0x924] ;  /* 0x0009240001057983 */ /* 0x000ea80000300800 */
[----:B-1----:R-:W2:Y:S04]  /*a4170*/  LDL.LU R6, [R1+0x928] ;  /* 0x0009280001067983 */ /* 0x002ea80000300800 */
[----:B------:R-:W2:Y:S04]  /*a4180*/  LDL.LU R7, [R1+0x92c] ;  /* 0x00092c0001077983 */ /* 0x000ea80000300800 */
[----:B--2---:R-:W-:Y:S04]  /*a4190*/  STL.64 [R1+0x6198], R6 ;  /* 0x0061980601007387 */ /* 0x004fe80000100a00 */
[----:B------:R-:W-:Y:S04]  /*a41a0*/  STL.64 [R1+0x6190], R4 ;  /* 0x0061900401007387 */ /* 0x000fe80000100a00 */
[----:B------:R-:W2:Y:S04]  /*a41b0*/  LDL R20, [R1+0x48] ;  /* 0x0000480001147983 */ /* 0x000ea80000100800 */
[----:B------:R-:W2:Y:S04]  /*a41c0*/  LDL R21, [R1+0x4c] ;  /* 0x00004c0001157983 */ /* 0x000ea80000100800 */
[----:B------:R0:W-:Y:S04]  /*a41d0*/  STL.64 [R1+0x61a8], R22 ;  /* 0x0061a81601007387 */ /* 0x0001e80000100a00 */
[----:B--2---:R-:W-:Y:S04]  /*a41e0*/  STL.64 [R1+0x61a0], R20 ;  /* 0x0061a01401007387 */ /* 0x004fe80000100a00 */
[----:B------:R-:W2:Y:S04]  /*a41f0*/  LDL.LU R24, [R1+0x910] ;  /* 0x0009100001187983 */ /* 0x000ea80000300800 */
[----:B------:R-:W2:Y:S04]  /*a4200*/  LDL.LU R25, [R1+0x914] ;  /* 0x0009140001197983 */ /* 0x000ea80000300800 */
[----:B------:R-:W2:Y:S04]  /*a4210*/  LDL.LU R26, [R1+0x918] ;  /* 0x00091800011a7983 */ /* 0x000ea80000300800 */
[----:B------:R-:W2:Y:S04]  /*a4220*/  LDL.LU R27, [R1+0x91c] ;  /* 0x00091c00011b7983 */ /* 0x000ea80000300800 */
[----:B--2---:R-:W-:Y:S04]  /*a4230*/  STL.64 [R1+0x61b8], R26 ;  /* 0x0061b81a01007387 */ /* 0x004fe80000100a00 */
[----:B------:R1:W-:Y:S04]  /*a4240*/  STL.64 [R1+0x61b0], R24 ;  /* 0x0061b01801007387 */ /* 0x0003e80000100a00 */
[----:B0-----:R-:W2:Y:S04]  /*a4250*/  LDL R22, [R1+0x58] ;  /* 0x0000580001167983 */ /* 0x001ea80000100800 */
[----:B------:R-:W2:Y:S04]  /*a4260*/  LDL R23, [R1+0x5c] ;  /* 0x00005c0001177983 */ /* 0x000ea80000100800 */
[----:B--2---:R-:W-:Y:S04]  /*a4270*/  STL.64 [R1+0x61c0], R22 ;  /* 0x0061c01601007387 */ /* 0x004fe80000100a00 */
[----:B-1----:R-:W2:Y:S04]  /*a4280*/  LDL.LU R24, [R1+0x970] ;  /* 0x0009700001187983 */ /* 0x002ea80000300800 */
[----:B------:R-:W2:Y:S04]  /*a4290*/  LDL.LU R25, [R1+0x974] ;  /* 0x0009740001197983 */ /* 0x000ea80000300800 */
[----:B------:R-:W2:Y:S04]  /*a42a0*/  LDL.LU R26, [R1+0x978] ;  /* 0x00097800011a7983 */ /* 0x000ea80000300800 */
[----:B------:R-:W2:Y:S04]  /*a42b0*/  LDL.LU R27, [R1+0x97c] ;  /* 0x00097c00011b7983 */ /* 0x000ea80000300800 */
[----:B--2---:R-:W-:Y:S04]  /*a42c0*/  STL.64 [R1+0x61d0], R26 ;  /* 0x0061d01a01007387 */ /* 0x004fe80000100a00 */
[----:B------:R0:W-:Y:S04]  /*a42d0*/  STL.64 [R1+0x61c8], R24 ;  /* 0x0061c81801007387 */ /* 0x0001e80000100a00 */
[----:B------:R-:W2:Y:S04]  /*a42e0*/  LDL R20, [R1+0x60] ;  /* 0x0000600001147983 */ /* 0x000ea80000100800 */
[----:B------:R-:W2:Y:S04]  /*a42f0*/  LDL R21, [R1+0x64] ;  /* 0x0000640001157983 */ /* 0x000ea80000100800 */
[----:B--2---:R-:W-:Y:S04]  /*a4300*/  STL.64 [R1+0x61d8], R20 ;  /* 0x0061d81401007387 */ /* 0x004fe80000100a00 */
[----:B0-----:R-:W2:Y:S04]  /*a4310*/  LDL.LU R24, [R1+0x980] ;  /* 0x0009800001187983 */ /* 0x001ea80000300800 */
[----:B------:R-:W2:Y:S04]  /*a4320*/  LDL.LU R25, [R1+0x984] ;  /* 0x0009840001197983 */ /* 0x000ea80000300800 */
[----:B------:R-:W2:Y:S04]  /*a4330*/  LDL.LU R26, [R1+0x988] ;  /* 0x00098800011a7983 */ /* 0x000ea80000300800 */
[----:B------:R-:W2:Y:S04]  /*a4340*/  LDL.LU R27, [R1+0x98c] ;  /* 0x00098c00011b7983 */ /* 0x000ea80000300800 */
[----:B--2---:R-:W-:Y:S04]  /*a4350*/  STL.64 [R1+0x61e8], R26 ;  /* 0x0061e81a01007387 */ /* 0x004fe80000100a00 */
[----:B------:R0:W-:Y:S04]  /*a4360*/  STL.64 [R1+0x61e0], R24 ;  /* 0x0061e01801007387 */ /* 0x0001e80000100a00 */
[----:B------:R-:W2:Y:S04]  /*a4370*/  LDL R22, [R1+0x68] ;  /* 0x0000680001167983 */ /* 0x000ea80000100800 */
[----:B------:R-:W2:Y:S04]  /*a4380*/  LDL R23, [R1+0x6c] ;  /* 0x00006c0001177983 */ /* 0x000ea80000100800 */
[----:B--2---:R1:W-:Y:S04]  /*a4390*/  STL.64 [R1+0x61f0], R22 ;  /* 0x0061f01601007387 */ /* 0x0043e80000100a00 */
[----:B0-----:R-:W2:Y:S04]  /*a43a0*/  LDL.LU R24, [R1+0x990] ;  /* 0x0009900001187983 */ /* 0x001ea80000300800 */
[----:B------:R-:W2:Y:S04]  /*a43b0*/  LDL.LU R25, [R1+0x994] ;  /* 0x0009940001197983 */ /* 0x000ea80000300800 */
[----:B------:R-:W2:Y:S04]  /*a43c0*/  LDL.LU R26, [R1+0x998] ;  /* 0x00099800011a7983 */ /* 0x000ea80000300800 */
[----:B------:R-:W2:Y:S01]  /*a43d0*/  LDL.LU R27, [R1+0x99c] ;  /* 0x00099c00011b7983 */ /* 0x000ea20000300800 */
[----:B------:R-:W-:-:S02]  /*a43e0*/  IMAD R0, R0, 0x100, R8 ;  /* 0x0000010000007824 */ /* 0x000fc400078e0208 */
[----:B---3--:R-:W-:Y:S02]  /*a43f0*/  IMAD R19, R19, 0x100, R9 ;  /* 0x0000010013137824 */ /* 0x008fe400078e0209 */
[----:B----4-:R-:W-:Y:S01]  /*a4400*/  IMAD R18, R18, 0x100, R11 ;  /* 0x0000010012127824 */ /* 0x010fe200078e020b */
[----:B--2---:R-:W-:Y:S04]  /*a4410*/  STL.64 [R1+0x6200], R26 ;  /* 0x0062001a01007387 */ /* 0x004fe80000100a00 */
[----:B------:R-:W-:Y:S04]  /*a4420*/  STL.64 [R1+0x61f8], R24 ;  /* 0x0061f81801007387 */ /* 0x000fe80000100a00 */
[----:B------:R-:W2:Y:S04]  /*a4430*/  LDL R20, [R1+0x70] ;  /* 0x0000700001147983 */ /* 0x000ea80000100800 */
[----:B------:R-:W2:Y:S04]  /*a4440*/  LDL R21, [R1+0x74] ;  /* 0x0000740001157983 */ /* 0x000ea80000100800 */
[----:B-1----:R-:W3:Y:S04]  /*a4450*/  LDL R22, [R1+0x78] ;  /* 0x0000780001167983 */ /* 0x002ee80000100800 */
[----:B------:R-:W3:Y:S04]  /*a4460*/  LDL R23, [R1+0x7c] ;  /* 0x00007c0001177983 */ /* 0x000ee80000100800 */
[----:B------:R-:W4:Y:S04]  /*a4470*/  LDL.LU R8, [R1+0xa10] ;  /* 0x000a100001087983 */ /* 0x000f280000300800 */
[----:B------:R-:W4:Y:S04]  /*a4480*/  LDL.LU R9, [R1+0xa14] ;  /* 0x000a140001097983 */ /* 0x000f280000300800 */
[----:B------:R-:W2:Y:S04]  /*a4490*/  LDL.LU R10, [R1+0xa18] ;  /* 0x000a1800010a7983 */ /* 0x000ea80000300800 */
[----:B------:R-:W2:Y:S04]  /*a44a0*/  LDL.LU R11, [R1+0xa1c] ;  /* 0x000a1c00010b7983 */ /* 0x000ea80000300800 */
[----:B--2---:R0:W-:Y:S04]  /*a44b0*/  STL.64 [R1+0x6230], R10 ;  /* 0x0062300a01007387 */ /* 0x0041e80000100a00 */
[----:B0-----:R-:W2:Y:S04]  /*a44c0*/  LDL R10, [R1+0x88] ;  /* 0x00008800010a7983 */ /* 0x001ea80000100800 */
[----:B------:R-:W2:Y:S04]  /*a44d0*/  LDL R11, [R1+0x8c] ;  /* 0x00008c00010b7983 */ /* 0x000ea80000100800 */
[----:B----4-:R0:W-:Y:S04]  /*a44e0*/  STL.64 [R1+0x6228], R8 ;  /* 0x0062280801007387 */ /* 0x0101e80000100a00 */
[----:B0-----:R-:W4:Y:S04]  /*a44f0*/  LDL.64 R8, [R1+0x90] ;  /* 0x0000900001087983 */ /* 0x001f280000100a00 */
[----:B--2---:R0:W-:Y:S04]  /*a4500*/  STL.64 [R1+0x6260], R10 ;  /* 0x0062600a01007387 */ /* 0x0041e80000100a00 */
[----:B0-----:R-:W2:Y:S04]  /*a4510*/  LDL R10, [R1+0x98] ;  /* 0x00009800010a7983 */ /* 0x001ea80000100800 */
[----:B------:R-:W2:Y:S04]  /*a4520*/  LDL R11, [R1+0x9c] ;  /* 0x00009c00010b7983 */ /* 0x000ea80000100800 */
[----:B----4-:R0:W-:Y:S04]  /*a4530*/  STL.64 [R1+0x6258], R8 ;  /* 0x0062580801007387 */ /* 0x0101e80000100a00 */
[----:B--2---:R1:W-:Y:S04]  /*a4540*/  STL.64 [R1+0x6288], R10 ;  /* 0x0062880a01007387 */ /* 0x0043e80000100a00 */
[----:B0-----:R-:W2:Y:S04]  /*a4550*/  LDL.LU R8, [R1+0x960] ;  /* 0x0009600001087983 */ /* 0x001ea80000300800 */
[----:B------:R-:W2:Y:S04]  /*a4560*/  LDL.LU R9, [R1+0x964] ;  /* 0x0009640001097983 */ /* 0x000ea80000300800 */
[----:B-1----:R-:W2:Y:S04]  /*a4570*/  LDL.LU R10, [R1+0x968] ;  /* 0x00096800010a7983 */ /* 0x002ea80000300800 */
[----:B------:R-:W2:Y:S04]  /*a4580*/  LDL.LU R11, [R1+0x96c] ;  /* 0x00096c00010b7983 */ /* 0x000ea80000300800 */
[----:B------:R0:W-:Y:S04]  /*a4590*/  STL.64 [R1+0x6208], R20 ;  /* 0x0062081401007387 */ /* 0x0001e80000100a00 */
[----:B0-----:R-:W4:Y:S04]  /*a45a0*/  LDL.64 R20, [R1+0x80] ;  /* 0x0000800001147983 */ /* 0x001f280000100a00 */
[----:B---3--:R-:W-:Y:S04]  /*a45b0*/  STL.64 [R1+0x6240], R22 ;  /* 0x0062401601007387 */ /* 0x008fe80000100a00 */
[----:B----4-:R0:W-:Y:S04]  /*a45c0*/  STL.64 [R1+0x6238], R20 ;  /* 0x0062381401007387 */ /* 0x0101e80000100a00 */
        /* <DEDUP_REMOVED lines=19> */
[----:B------:R-:W3:Y:S01]  /*a4700*/  LDL.LU R27, [R1+0x9cc] ;  /* 0x0009cc00011b7983 */ /* 0x000ee20000300800 */
[----:B------:R-:W-:-:S02]  /*a4710*/  F2FP.F16.E4M3.UNPACK_B R16, R16 ;  /* 0x00000010ff10723e */ /* 0x000fc400020006ff */
[----:B------:R-:W-:-:S07]  /*a4720*/  F2FP.F16.E4M3.UNPACK_B R17, R17 ;  /* 0x00000011ff11723e */ /* 0x000fce00020006ff */
[----:B--2---:R-:W-:Y:S01]  /*a4730*/  HMMA.16816.F32 R12, R12, R16, R8 ;  /* 0x000000100c0c723c */ /* 0x004fe20000001808 */
[----:B---3--:R-:W-:Y:S04]  /*a4740*/  STL.64 [R1+0x6218], R26 ;  /* 0x0062181a01007387 */ /* 0x008fe80000100a00 */
[----:B----4-:R0:W-:Y:S04]  /*a4750*/  STL.64 [R1+0x6210], R24 ;  /* 0x0062101801007387 */ /* 0x0101e80000100a00 */
        /* <DEDUP_REMOVED lines=8> */
[----:B------:R-:W4:Y:S04]  /*a47e0*/  LDL.LU.64 R10, [R1+0x6288] ;  /* 0x00628800010a7983 */ /* 0x000f280000300a00 */
[----:B------:R-:W-:Y:S04]  /*a47f0*/  STL [R1+0x6044], R16 ;  /* 0x0060441001007387 */ /* 0x000fe80000100800 */
[----:B------:R-:W-:Y:S04]  /*a4800*/  STL [R1+0x6040], R17 ;  /* 0x0060401101007387 */ /* 0x000fe80000100800 */
[----:B------:R0:W-:Y:S04]  /*a4810*/  STL.64 [R1+0x620], R12 ;  /* 0x0006200c01007387 */ /* 0x0001e80000100a00 */
[----:B------:R1:W-:Y:S01]  /*a4820*/  STL.64 [R1+0x628], R14 ;  /* 0x0006280e01007387 */ /* 0x0003e20000100a00 */
[----:B0-----:R-:W-:-:S02]  /*a4830*/  F2FP.F16.E4M3.UNPACK_B R12, R3 ;  /* 0x00000003ff0c723e */ /* 0x001fc400020006ff */
[----:B------:R-:W-:Y:S02]  /*a4840*/  F2FP.F16.E4M3.UNPACK_B R13, R18 ;  /* 0x00000012ff0d723e */ /* 0x000fe400020006ff */
[----:B-1----:R-:W-:Y:S02]  /*a4850*/  F2FP.F16.E4M3.UNPACK_B R14, R19 ;  /* 0x00000013ff0e723e */ /* 0x002fe400020006ff */
[----:B------:R-:W-:Y:S01]  /*a4860*/  F2FP.F16.E4M3.UNPACK_B R15, R0 ;  /* 0x00000000ff0f723e */ /* 0x000fe200020006ff */
        /* <DEDUP_REMOVED lines=15> */
[----:B0-----:R-:W4:Y:S04]  /*a4960*/  LDL.LU.64 R22, [R1+0x6250] ;  /* 0x0062500001167983 */ /* 0x001f280000300a00 */
[----:B------:R-:W4:Y:S01]  /*a4970*/  LDL.LU.64 R20, [R1+0x6248] ;  /* 0x0062480001147983 */ /* 0x000f220000300a00 */
[----:B------:R-:W-:-:S02]  /*a4980*/  IMAD.MOV.U32 R17, RZ, RZ, R8 ;  /* 0x000000ffff117224 */ /* 0x000fc400078e0008 */
[----:B------:R-:W-:Y:S01]  /*a4990*/  IMAD.MOV.U32 R16, RZ, RZ, R9 ;  /* 0x000000ffff107224 */ /* 0x000fe200078e0009 */
[----:B--2---:R-:W-:Y:S04]  /*a49a0*/  STL.64 [R1+0x60a0], R18 ;  /* 0x0060a01201007387 */ /* 0x004fe80000100a00 */
[----:B------:R0:W-:Y:S04]  /*a49b0*/  STL.64 [R1+0x6098], R16 ;  /* 0x0060981001007387 */ /* 0x0001e80000100a00 */
[----:B0-----:R-:W2:Y:S04]  /*a49c0*/  LDL.LU R16, [R1+0x940] ;  /* 0x0009400001107983 */ /* 0x001ea80000300800 */
[----:B------:R-:W2:Y:S04]  /*a49d0*/  LDL.LU R17, [R1+0x944] ;  /* 0x0009440001117983 */ /* 0x000ea80000300800 */
[----:B------:R-:W2:Y:S04]  /*a49e0*/  LDL.LU R18, [R1+0x948] ;  /* 0x0009480001127983 */ /* 0x000ea80000300800 */
[----:B------:R-:W2:Y:S01]  /*a49f0*/  LDL.LU R19, [R1+0x94c] ;  /* 0x00094c0001137983 */ /* 0x000ea20000300800 */
[----:B----4-:R-:W-:Y:S03]  /*a4a00*/  HMMA.16816.F32 R8, R12, R10, R20 ;  /* 0x0000000a0c08723c */ /* 0x010fe60000001814 */
[----:B------:R-:W4:Y:S04]  /*a4a10*/  LDL.LU.64 R22, [R1+0x6240] ;  /* 0x0062400001167983 */ /* 0x000f280000300a00 */
        /* <DEDUP_REMOVED lines=9> */
[----:B0-----:R-:W2:Y:S01]  /*a4ab0*/  LDL.LU.64 R10, [R1+0x6220] ;  /* 0x00622000010a7983 */ /* 0x001ea20000300a00 */
[----:B------:R-:W-:Y:S02]  /*a4ac0*/  IMAD.MOV.U32 R8, RZ, RZ, R20 ;  /* 0x000000ffff087224 */ /* 0x000fe400078e0014 */
[----:B------:R-:W-:-:S02]  /*a4ad0*/  IMAD.MOV.U32 R9, RZ, RZ, R21 ;  /* 0x000000ffff097224 */ /* 0x000fc400078e0015 */
[C---:B----4-:R-:W-:Y:S01]  /*a4ae0*/  HMMA.16816.F32 R20, R12.reuse, R22, R24 ;  /* 0x000000160c14723c */ /* 0x050fe20000001818 */
[----:B--2---:R0:W-:Y:S04]  /*a4af0*/  STL.64 [R1+0x6090], R10 ;  /* 0x0060900a01007387 */ /* 0x0041e80000100a00 */
[----:B0-----:R-:W3:Y:S04]  /*a4b00*/  LDL R10, [R1+0x50] ;  /* 0x00005000010a7983 */ /* 0x001ee80000100800 */
[----:B------:R-:W3:Y:S04]  /*a4b10*/  LDL R11, [R1+0x54] ;  /* 0x00005400010b7983 */ /* 0x000ee80000100800 */
[----:B------:R-:W-:Y:S04]  /*a4b20*/  STL.64 [R1+0x6088], R8 ;  /* 0x0060880801007387 */ /* 0x000fe80000100a00 */
[----:B------:R-:W2:Y:S04]  /*a4b30*/  LDL.LU.64 R26, [R1+0x6218] ;  /* 0x00621800011a7983 */ /* 0x000ea80000300a00 */
[----:B------:R-:W2:Y:S04]  /*a4b40*/  LDL.LU.64 R24, [R1+0x6210] ;  /* 0x0062100001187983 */ /* 0x000ea80000300a00 */
        /* <DEDUP_REMOVED lines=20> */
[----:B0-----:R-:W2:Y:S01]  /*a4c90*/  LDL.LU.64 R22, [R1+0x61c0] ;  /* 0x0061c00001167983 */ /* 0x001ea20000300a00 */
[C---:B---3--:R-:W-:Y:S08]  /*a4ca0*/  HMMA.16816.F32 R8, R12.reuse, R10, R4 ;  /* 0x0000000a0c08723c */ /* 0x048ff00000001804 */
[----:B--2---:R-:W-:Y:S01]  /*a4cb0*/  HMMA.16816.F32 R20, R12, R22, R24 ;  /* 0x000000160c14723c */ /* 0x004fe20000001818 */
[----:B------:R-:W2:Y:S04]  /*a4cc0*/  LDL.LU.64 R26, [R1+0x61b8] ;  /* 0x0061b800011a7983 */ /* 0x000ea80000300a00 */
[----:B------:R-:W2:-:S14]  /*a4cd0*/  LDL.LU.64 R24, [R1+0x61b0] ;  /* 0x0061b00001187983 */ /* 0x000e9c0000300a00 */
[----:B------:R-:W-:Y:S04]  /*a4ce0*/  STL.64 [R1+0x960], R20 ;  /* 0x0009601401007387 */ /* 0x000fe80000100a00 */
[----:B------:R0:W-:Y:S04]  /*a4cf0*/  STL.64 [R1+0x968], R22 ;  /* 0x0009681601007387 */ /* 0x0001e80000100a00 */
[----:B0-----:R-:W3:Y:S04]  /*a4d00*/  LDL.LU.64 R22, [R1+0x61a8] ;  /* 0x0061a80001167983 */ /* 0x001ee80000300a00 */
[----:B------:R-:W4:Y:S04]  /*a4d10*/  LDL.LU.64 R20, [R1+0x61a0] ;  /* 0x0061a00001147983 */ /* 0x000f280000300a00 */
[----:B------:R-:W3:Y:S04]  /*a4d20*/  LDL.LU.64 R6, [R1+0x6198] ;  /* 0x0061980001067983 */ /* 0x000ee80000300a00 */
[----:B------:R-:W3:Y:S04]  /*a4d30*/  LDL.LU.64 R4, [R1+0x6190] ;  /* 0x0061900001047983 */ /* 0x000ee80000300a00 */
[----:B------:R-:W-:Y:S04]  /*a4d40*/  STL.64 [R1+0x950], R8 ;  /* 0x0009500801007387 */ /* 0x000fe80000100a00 */
[----:B------:R3:W-:Y:S01]  /*a4d50*/  STL.64 [R1+0x958], R10 ;  /* 0x0009580a01007387 */ /* 0x0007e20000100a00 */
[C---:B----4-:R-:W-:Y:S08]  /*a4d60*/  HMMA.16816.F32 R16, R12.reuse, R20, R16 ;  /* 0x000000140c10723c */ /* 0x050ff00000001810 */
[C---:B---3--:R-:W-:Y:S08]  /*a4d70*/  HMMA.16816.F32 R8, R12.reuse, R22, R4 ;  /* 0x000000160c08723c */ /* 0x048ff00000001804 */
[----:B--2---:R-:W-:Y:S03]  /*a4d80*/  HMMA.16816.F32 R4, R12, R28, R24 ;  /* 0x0000001c0c04723c */ /* 0x004fe60000001818 */
[----:B------:R-:W-:Y:S04]  /*a4d90*/  STL.64 [R1+0x930], R16 ;  /* 0x0009301001007387 */ /* 0x000fe80000100a00 */
[----:B------:R-:W-:Y:S04]  /*a4da0*/  STL.64 [R1+0x938], R18 ;  /* 0x0009381201007387 */ /* 0x000fe80000100a00 */
[----:B------:R-:W2:Y:S04]  /*a4db0*/  LDL.LU R20, [R1+0x850] ;  /* 0x0008500001147983 */ /* 0x000ea80000300800 */
        /* <DEDUP_REMOVED lines=15> */
[----:B------:R-:W4:Y:S04]  /*a4eb0*/  LDL.LU R26, [R1+0x888] ;  /* 0x00088800011a7983 */ /* 0x000f280000300800 */
[----:B------:R-:W4:Y:S04]  /*a4ec0*/  LDL.LU R27, [R1+0x88c] ;  /* 0x00088c00011b7983 */ /* 0x000f280000300800 */
[----:B----4-:R0:W-:Y:S04]  /*a4ed0*/  STL.64 [R1+0x6108], R26 ;  /* 0x0061081a01007387 */ /* 0x0101e80000100a00 */
[----:B0-----:R-:W4:Y:S01]  /*a4ee0*/  LDL R26, [R1+0x8] ;  /* 0x00000800011a7983 */ /* 0x001f220000100800 */
[----:B------:R-:W-:-:S03]  /*a4ef0*/  IMAD.MOV.U32 R27, RZ, RZ, R0 ;  /* 0x000000ffff1b7224 */ /* 0x000fc600078e0000 */
[----:B------:R-:W3:Y:S04]  /*a4f00*/  LDL.LU R0, [R1+0x6188] ;  /* 0x0061880001007983 */ /* 0x000ee80000300800 */
[----:B--2---:R0:W-:Y:S04]  /*a4f10*/  STL.64 [R1+0x6100], R24 ;  /* 0x0061001801007387 */ /* 0x0041e80000100a00 */
[----:B0-----:R-:W2:Y:S04]  /*a4f20*/  LDL.64 R24, [R1+0x10] ;  /* 0x0000100001187983 */ /* 0x001ea80000100a00 */
[----:B----4-:R-:W-:Y:S04]  /*a4f30*/  STL.64 [R1+0x6138], R26 ;  /* 0x0061381a01007387 */ /* 0x010fe80000100a00 */
[----:B--2---:R-:W-:Y:S04]  /*a4f40*/  STL.64 [R1+0x6130], R24 ;  /* 0x0061301801007387 */ /* 0x004fe80000100a00 */
[----:B------:R-:W2:Y:S04]  /*a4f50*/  LDL.64 R28, [R1] ;  /* 0x00000000011c7983 */ /* 0x000ea80000100a00 */
[----:B---3--:R-:W-:Y:S04]  /*a4f60*/  STL.64 [R1+0x60d0], R22 ;  /* 0x0060d01601007387 */ /* 0x008fe80000100a00 */
[----:B------:R0:W-:Y:S04]  /*a4f70*/  STL.64 [R1+0x60c8], R20 ;  /* 0x0060c81401007387 */ /* 0x0001e80000100a00 */
[----:B0-----:R-:W3:Y:S04]  /*a4f80*/  LDL.LU R20, [R1+0x860] ;  /* 0x0008600001147983 */ /* 0x001ee80000300800 */
[----:B------:R-:W3:Y:S04]  /*a4f90*/  LDL.LU R21, [R1+0x864] ;  /* 0x0008640001157983 */ /* 0x000ee80000300800 */
[----:B------:R-:W4:Y:S04]  /*a4fa0*/  LDL.LU R22, [R1+0x868] ;  /* 0x0008680001167983 */ /* 0x000f280000300800 */
[----:B------:R-:W4:Y:S04]  /*a4fb0*/  LDL.LU R23, [R1+0x86c] ;  /* 0x00086c0001177983 */ /* 0x000f280000300800 */
[----:B------:R-:W2:Y:S01]  /*a4fc0*/  LDL R26, [R1+0x18] ;  /* 0x00001800011a7983 */ /* 0x000ea20000100800 */
[----:B------:R-:W-:-:S03]  /*a4fd0*/  IMAD.MOV.U32 R27, RZ, RZ, R0 ;  /* 0x000000ffff1b7224 */ /* 0x000fc600078e0000 */
[----:B------:R-:W3:Y:S04]  /*a4fe0*/  LDL.LU R0, [R1+0x6184] ;  /* 0x0061840001007983 */ /* 0x000ee80000300800 */
[----:B--2---:R-:W-:Y:S04]  /*a4ff0*/  STL.64 [R1+0x6150], R26 ;  /* 0x0061501a01007387 */ /* 0x004fe80000100a00 */
[----:B----4-:R-:W-:Y:S04]  /*a5000*/  STL.64 [R1+0x6118], R22 ;  /* 0x0061181601007387 */ /* 0x010fe80000100a00 */
[----:B---3--:R0:W-:Y:S04]  /*a5010*/  STL.64 [R1+0x6110], R20 ;  /* 0x0061101401007387 */ /* 0x0081e80000100a00 */
[----:B0-----:R-:W2:Y:S04]  /*a5020*/  LDL.LU R20, [R1+0x8a0] ;  /* 0x0008a00001147983 */ /* 0x001ea80000300800 */
[----:B------:R-:W2:Y:S04]  /*a5030*/  LDL.LU R21, [R1+0x8a4] ;  /* 0x0008a40001157983 */ /* 0x000ea80000300800 */
[----:B------:R-:W3:Y:S04]  /*a5040*/  LDL.LU R22, [R1+0x8a8] ;  /* 0x0008a80001167983 */ /* 0x000ee80000300800 */
[----:B------:R-:W3:Y:S04]  /*a5050*/  LDL.LU R23, [R1+0x8ac] ;  /* 0x0008ac0001177983 */ /* 0x000ee80000300800 */
[----:B------:R-:W4:Y:S01]  /*a5060*/  LDL R24, [R1+0x20] ;  /* 0x0000200001187983 */ /* 0x000f220000100800 */
[----:B------:R-:W-:-:S03]  /*a5070*/  IMAD.MOV.U32 R25, RZ, RZ, R0 ;  /* 0x000000ffff197224 */ /* 0x000fc600078e0000 */
[----:B------:R-:W2:Y:S04]  /*a5080*/  LDL.LU R0, [R1+0x6180] ;  /* 0x0061800001007983 */ /* 0x000ea80000300800 */
        /* <DEDUP_REMOVED lines=36> */
[----:B------:R-:W4:Y:S01]  /*a52d0*/  LDL.LU R19, [R1+0x82c] ;  /* 0x00082c0001137983 */ /* 0x000f220000300800 */
[----:B------:R-:W-:-:S07]  /*a52e0*/  IMAD.MOV.U32 R27, RZ, RZ, R0 ;  /* 0x000000ffff1b7224 */ /* 0x000fce00078e0000 */
[C---:B--2---:R-:W-:Y:S01]  /*a52f0*/  HMMA.16816.F32 R24, R12.reuse, R26, R20 ;  /* 0x0000001a0c18723c */ /* 0x044fe20000001814 */
[----:B----4-:R-:W-:Y:S04]  /*a5300*/  STL.64 [R1+0x60b0], R18 ;  /* 0x0060b01201007387 */ /* 0x010fe80000100a00 */
[----:B---3--:R0:W-:Y:S04]  /*a5310*/  STL.64 [R1+0x60a8], R16 ;  /* 0x0060a81001007387 */ /* 0x0081e80000100a00 */
[----:B0-----:R-:W2:Y:S04]  /*a5320*/  LDL.LU R16, [R1+0x840] ;  /* 0x0008400001107983 */ /* 0x001ea80000300800 */
[----:B------:R-:W2:Y:S04]  /*a5330*/  LDL.LU R17, [R1+0x844] ;  /* 0x0008440001117983 */ /* 0x000ea80000300800 */
[----:B------:R-:W2:Y:S04]  /*a5340*/  LDL.LU R18, [R1+0x848] ;  /* 0x0008480001127983 */ /* 0x000ea80000300800 */
[----:B------:R-:W2:Y:S04]  /*a5350*/  LDL.LU R19, [R1+0x84c] ;  /* 0x00084c0001137983 */ /* 0x000ea80000300800 */
[----:B------:R-:W3:Y:S04]  /*a5360*/  LDL.LU R8, [R1+0x810] ;  /* 0x0008100001087983 */ /* 0x000ee80000300800 */
[----:B------:R0:W-:Y:S04]  /*a5370*/  STL.64 [R1+0x900], R4 ;  /* 0x0009000401007387 */ /* 0x0001e80000100a00 */
[----:B------:R1:W-:Y:S04]  /*a5380*/  STL.64 [R1+0x908], R6 ;  /* 0x0009080601007387 */ /* 0x0003e80000100a00 */
[----:B------:R-:W3:Y:S04]  /*a5390*/  LDL.LU R9, [R1+0x814] ;  /* 0x0008140001097983 */ /* 0x000ee80000300800 */
[----:B------:R-:W3:Y:S04]  /*a53a0*/  LDL.LU R10, [R1+0x818] ;  /* 0x00081800010a7983 */ /* 0x000ee80000300800 */
[----:B------:R-:W3:Y:S04]  /*a53b0*/  LDL.LU R11, [R1+0x81c] ;  /* 0x00081c00010b7983 */ /* 0x000ee80000300800 */
[----:B0-----:R-:W4:Y:S04]  /*a53c0*/  LDL.LU R4, [R1+0x800] ;  /* 0x0008000001047983 */ /* 0x001f280000300800 */
[----:B------:R-:W4:Y:S04]  /*a53d0*/  LDL.LU R5, [R1+0x804] ;  /* 0x0008040001057983 */ /* 0x000f280000300800 */
[----:B-1----:R-:W4:Y:S04]  /*a53e0*/  LDL.LU R6, [R1+0x808] ;  /* 0x0008080001067983 */ /* 0x002f280000300800 */
[----:B------:R-:W4:Y:S04]  /*a53f0*/  LDL.LU R7, [R1+0x80c] ;  /* 0x00080c0001077983 */ /* 0x000f280000300800 */
        /* <DEDUP_REMOVED lines=33> */
[----:B------:R-:W-:Y:S01]  /*a5610*/  IMAD.MOV.U32 R0, RZ, RZ, R29 ;  /* 0x000000ffff007224 */ /* 0x000fe200078e001d */
[----:B--2---:R-:W-:-:S15]  /*a5620*/  HMMA.16816.F32 R24, R12, R28, R24 ;  /* 0x0000001c0c18723c */ /* 0x004fde0000001818 */
[----:B------:R-:W-:-:S04]  /*a5630*/  NOP ;  /* 0x0000000000007918 */ /* 0x000fc80000000000 */
[----:B------:R-:W-:Y:S04]  /*a5640*/  STL.64 [R1+0x880], R24 ;  /* 0x0008801801007387 */ /* 0x000fe80000100a00 */
[----:B------:R0:W-:Y:S04]  /*a5650*/  STL.64 [R1+0x888], R26 ;  /* 0x0008881a01007387 */ /* 0x0001e80000100a00 */
[----:B0-----:R-:W2:Y:S04]  /*a5660*/  LDL.LU.64 R26, [R1+0x60f8] ;  /* 0x0060f800011a7983 */ /* 0x001ea80000300a00 */
[----:B------:R-:W2:Y:S04]  /*a5670*/  LDL.LU.64 R24, [R1+0x60f0] ;  /* 0x0060f00001187983 */ /* 0x000ea80000300a00 */
[----:B------:R-:W2:Y:S04]  /*a5680*/  LDL.LU.64 R28, [R1+0x60e8] ;  /* 0x0060e800011c7983 */ /* 0x000ea80000300a00 */
[----:B------:R-:W-:Y:S01]  /*a5690*/  STL [R1+0x6020], R0 ;  /* 0x0060200001007387 */ /* 0x000fe20000100800 */
[----:B--2---:R-:W-:-:S15]  /*a56a0*/  HMMA.16816.F32 R24, R12, R28, R24 ;  /* 0x0000001c0c18723c */ /* 0x004fde0000001818 */
[----:B------:R-:W-:-:S04]  /*a56b0*/  NOP ;  /* 0x0000000000007918 */ /* 0x000fc80000000000 */
[----:B------:R-:W-:Y:S04]  /*a56c0*/  STL.64 [R1+0x870], R24 ;  /* 0x0008701801007387 */ /* 0x000fe80000100a00 */
[----:B------:R0:W-:Y:S04]  /*a56d0*/  STL.64 [R1+0x878], R26 ;  /* 0x0008781a01007387 */ /* 0x0001e80000100a00 */
[----:B0-----:R-:W2:Y:S04]  /*a56e0*/  LDL.LU.64 R26, [R1+0x60e0] ;  /* 0x0060e000011a7983 */ /* 0x001ea80000300a00 */
[----:B------:R-:W3:Y:S04]  /*a56f0*/  LDL.LU.64 R24, [R1+0x60d8] ;  /* 0x0060d80001187983 */ /* 0x000ee80000300a00 */
        /* <DEDUP_REMOVED lines=29> */
[----:B0-----:R-:W2:Y:S01]  /*a58d0*/  LDL.LU.64 R18, [R1+0x60a0] ;  /* 0x0060a00001127983 */ /* 0x001ea20000300a00 */
[C---:B----4-:R-:W-:Y:S03]  /*a58e0*/  HMMA.16816.F32 R4, R12.reuse, R2, R4 ;  /* 0x000000020c04723c */ /* 0x050fe60000001804 */
[----:B------:R-:W3:Y:S04]  /*a58f0*/  LDL.LU.64 R16, [R1+0x6098] ;  /* 0x0060980001107983 */ /* 0x000ee80000300a00 */
[----:B------:R-:W-:Y:S04]  /*a5900*/  STL.64 [R1+0x5eb0], R22 ;  /* 0x005eb01601007387 */ /* 0x000fe80000100a00 */
[----:B------:R0:W-:Y:S04]  /*a5910*/  STL.64 [R1+0x5ea8], R20 ;  /* 0x005ea81401007387 */ /* 0x0001e80000100a00 */
[----:B0-----:R-:W4:Y:S04]  /*a5920*/  LDL.LU R20, [R1+0x7f0] ;  /* 0x0007f00001147983 */ /* 0x001f280000300800 */
[----:B------:R-:W4:Y:S04]  /*a5930*/  LDL.LU R21, [R1+0x7f4] ;  /* 0x0007f40001157983 */ /* 0x000f280000300800 */
[----:B------:R-:W4:Y:S04]  /*a5940*/  LDL.LU R22, [R1+0x7f8] ;  /* 0x0007f80001167983 */ /* 0x000f280000300800 */
[----:B------:R-:W4:Y:S01]  /*a5950*/  LDL.LU R23, [R1+0x7fc] ;  /* 0x0007fc0001177983 */ /* 0x000f220000300800 */
[----:B--2---:R-:W-:-:S15]  /*a5960*/  HMMA.16816.F32 R8, R12, R18, R8 ;  /* 0x000000120c08723c */ /* 0x004fde0000001808 */
[----:B------:R-:W-:-:S04]  /*a5970*/  NOP ;  /* 0x0000000000007918 */ /* 0x000fc80000000000 */
[----:B------:R-:W-:Y:S04]  /*a5980*/  STL.64 [R1+0x810], R8 ;  /* 0x0008100801007387 */ /* 0x000fe80000100a00 */
[----:B------:R0:W-:Y:S04]  /*a5990*/  STL.64 [R1+0x818], R10 ;  /* 0x0008180a01007387 */ /* 0x0001e80000100a00 */
[----:B0-----:R-:W2:Y:S04]  /*a59a0*/  LDL.LU.64 R10, [R1+0x6090] ;  /* 0x00609000010a7983 */ /* 0x001ea80000300a00 */
[----:B------:R-:W2:Y:S04]  /*a59b0*/  LDL.LU.64 R8, [R1+0x6088] ;  /* 0x0060880001087983 */ /* 0x000ea80000300a00 */
[----:B------:R-:W-:Y:S04]  /*a59c0*/  STL.64 [R1+0x6008], R18 ;  /* 0x0060081201007387 */ /* 0x000fe80000100a00 */
[----:B------:R-:W-:Y:S04]  /*a59d0*/  STL.64 [R1+0x800], R4 ;  /* 0x0008000401007387 */ /* 0x000fe80000100a00 */
[----:B------:R0:W-:Y:S04]  /*a59e0*/  STL.64 [R1+0x808], R6 ;  /* 0x0008080601007387 */ /* 0x0001e80000100a00 */
[----:B0-----:R-:W2:Y:S04]  /*a59f0*/  LDL.LU.64 R6, [R1+0x6080] ;  /* 0x0060800001067983 */ /* 0x001ea80000300a00 */
[----:B------:R-:W4:Y:S04]  /*a5a00*/  LDL.LU.64 R4, [R1+0x6078] ;  /* 0x0060780001047983 */ /* 0x000f280000300a00 */
[----:B------:R-:W-:Y:S04]  /*a5a10*/  STL [R1+0x6028], R2 ;  /* 0x0060280201007387 */ /* 0x000fe80000100800 */
[----:B------:R-:W-:Y:S01]  /*a5a20*/  STL [R1+0x6024], R3 ;  /* 0x0060240301007387 */ /* 0x000fe20000100800 */
[----:B----4-:R-:W-:-:S15]  /*a5a30*/  HMMA.16816.F32 R20, R12, R4, R20 ;  /* 0x000000040c14723c */ /* 0x010fde0000001814 */
[----:B------:R-:W-:-:S04]  /*a5a40*/  NOP ;  /* 0x0000000000007918 */ /* 0x000fc80000000000 */
[----:B------:R-:W-:Y:S04]  /*a5a50*/  STL.64 [R1+0x7f0], R20 ;  /* 0x0007f01401007387 */ /* 0x000fe80000100a00 */
[----:B------:R0:W-:Y:S04]  /*a5a60*/  STL.64 [R1+0x7f8], R22 ;  /* 0x0007f81601007387 */ /* 0x0001e80000100a00 */
[----:B0-----:R-:W4:Y:S01]  /*a5a70*/  LDL.LU.64 R22, [R1+0x88] ;  /* 0x0000880001167983 */ /* 0x001f220000300a00 */
[----:B--2---:R-:W-:Y:S01]  /*a5a80*/  HMMA.16816.F32 R24, R12, R6, R24 ;  /* 0x000000060c18723c */ /* 0x004fe20000001818 */
[----:B------:R-:W-:-:S02]  /*a5a90*/  IMAD.MOV.U32 R28, RZ, RZ, R8 ;  /* 0x000000ffff1c7224 */ /* 0x000fc400078e0008 */
[----:B------:R-:W-:Y:S02]  /*a5aa0*/  IMAD.MOV.U32 R29, RZ, RZ, R9 ;  /* 0x000000ffff1d7224 */ /* 0x000fe400078e0009 */
[----:B---3--:R-:W-:Y:S02]  /*a5ab0*/  IMAD.MOV.U32 R20, RZ, RZ, R17 ;  /* 0x000000ffff147224 */ /* 0x008fe400078e0011 */
[----:B------:R-:W-:-:S12]  /*a5ac0*/  IMAD.MOV.U32 R21, RZ, RZ, R16 ;  /* 0x000000ffff157224 */ /* 0x000fd800078e0010 */
[----:B------:R-:W-:Y:S04]  /*a5ad0*/  STL.64 [R1+0x7d0], R24 ;  /* 0x0007d01801007387 */ /* 0x000fe80000100a00 */
[----:B------:R-:W-:Y:S04]  /*a5ae0*/  STL.64 [R1+0x7d8], R26 ;  /* 0x0007d81a01007387 */ /* 0x000fe80000100a00 */
[----:B------:R-:W2:Y:S04]  /*a5af0*/  LDL.LU R8, [R1+0x6074] ;  /* 0x0060740001087983 */ /* 0x000ea80000300800 */
[----:B------:R-:W-:Y:S04]  /*a5b00*/  STL [R1+0x602c], R28 ;  /* 0x00602c1c01007387 */ /* 0x000fe80000100800 */
[----:B------:R-:W2:Y:S04]  /*a5b10*/  LDL.LU R9, [R1+0x6070] ;  /* 0x0060700001097983 */ /* 0x000ea80000300800 */
[----:B------:R-:W-:Y:S04]  /*a5b20*/  STL [R1+0x6048], R29 ;  /* 0x0060481d01007387 */ /* 0x000fe80000100800 */
[----:B----4-:R-:W-:Y:S04]  /*a5b30*/  STL.64 [R1+0x6018], R22 ;  /* 0x0060181601007387 */ /* 0x010fe80000100a00 */
[----:B------:R0:W-:Y:S04]  /*a5b40*/  STL.64 [R1+0x6010], R20 ;  /* 0x0060101401007387 */ /* 0x0001e80000100a00 */
[----:B0-----:R-:W3:Y:S04]  /*a5b50*/  LDL.LU R20, [R1+0x7a0] ;  /* 0x0007a00001147983 */ /* 0x001ee80000300800 */
[----:B------:R-:W3:Y:S04]  /*a5b60*/  LDL.LU R21, [R1+0x7a4] ;  /* 0x0007a40001157983 */ /* 0x000ee80000300800 */
[----:B------:R-:W4:Y:S04]  /*a5b70*/  LDL.LU R22, [R1+0x7a8] ;  /* 0x0007a80001167983 */ /* 0x000f280000300800 */
[----:B------:R-:W4:Y:S04]  /*a5b80*/  LDL.LU R23, [R1+0x7ac] ;  /* 0x0007ac0001177983 */ /* 0x000f280000300800 */
[----:B------:R-:W2:Y:S04]  /*a5b90*/  LDL.LU R28, [R1+0x1a00] ;  /* 0x001a0000011c7983 */ /* 0x000ea80000300800 */
[----:B------:R-:W2:Y:S04]  /*a5ba0*/  LDL.LU R29, [R1+0x1a0c] ;  /* 0x001a0c00011d7983 */ /* 0x000ea80000300800 */
[----:B--2---:R0:W-:Y:S04]  /*a5bb0*/  STL [R1+0x604c], R29 ;  /* 0x00604c1d01007387 */ /* 0x0041e80000100800 */
[----:B0-----:R-:W2:Y:S04]  /*a5bc0*/  LDL.LU R29, [R1+0x1a04] ;  /* 0x001a0400011d7983 */ /* 0x001ea80000300800 */
[----:B------:R-:W2:Y:S04]  /*a5bd0*/  LDL.LU R2, [R1+0x1a08] ;  /* 0x001a080001027983 */ /* 0x000ea80000300800 */
[----:B------:R-:W2:Y:S04]  /*a5be0*/  LDL.LU R16, [R1+0x1a14] ;  /* 0x001a140001107983 */ /* 0x000ea80000300800 */
[----:B------:R-:W2:Y:S04]  /*a5bf0*/  LDL.LU R3, [R1+0x1a10] ;  /* 0x001a100001037983 */ /* 0x000ea80000300800 */
[----:B------:R-:W2:Y:S04]  /*a5c00*/  LDL.LU R17, [R1+0x1a1c] ;  /* 0x001a1c0001117983 */ /* 0x000ea80000300800 */
[----:B------:R-:W2:Y:S04]  /*a5c10*/  LDL.LU R0, [R1+0x1a18] ;  /* 0x001a180001007983 */ /* 0x000ea80000300800 */
        /* <DEDUP_REMOVED lines=18> */
[----:B------:R-:W4:Y:S04]  /*a5d40*/  LDL.LU.64 R18, [R1+0x98] ;  /* 0x0000980001127983 */ /* 0x000f280000300a00 */
[----:B------:R-:W2:Y:S04]  /*a5d50*/  LDL.LU R24, [R1+0x750] ;  /* 0x0007500001187983 */ /* 0x000ea80000300800 */
        /* <DEDUP_REMOVED lines=8> */
[----:B------:R-:W4:Y:S01]  /*a5de0*/  LDL.LU R7, [R1+0x76c] ;  /* 0x00076c0001077983 */ /* 0x000f220000300800 */
[----:B---3--:R-:W-:-:S15]  /*a5df0*/  HMMA.16816.F32 R20, R12, R8, R20 ;  /* 0x000000080c14723c */ /* 0x008fde0000001814 */
[----:B------:R-:W-:-:S04]  /*a5e00*/  NOP ;  /* 0x0000000000007918 */ /* 0x000fc80000000000 */
[----:B------:R-:W-:Y:S04]  /*a5e10*/  STL.64 [R1+0x7c0], R20 ;  /* 0x0007c01401007387 */ /* 0x000fe80000100a00 */
[----:B------:R0:W-:Y:S04]  /*a5e20*/  STL.64 [R1+0x7c8], R22 ;  /* 0x0007c81601007387 */ /* 0x0001e80000100a00 */
[----:B0-----:R-:W3:Y:S04]  /*a5e30*/  LDL.LU.64 R22, [R1+0x6068] ;  /* 0x0060680001167983 */ /* 0x001ee80000300a00 */
[----:B------:R-:W3:Y:S04]  /*a5e40*/  LDL.LU.64 R20, [R1+0x6060] ;  /* 0x0060600001147983 */ /* 0x000ee80000300a00 */
[----:B------:R-:W-:Y:S04]  /*a5e50*/  STL [R1+0x5e5c], R8 ;  /* 0x005e5c0801007387 */ /* 0x000fe80000100800 */
[----:B------:R-:W-:Y:S01]  /*a5e60*/  STL [R1+0x5e58], R9 ;  /* 0x005e580901007387 */ /* 0x000fe20000100800 */
[----:B--2---:R-:W-:Y:S01]  /*a5e70*/  IMAD R28, R28, 0x100, R29 ;  /* 0x000001001c1c7824 */ /* 0x004fe200078e021d */
[----:B---3--:R-:W-:-:S15]  /*a5e80*/  HMMA.16816.F32 R20, R12, R10, R20 ;  /* 0x0000000a0c14723c */ /* 0x008fde0000001814 */
[----:B------:R-:W-:-:S04]  /*a5e90*/  NOP ;  /* 0x0000000000007918 */ /* 0x000fc80000000000 */
[----:B------:R-:W-:Y:S04]  /*a5ea0*/  STL.64 [R1+0x7b0], R20 ;  /* 0x0007b01401007387 */ /* 0x000fe80000100a00 */
[----:B------:R0:W-:Y:S04]  /*a5eb0*/  STL.64 [R1+0x7b8], R22 ;  /* 0x0007b81601007387 */ /* 0x0001e80000100a00 */
[----:B0-----:R-:W2:Y:S04]  /*a5ec0*/  LDL.LU.64 R22, [R1+0x6058] ;  /* 0x0060580001167983 */ /* 0x001ea80000300a00 */
[----:B------:R-:W2:Y:S04]  /*a5ed0*/  LDL.LU.64 R20, [R1+0x6050] ;  /* 0x0060500001147983 */ /* 0x000ea80000300a00 */
[----:B------:R0:W-:Y:S04]  /*a5ee0*/  STL [R1+0x5e64], R10 ;  /* 0x005e640a01007387 */ /* 0x0001e80000100800 */
[----:B------:R1:W-:Y:S04]  /*a5ef0*/  STL [R1+0x5e60], R11 ;  /* 0x005e600b01007387 */ /* 0x0003e80000100800 */
[----:B------:R-:W3:Y:S04]  /*a5f00*/  LDL.LU R8, [R1+0x770] ;  /* 0x0007700001087983 */ /* 0x000ee80000300800 */
[----:B------:R-:W3:Y:S04]  /*a5f10*/  LDL.LU R9, [R1+0x774] ;  /* 0x0007740001097983 */ /* 0x000ee80000300800 */
[----:B0-----:R-:W3:Y:S04]  /*a5f20*/  LDL.LU R10, [R1+0x778] ;  /* 0x00077800010a7983 */ /* 0x001ee80000300800 */
[----:B-1----:R-:W3:Y:S04]  /*a5f30*/  LDL.LU R11, [R1+0x77c] ;  /* 0x00077c00010b7983 */ /* 0x002ee80000300800 */
[----:B------:R-:W2:Y:S01]  /*a5f40*/  LDL.LU R29, [R1+0x604c] ;  /* 0x00604c00011d7983 */ /* 0x000ea20000300800 */
[----:B------:R-:W-:-:S02]  /*a5f50*/  IMAD R3, R3, 0x100, R16 ;  /* 0x0000010003037824 */ /* 0x000fc400078e0210 */
[----:B------:R-:W-:Y:S02]  /*a5f60*/  IMAD R0, R0, 0x100, R17 ;  /* 0x0000010000007824 */ /* 0x000fe400078e0211 */
[----:B--2---:R-:W-:Y:S02]  /*a5f70*/  IMAD R2, R2, 0x100, R29 ;  /* 0x0000010002027824 */ /* 0x004fe400078e021d */
        /* <DEDUP_REMOVED lines=15> */
[----:B------:R-:W3:Y:S04]  /*a6070*/  LDL.LU R2, [R1+0x6028] ;  /* 0x0060280001027983 */ /* 0x000ee80000300800 */
[----:B------:R-:W3:Y:S04]  /*a6080*/  LDL.LU R3, [R1+0x6024] ;  /* 0x0060240001037983 */ /* 0x000ee80000300800 */
[----:B------:R-:W3:Y:S01]  /*a6090*/  LDL.LU R0, [R1+0x6020] ;  /* 0x0060200001007983 */ /* 0x000ee20000300800 */
[----:B----4-:R-:W-:-:S02]  /*a60a0*/  IMAD.MOV.U32 R17, RZ, RZ, R18 ;  /* 0x000000ffff117224 */ /* 0x010fc400078e0012 */
[----:B------:R-:W-:Y:S01]  /*a60b0*/  IMAD.MOV.U32 R16, RZ, RZ, R19 ;  /* 0x000000ffff107224 */ /* 0x000fe200078e0013 */
[----:B--2---:R-:W-:-:S15]  /*a60c0*/  HMMA.16816.F32 R20, R12, R18, R20 ;  /* 0x000000120c14723c */ /* 0x004fde0000001814 */
[----:B------:R-:W-:-:S04]  /*a60d0*/  NOP ;  /* 0x0000000000007918 */ /* 0x000fc80000000000 */
[----:B------:R-:W-:Y:S04]  /*a60e0*/  STL.64 [R1+0x790], R20 ;  /* 0x0007901401007387 */ /* 0x000fe80000100a00 */
[----:B------:R0:W-:Y:S04]  /*a60f0*/  STL.64 [R1+0x798], R22 ;  /* 0x0007981601007387 */ /* 0x0001e80000100a00 */
[----:B0-----:R-:W2:Y:S04]  /*a6100*/  LDL.LU.64 R22, [R1+0x6018] ;  /* 0x0060180001167983 */ /* 0x001ea80000300a00 */
[----:B------:R-:W3:Y:S04]  /*a6110*/  LDL.LU.64 R20, [R1+0x6010] ;  /* 0x0060100001147983 */ /* 0x000ee80000300a00 */
[----:B------:R-:W4:Y:S04]  /*a6120*/  LDL.LU.64 R18, [R1+0x6008] ;  /* 0x0060080001127983 */ /* 0x000f280000300a00 */
[----:B------:R-:W-:Y:S04]  /*a6130*/  STL [R1+0x5e2c], R16 ;  /* 0x005e2c1001007387 */ /* 0x000fe80000100800 */
[----:B------:R0:W-:Y:S01]  /*a6140*/  STL [R1+0x5e28], R17 ;  /* 0x005e281101007387 */ /* 0x0001e20000100800 */
[C---:B---3--:R-:W-:Y:S08]  /*a6150*/  HMMA.16816.F32 R8, R12.reuse, R20, R8 ;  /* 0x000000140c08723c */ /* 0x048ff00000001808 */
[----:B--2---:R-:W-:Y:S01]  /*a6160*/  HMMA.16816.F32 R4, R12, R22, R4 ;  /* 0x000000160c04723c */ /* 0x004fe20000001804 */
[----:B0-----:R-:W-:-:S02]  /*a6170*/  IMAD.MOV.U32 R17, RZ, RZ, R23 ;  /* 0x000000ffff117224 */ /* 0x001fc400078e0017 */
[----:B------:R-:W-:-:S08]  /*a6180*/  IMAD.MOV.U32 R16, RZ, RZ, R22 ;  /* 0x000000ffff107224 */ /* 0x000fd000078e0016 */
[----:B------:R-:W-:Y:S04]  /*a6190*/  STL.64 [R1+0x770], R8 ;  /* 0x0007700801007387 */ /* 0x000fe80000100a00 */
[----:B------:R-:W-:Y:S04]  /*a61a0*/  STL.64 [R1+0x778], R10 ;  /* 0x0007780a01007387 */ /* 0x000fe80000100a00 */
[----:B------:R-:W-:Y:S04]  /*a61b0*/  STL.64 [R1+0x760], R4 ;  /* 0x0007600401007387 */ /* 0x000fe80000100a00 */
[----:B------:R0:W-:Y:S02]  /*a61c0*/  STL.64 [R1+0x768], R6 ;  /* 0x0007680601007387 */ /* 0x0001e40000100a00 */
[C---:B0-----:R-:W-:Y:S02]  /*a61d0*/  HMMA.16816.F32 R4, R12.reuse, R28, R24 ;  /* 0x0000001c0c04723c */ /* 0x041fe40000001818 */
[----:B------:R-:W-:Y:S04]  /*a61e0*/  STL [R1+0x5e34], R17 ;  /* 0x005e341101007387 */ /* 0x000fe80000100800 */
[----:B------:R-:W-:Y:S04]  /*a61f0*/  STL [R1+0x5e30], R16 ;  /* 0x005e301001007387 */ /* 0x000fe80000100800 */
[----:B----4-:R-:W-:Y:S04]  /*a6200*/  STL.64 [R1+0x6000], R18 ;  /* 0x0060001201007387 */ /* 0x010fe80000100a00 */
[----:B------:R-:W2:Y:S05]  /*a6210*/  LDL.LU R24, [R1+0x640] ;  /* 0x0006400001187983 */ /* 0x000eaa0000300800 */
[----:B------:R-:W-:Y:S04]  /*a6220*/  STL.64 [R1+0x740], R4 ;  /* 0x0007400401007387 */ /* 0x000fe80000100a00 */
[----:B------:R-:W-:Y:S04]  /*a6230*/  STL.64 [R1+0x748], R6 ;  /* 0x0007480601007387 */ /* 0x000fe80000100a00 */
[----:B------:R-:W2:Y:S04]  /*a6240*/  LDL.LU R25, [R1+0x644] ;  /* 0x0006440001197983 */ /* 0x000ea80000300800 */
[----:B------:R-:W3:Y:S04]  /*a6250*/  LDL.LU R26, [R1+0x648] ;  /* 0x00064800011a7983 */ /* 0x000ee80000300800 */
[----:B------:R-:W3:Y:S04]  /*a6260*/  LDL.LU R27, [R1+0x64c] ;  /* 0x00064c00011b7983 */ /* 0x000ee80000300800 */
[----:B---3--:R0:W-:Y:S04]  /*a6270*/  STL.64 [R1+0x5f58], R26 ;  /* 0x005f581a01007387 */ /* 0x0081e80000100a00 */
[----:B--2---:R1:W-:Y:S04]  /*a6280*/  STL.64 [R1+0x5f50], R24 ;  /* 0x005f501801007387 */ /* 0x0043e80000100a00 */
[----:B------:R-:W2:Y:S04]  /*a6290*/  LDL.LU R8, [R1+0x670] ;  /* 0x0006700001087983 */ /* 0x000ea80000300800 */
[----:B------:R-:W2:Y:S04]  /*a62a0*/  LDL.LU R9, [R1+0x674] ;  /* 0x0006740001097983 */ /* 0x000ea80000300800 */
[----:B------:R-:W3:Y:S04]  /*a62b0*/  LDL.LU R10, [R1+0x678] ;  /* 0x00067800010a7983 */ /* 0x000ee80000300800 */
[----:B------:R-:W3:Y:S04]  /*a62c0*/  LDL.LU R11, [R1+0x67c] ;  /* 0x00067c00010b7983 */ /* 0x000ee80000300800 */
[----:B---3--:R-:W-:Y:S04]  /*a62d0*/  STL.64 [R1+0x5f68], R10 ;  /* 0x005f680a01007387 */ /* 0x008fe80000100a00 */
[----:B--2---:R2:W-:Y:S04]  /*a62e0*/  STL.64 [R1+0x5f60], R8 ;  /* 0x005f600801007387 */ /* 0x0045e80000100a00 */
[----:B0-----:R-:W3:Y:S04]  /*a62f0*/  LDL R26, [R1+0x40] ;  /* 0x00004000011a7983 */ /* 0x001ee80000100800 */
[----:B------:R-:W3:Y:S04]  /*a6300*/  LDL R27, [R1+0x44] ;  /* 0x00004400011b7983 */ /* 0x000ee80000100800 */
[----:B-1----:R-:W4:Y:S04]  /*a6310*/  LDL.LU.64 R24, [R1+0x48] ;  /* 0x0000480001187983 */ /* 0x002f280000300a00 */
[----:B---3--:R0:W-:Y:S04]  /*a6320*/  STL.64 [R1+0x5f88], R26 ;  /* 0x005f881a01007387 */ /* 0x0081e80000100a00 */
[----:B----4-:R1:W-:Y:S04]  /*a6330*/  STL.64 [R1+0x5f80], R24 ;  /* 0x005f801801007387 */ /* 0x0103e80000100a00 */
[----:B--2---:R-:W2:Y:S04]  /*a6340*/  LDL.LU R8, [R1+0x680] ;  /* 0x0006800001087983 */ /* 0x004ea80000300800 */
[----:B------:R-:W2:Y:S04]  /*a6350*/  LDL.LU R9, [R1+0x684] ;  /* 0x0006840001097983 */ /* 0x000ea80000300800 */
[----:B------:R-:W3:Y:S04]  /*a6360*/  LDL.LU R10, [R1+0x688] ;  /* 0x00068800010a7983 */ /* 0x000ee80000300800 */
[----:B------:R-:W3:Y:S04]  /*a6370*/  LDL.LU R11, [R1+0x68c] ;  /* 0x00068c00010b7983 */ /* 0x000ee80000300800 */
[----:B0-----:R-:W4:Y:S04]  /*a6380*/  LDL R26, [R1+0x50] ;  /* 0x00005000011a7983 */ /* 0x001f280000100800 */
[----:B------:R-:W4:Y:S04]  /*a6390*/  LDL R27, [R1+0x54] ;  /* 0x00005400011b7983 */ /* 0x000f280000100800 */
[----:B-1----:R-:W2:Y:S04]  /*a63a0*/  LDL.LU.64 R24, [R1+0x58] ;  /* 0x0000580001187983 */ /* 0x002ea80000300a00 */
        /* <DEDUP_REMOVED lines=10> */
[----:B------:R-:W2:Y:S04]  /*a6450*/  LDL.LU.64 R24, [R1+0x68] ;  /* 0x0000680001187983 */ /* 0x000ea80000300a00 */
        /* <DEDUP_REMOVED lines=47> */
[----:B------:R-:W3:Y:S04]  /*a6750*/  LDL.LU.64 R28, [R1+0x28] ;  /* 0x00002800011c7983 */ /* 0x000ee80000300a00 */
        /* <DEDUP_REMOVED lines=55> */
[----:B------:R-:W-:-:S03]  /*a6ad0*/  IMAD.MOV.U32 R16, RZ, RZ, R24 ;  /* 0x000000ffff107224 */ /* 0x000fc600078e0018 */
[----:B------:R-:W-:Y:S04]  /*a6ae0*/  STL [R1+0x5e54], R17 ;  /* 0x005e541101007387 */ /* 0x000fe80000100800 */
[----:B------:R-:W-:Y:S01]  /*a6af0*/  STL [R1+0x5e50], R16 ;  /* 0x005e501001007387 */ /* 0x000fe20000100800 */
[----:B--2---:R-:W-:Y:S03]  /*a6b00*/  HMMA.16816.F32 R24, R12, R26, R8 ;  /* 0x0000001a0c18723c */ /* 0x004fe60000001808 */
[----:B------:R-:W2:Y:S04]  /*a6b10*/  LDL.LU.64 R10, [R1+0x5f68] ;  /* 0x005f6800010a7983 */ /* 0x000ea80000300a00 */
[----:B------:R-:W2:-:S12]  /*a6b20*/  LDL.LU.64 R8, [R1+0x5f60] ;  /* 0x005f600001087983 */ /* 0x000e980000300a00 */
[----:B------:R-:W-:Y:S04]  /*a6b30*/  STL.64 [R1+0x6a0], R24 ;  /* 0x0006a01801007387 */ /* 0x000fe80000100a00 */
[----:B------:R0:W-:Y:S04]  /*a6b40*/  STL.64 [R1+0x6a8], R26 ;  /* 0x0006a81a01007387 */ /* 0x0001e80000100a00 */
[----:B0-----:R-:W4:Y:S04]  /*a6b50*/  LDL.LU.64 R26, [R1+0x5f58] ;  /* 0x005f5800011a7983 */ /* 0x001f280000300a00 */
[----:B------:R-:W4:Y:S01]  /*a6b60*/  LDL.LU.64 R24, [R1+0x5f50] ;  /* 0x005f500001187983 */ /* 0x000f220000300a00 */
[----:B---3--:R-:W-:-:S02]  /*a6b70*/  IMAD.MOV.U32 R17, RZ, RZ, R20 ;  /* 0x000000ffff117224 */ /* 0x008fc400078e0014 */
[----:B------:R-:W-:Y:S01]  /*a6b80*/  IMAD.MOV.U32 R16, RZ, RZ, R21 ;  /* 0x000000ffff107224 */ /* 0x000fe200078e0015 */
[----:B--2---:R-:W-:-:S15]  /*a6b90*/  HMMA.16816.F32 R8, R12, R20, R8 ;  /* 0x000000140c08723c */ /* 0x004fde0000001808 */
[----:B------:R-:W-:-:S04]  /*a6ba0*/  NOP ;  /* 0x0000000000007918 */ /* 0x000fc80000000000 */
[----:B------:R-:W-:Y:S04]  /*a6bb0*/  STL.64 [R1+0x690], R8 ;  /* 0x0006900801007387 */ /* 0x000fe80000100a00 */
[----:B------:R-:W-:Y:S04]  /*a6bc0*/  STL.64 [R1+0x698], R10 ;  /* 0x0006980a01007387 */ /* 0x000fe80000100a00 */
[----:B------:R-:W-:Y:S04]  /*a6bd0*/  STL.64 [R1+0x5e90], R18 ;  /* 0x005e901201007387 */ /* 0x000fe80000100a00 */
[----:B------:R4:W-:Y:S02]  /*a6be0*/  STL.64 [R1+0x5e88], R16 ;  /* 0x005e881001007387 */ /* 0x0009e40000100a00 */
[C---:B----4-:R-:W-:Y:S08]  /*a6bf0*/  HMMA.16816.F32 R16, R12.reuse, R22, R4 ;  /* 0x000000160c10723c */ /* 0x050ff00000001804 */
[----:B------:R-:W-:Y:S01]  /*a6c00*/  HMMA.16816.F32 R4, R12, R28, R24 ;  /* 0x0000001c0c04723c */ /* 0x000fe20000001818 */
[----:B------:R-:W-:-:S02]  /*a6c10*/  IMAD.MOV.U32 R8, RZ, RZ, R28 ;  /* 0x000000ffff087224 */ /* 0x000fc400078e001c */
[----:B------:R-:W-:-:S08]  /*a6c20*/  IMAD.MOV.U32 R9, RZ, RZ, R29 ;  /* 0x000000ffff097224 */ /* 0x000fd000078e001d */
[----:B------:R0:W-:Y:S04]  /*a6c30*/  STL.64 [R1+0x680], R16 ;  /* 0x0006801001007387 */ /* 0x0001e80000100a00 */
[----:B------:R1:W-:Y:S04]  /*a6c40*/  STL.64 [R1+0x688], R18 ;  /* 0x0006881201007387 */ /* 0x0003e80000100a00 */
[----:B------:R-:W-:Y:S04]  /*a6c50*/  STL.64 [R1+0x670], R4 ;  /* 0x0006700401007387 */ /* 0x000fe80000100a00 */
[----:B------:R-:W-:Y:S04]  /*a6c60*/  STL.64 [R1+0x678], R6 ;  /* 0x0006780601007387 */ /* 0x000fe80000100a00 */
[----:B------:R-:W-:Y:S04]  /*a6c70*/  STL.64 [R1+0x5f40], R8 ;  /* 0x005f400801007387 */ /* 0x000fe80000100a00 */
[----:B0-----:R-:W2:Y:S04]  /*a6c80*/  LDL.LU R16, [R1+0x560] ;  /* 0x0005600001107983 */ /* 0x001ea80000300800 */
[----:B------:R-:W2:Y:S04]  /*a6c90*/  LDL.LU R17, [R1+0x564] ;  /* 0x0005640001117983 */ /* 0x000ea80000300800 */
[----:B-1----:R-:W3:Y:S04]  /*a6ca0*/  LDL.LU R18, [R1+0x568] ;  /* 0x0005680001127983 */ /* 0x002ee80000300800 */
[----:B------:R-:W3:Y:S04]  /*a6cb0*/  LDL.LU R19, [R1+0x56c] ;  /* 0x00056c0001137983 */ /* 0x000ee80000300800 */
[----:B------:R-:W4:Y:S04]  /*a6cc0*/  LDL.LU R20, [R1+0x580] ;  /* 0x0005800001147983 */ /* 0x000f280000300800 */
[----:B------:R-:W4:Y:S04]  /*a6cd0*/  LDL.LU R21, [R1+0x584] ;  /* 0x0005840001157983 */ /* 0x000f280000300800 */
        /* <DEDUP_REMOVED lines=10> */
[----:B------:R0:W-:Y:S04]  /*a6d80*/  STL.64 [R1+0x5ed8], R24 ;  /* 0x005ed81801007387 */ /* 0x0001e80000100a00 */
[----:B0-----:R-:W3:Y:S04]  /*a6d90*/  LDL.64 R24, [R1+0x8] ;  /* 0x0000080001187983 */ /* 0x001ee80000100a00 */
[----:B--2---:R-:W-:Y:S04]  /*a6da0*/  STL.64 [R1+0x5f10], R26 ;  /* 0x005f101a01007387 */ /* 0x004fe80000100a00 */
[----:B---3--:R-:W-:Y:S04]  /*a6db0*/  STL.64 [R1+0x5f08], R24 ;  /* 0x005f081801007387 */ /* 0x008fe80000100a00 */
[----:B------:R-:W-:Y:S04]  /*a6dc0*/  STL.64 [R1+0x5ec0], R22 ;  /* 0x005ec01601007387 */ /* 0x000fe80000100a00 */
[----:B----4-:R0:W-:Y:S04]  /*a6dd0*/  STL.64 [R1+0x5eb8], R20 ;  /* 0x005eb81401007387 */ /* 0x0101e80000100a00 */
[----:B0-----:R-:W2:Y:S04]  /*a6de0*/  LDL.LU R20, [R1+0x590] ;  /* 0x0005900001147983 */ /* 0x001ea80000300800 */
[----:B------:R-:W2:Y:S04]  /*a6df0*/  LDL.LU R21, [R1+0x594] ;  /* 0x0005940001157983 */ /* 0x000ea80000300800 */
[----:B------:R-:W3:Y:S04]  /*a6e00*/  LDL.LU R22, [R1+0x598] ;  /* 0x0005980001167983 */ /* 0x000ee80000300800 */
[----:B------:R-:W3:Y:S04]  /*a6e10*/  LDL.LU R23, [R1+0x59c] ;  /* 0x00059c0001177983 */ /* 0x000ee80000300800 */
[----:B------:R-:W4:Y:S04]  /*a6e20*/  LDL R26, [R1+0x10] ;  /* 0x00001000011a7983 */ /* 0x000f280000100800 */
        /* <DEDUP_REMOVED lines=10> */
[----:B------:R-:W4:Y:S04]  /*a6ed0*/  LDL.LU.64 R28, [R1+0x20] ;  /* 0x00002000011c7983 */ /* 0x000f280000300a00 */
        /* <DEDUP_REMOVED lines=28> */
[----:B------:R-:W3:Y:S01]  /*a70a0*/  LDL.LU R7, [R1+0x54c] ;  /* 0x00054c0001077983 */ /* 0x000ee20000300800 */
[C---:B----4-:R-:W-:Y:S08]  /*a70b0*/  HMMA.16816.F32 R8, R12.reuse, R28, R8 ;  /* 0x0000001c0c08723c */ /* 0x050ff00000001808 */
[----:B--2---:R-:W-:Y:S01]  /*a70c0*/  HMMA.16816.F32 R20, R12, R24, R20 ;  /* 0x000000180c14723c */ /* 0x004fe20000001814 */
[----:B---3--:R-:W-:Y:S04]  /*a70d0*/  STL.64 [R1+0x5e80], R6 ;  /* 0x005e800601007387 */ /* 0x008fe80000100a00 */
[----:B------:R0:W-:Y:S04]  /*a70e0*/  STL.64 [R1+0x5e78], R4 ;  /* 0x005e780401007387 */ /* 0x0001e80000100a00 */
[----:B0-----:R-:W2:Y:S04]  /*a70f0*/  LDL.LU R4, [R1+0x550] ;  /* 0x0005500001047983 */ /* 0x001ea80000300800 */
[----:B------:R-:W2:Y:S04]  /*a7100*/  LDL.LU R5, [R1+0x554] ;  /* 0x0005540001057983 */ /* 0x000ea80000300800 */
[----:B------:R-:W2:Y:S04]  /*a7110*/  LDL.LU R6, [R1+0x558] ;  /* 0x0005580001067983 */ /* 0x000ea80000300800 */
[----:B------:R-:W2:Y:S04]  /*a7120*/  LDL.LU R7, [R1+0x55c] ;  /* 0x00055c0001077983 */ /* 0x000ea80000300800 */
[----:B------:R0:W-:Y:S04]  /*a7130*/  STL.64 [R1+0x660], R8 ;  /* 0x0006600801007387 */ /* 0x0001e80000100a00 */
[----:B------:R1:W-:Y:S04]  /*a7140*/  STL.64 [R1+0x668], R10 ;  /* 0x0006680a01007387 */ /* 0x0003e80000100a00 */
[----:B0-----:R-:W3:Y:S01]  /*a7150*/  LDL.LU.64 R8, [R1+0x5f40] ;  /* 0x005f400001087983 */ /* 0x001ee20000300a00 */
[----:B-1----:R-:W-:-:S02]  /*a7160*/  IMAD.MOV.U32 R10, RZ, RZ, R28 ;  /* 0x000000ffff0a7224 */ /* 0x002fc400078e001c */
[----:B------:R-:W-:Y:S02]  /*a7170*/  IMAD.MOV.U32 R11, RZ, RZ, R29 ;  /* 0x000000ffff0b7224 */ /* 0x000fe400078e001d */
[----:B------:R-:W4:Y:S04]  /*a7180*/  LDL.LU.64 R28, [R1+0x5f38] ;  /* 0x005f3800011c7983 */ /* 0x000f280000300a00 */
[----:B------:R-:W-:Y:S04]  /*a7190*/  STL.64 [R1+0x650], R20 ;  /* 0x0006501401007387 */ /* 0x000fe80000100a00 */
[----:B------:R0:W-:Y:S04]  /*a71a0*/  STL.64 [R1+0x658], R22 ;  /* 0x0006581601007387 */ /* 0x0001e80000100a00 */
[----:B0-----:R-:W2:Y:S04]  /*a71b0*/  LDL.LU.64 R22, [R1+0x5f30] ;  /* 0x005f300001167983 */ /* 0x001ea80000300a00 */
[----:B------:R-:W2:Y:S01]  /*a71c0*/  LDL.LU.64 R20, [R1+0x5f28] ;  /* 0x005f280001147983 */ /* 0x000ea20000300a00 */
[----:B------:R-:W-:-:S02]  /*a71d0*/  IMAD.MOV.U32 R27, RZ, RZ, R0 ;  /* 0x000000ffff1b7224 */ /* 0x000fc400078e0000 */
        /* <DEDUP_REMOVED lines=30> */
[----:B------:R-:W-:Y:S01]  /*a73c0*/  STL [R1+0x5e24], R29 ;  /* 0x005e241d01007387 */ /* 0x000fe20000100800 */
        /* <DEDUP_REMOVED lines=47> */
[----:B------:R-:W3:Y:S02]  /*a76c0*/  LDL.LU.64 R4, [R1+0x5e68] ;  /* 0x005e680001047983 */ /* 0x000ee40000300a00 */
[----:B---3--:R-:W-:-:S15]  /*a76d0*/  HMMA.16816.F32 R20, R12, R4, R20 ;  /* 0x000000040c14723c */ /* 0x008fde0000001814 */
[----:B------:R-:W-:-:S04]  /*a76e0*/  NOP ;  /* 0x0000000000007918 */ /* 0x000fc80000000000 */
[----:B------:R-:W-:Y:S04]  /*a76f0*/  STL.64 [R1+0x580], R20 ;  /* 0x0005801401007387 */ /* 0x000fe80000100a00 */
[----:B------:R2:W-:Y:S02]  /*a7700*/  STL.64 [R1+0x588], R22 ;  /* 0x0005881601007387 */ /* 0x0005e40000100a00 */
[----:B--2---:R-:W-:Y:S01]  /*a7710*/  HMMA.16816.F32 R20, R12, R6, R24 ;  /* 0x000000060c14723c */ /* 0x004fe20000001818 */
[----:B------:R-:W-:Y:S02]  /*a7720*/  IMAD.MOV.U32 R26, RZ, RZ, R10 ;  /* 0x000000ffff1a7224 */ /* 0x000fe400078e000a */
[----:B------:R-:W2:Y:S01]  /*a7730*/  LDL.LU R10, [R1+0x5e64] ;  /* 0x005e6400010a7983 */ /* 0x000ea20000300800 */
[----:B------:R-:W-:-:S15]  /*a7740*/  IMAD.MOV.U32 R27, RZ, RZ, R11 ;  /* 0x000000ffff1b7224 */ /* 0x000fde00078e000b */
[----:B------:R0:W-:Y:S04]  /*a7750*/  STL.64 [R1+0x570], R20 ;  /* 0x0005701401007387 */ /* 0x0001e80000100a00 */
[----:B------:R1:W-:Y:S04]  /*a7760*/  STL.64 [R1+0x578], R22 ;  /* 0x0005781601007387 */ /* 0x0003e80000100a00 */
[----:B------:R-:W2:Y:S04]  /*a7770*/  LDL.LU R11, [R1+0x5e60] ;  /* 0x005e6000010b7983 */ /* 0x000ea80000300800 */
[----:B0-----:R-:W3:Y:S04]  /*a7780*/  LDL.LU R20, [R1+0x2e0] ;  /* 0x0002e00001147983 */ /* 0x001ee80000300800 */
[----:B------:R-:W3:Y:S04]  /*a7790*/  LDL.LU R21, [R1+0x2e4] ;  /* 0x0002e40001157983 */ /* 0x000ee80000300800 */
[----:B-1----:R-:W2:Y:S04]  /*a77a0*/  LDL.LU R22, [R1+0x2e8] ;  /* 0x0002e80001167983 */ /* 0x002ea80000300800 */
[----:B------:R-:W2:Y:S01]  /*a77b0*/  LDL.LU R23, [R1+0x2ec] ;  /* 0x0002ec0001177983 */ /* 0x000ea20000300800 */
[----:B------:R-:W-:-:S02]  /*a77c0*/  IMAD.MOV.U32 R24, RZ, RZ, R8 ;  /* 0x000000ffff187224 */ /* 0x000fc400078e0008 */
[----:B------:R-:W-:Y:S01]  /*a77d0*/  IMAD.MOV.U32 R25, RZ, RZ, R9 ;  /* 0x000000ffff197224 */ /* 0x000fe200078e0009 */
        /* <DEDUP_REMOVED lines=16> */
[----:B0-----:R-:W2:Y:S04]  /*a78e0*/  LDL.LU R4, [R1+0x300] ;  /* 0x0003000001047983 */ /* 0x001ea80000300800 */
[----:B------:R-:W2:Y:S04]  /*a78f0*/  LDL.LU R5, [R1+0x304] ;  /* 0x0003040001057983 */ /* 0x000ea80000300800 */
[----:B------:R-:W2:Y:S04]  /*a7900*/  LDL.LU R6, [R1+0x308] ;  /* 0x0003080001067983 */ /* 0x000ea80000300800 */
[----:B------:R-:W2:Y:S01]  /*a7910*/  LDL.LU R7, [R1+0x30c] ;  /* 0x00030c0001077983 */ /* 0x000ea20000300800 */
[C---:B---3--:R-:W-:Y:S03]  /*a7920*/  HMMA.16816.F32 R24, R12.reuse, R8, R24 ;  /* 0x000000080c18723c */ /* 0x048fe60000001818 */
[----:B--2---:R-:W-:Y:S04]  /*a7930*/  STL.64 [R1+0x5cf0], R6 ;  /* 0x005cf00601007387 */ /* 0x004fe80000100a00 */
[----:B------:R0:W-:Y:S02]  /*a7940*/  STL.64 [R1+0x5ce8], R4 ;  /* 0x005ce80401007387 */ /* 0x0001e40000100a00 */
[----:B0-----:R-:W-:Y:S10]  /*a7950*/  HMMA.16816.F32 R4, R12, R10, R20 ;  /* 0x0000000a0c04723c */ /* 0x001ff40000001814 */
[----:B------:R0:W-:Y:S01]  /*a7960*/  STL.64 [R1+0x560], R24 ;  /* 0x0005601801007387 */ /* 0x0001e20000100a00 */
[----:B----4-:R-:W-:-:S03]  /*a7970*/  IMAD.MOV.U32 R22, RZ, RZ, R17 ;  /* 0x000000ffff167224 */ /* 0x010fc600078e0011 */
[----:B------:R1:W-:Y:S04]  /*a7980*/  STL.64 [R1+0x568], R26 ;  /* 0x0005681a01007387 */ /* 0x0003e80000100a00 */
[----:B------:R-:W2:Y:S01]  /*a7990*/  LDL.LU R17, [R1+0x5e54] ;  /* 0x005e540001117983 */ /* 0x000ea20000300800 */
[----:B------:R-:W-:-:S03]  /*a79a0*/  IMAD.MOV.U32 R23, RZ, RZ, R16 ;  /* 0x000000ffff177224 */ /* 0x000fc600078e0010 */
[----:B------:R-:W-:Y:S04]  /*a79b0*/  STL.64 [R1+0x550], R4 ;  /* 0x0005500401007387 */ /* 0x000fe80000100a00 */
[----:B------:R-:W-:Y:S04]  /*a79c0*/  STL.64 [R1+0x558], R6 ;  /* 0x0005580601007387 */ /* 0x000fe80000100a00 */
[----:B------:R-:W3:Y:S04]  /*a79d0*/  LDL.LU R16, [R1+0x5e50] ;  /* 0x005e500001107983 */ /* 0x000ee80000300800 */
[----:B0-----:R-:W4:Y:S04]  /*a79e0*/  LDL.LU R24, [R1+0x330] ;  /* 0x0003300001187983 */ /* 0x001f280000300800 */
[----:B------:R-:W4:Y:S04]  /*a79f0*/  LDL.LU R25, [R1+0x334] ;  /* 0x0003340001197983 */ /* 0x000f280000300800 */
[----:B-1----:R-:W2:Y:S04]  /*a7a00*/  LDL.LU R26, [R1+0x338] ;  /* 0x00033800011a7983 */ /* 0x002ea80000300800 */
[----:B------:R-:W2:Y:S04]  /*a7a10*/  LDL.LU R27, [R1+0x33c] ;  /* 0x00033c00011b7983 */ /* 0x000ea80000300800 */
[----:B--2---:R3:W-:Y:S04]  /*a7a20*/  STL.64 [R1+0x5d00], R26 ;  /* 0x005d001a01007387 */ /* 0x0047e80000100a00 */
[----:B----4-:R-:W-:Y:S04]  /*a7a30*/  STL.64 [R1+0x5cf8], R24 ;  /* 0x005cf81801007387 */ /* 0x010fe80000100a00 */
[----:B------:R-:W2:Y:S04]  /*a7a40*/  LDL.LU R20, [R1+0x40] ;  /* 0x0000400001147983 */ /* 0x000ea80000300800 */
[----:B------:R-:W2:Y:S04]  /*a7a50*/  LDL.LU R21, [R1+0x44] ;  /* 0x0000440001157983 */ /* 0x000ea80000300800 */
[----:B------:R-:W-:Y:S01]  /*a7a60*/  STL.64 [R1+0x5d10], R22 ;  /* 0x005d101601007387 */ /* 0x000fe20000100a00 */
[----:B---3--:R-:W-:-:S02]  /*a7a70*/  IMAD.MOV.U32 R26, RZ, RZ, R16 ;  /* 0x000000ffff1a7224 */ /* 0x008fc400078e0010 */
[----:B------:R-:W-:Y:S01]  /*a7a80*/  IMAD.MOV.U32 R27, RZ, RZ, R17 ;  /* 0x000000ffff1b7224 */ /* 0x000fe200078e0011 */
        /* <DEDUP_REMOVED lines=94> */
[----:B---3--:R-:W-:-:S03]  /*a8070*/  IMAD.MOV.U32 R27, RZ, RZ, R16 ;  /* 0x000000ffff1b7224 */ /* 0x008fc600078e0010 */
[----:B------:R-:W3:Y:S01]  /*a8080*/  LDL.LU R24, [R1+0x3e20] ;  /* 0x003e200001187983 */ /* 0x000ee20000300800 */
[----:B----4-:R-:W-:-:S03]  /*a8090*/  IMAD.MOV.U32 R26, RZ, RZ, R17 ;  /* 0x000000ffff1a7224 */ /* 0x010fc600078e0011 */
[----:B------:R-:W4:Y:S04]  /*a80a0*/  LDL.LU R16, [R1+0x3e2c] ;  /* 0x003e2c0001107983 */ /* 0x000f280000300800 */
        /* <DEDUP_REMOVED lines=27> */
[----:B0-----:R-:W4:Y:S04]  /*a8260*/  LDL.LU R9, [R1+0x3e28] ;  /* 0x003e280001097983 */ /* 0x001f280000300800 */
[----:B------:R-:W2:Y:S01]  /*a8270*/  LDL.LU R8, [R1+0x3e30] ;  /* 0x003e300001087983 */ /* 0x000ea20000300800 */
[----:B------:R-:W-:-:S02]  /*a8280*/  IMAD R25, R25, 0x100, R29 ;  /* 0x0000010019197824 */ /* 0x000fc400078e021d */
[----:B---3--:R-:W-:Y:S01]  /*a8290*/  IMAD R24, R24, 0x100, R0 ;  /* 0x0000010018187824 */ /* 0x008fe200078e0200 */
[----:B------:R-:W3:Y:S04]  /*a82a0*/  LDL.LU R29, [R1+0x5e24] ;  /* 0x005e2400011d7983 */ /* 0x000ee80000300800 */
[----:B------:R-:W3:Y:S01]  /*a82b0*/  LDL.LU R0, [R1+0x5e20] ;  /* 0x005e200001007983 */ /* 0x000ee20000300800 */
[----:B----4-:R-:W-:Y:S02]  /*a82c0*/  IMAD R9, R9, 0x100, R16 ;  /* 0x0000010009097824 */ /* 0x010fe400078e0210 */
        /* <DEDUP_REMOVED lines=10> */
[----:B0-----:R-:W3:Y:S04]  /*a8370*/  LDL.LU R16, [R1+0x310] ;  /* 0x0003100001107983 */ /* 0x001ee80000300800 */
[----:B------:R-:W3:Y:S04]  /*a8380*/  LDL.LU R17, [R1+0x314] ;  /* 0x0003140001117983 */ /* 0x000ee80000300800 */
[----:B------:R-:W3:Y:S04]  /*a8390*/  LDL.LU R18, [R1+0x318] ;  /* 0x0003180001127983 */ /* 0x000ee80000300800 */
[----:B------:R-:W3:Y:S01]  /*a83a0*/  LDL.LU R19, [R1+0x31c] ;  /* 0x00031c0001137983 */ /* 0x000ee20000300800 */
[----:B-1----:R-:W-:-:S02]  /*a83b0*/  F2FP.F16.E4M3.UNPACK_B R12, R25 ;  /* 0x00000019ff0c723e */ /* 0x002fc400020006ff */
[----:B------:R-:W-:Y:S02]  /*a83c0*/  F2FP.F16.E4M3.UNPACK_B R13, R24 ;  /* 0x00000018ff0d723e */ /* 0x000fe400020006ff */
[----:B----4-:R-:W-:Y:S02]  /*a83d0*/  F2FP.F16.E4M3.UNPACK_B R14, R9 ;  /* 0x00000009ff0e723e */ /* 0x010fe400020006ff */
        /* <DEDUP_REMOVED lines=63> */
[----:B------:R-:W4:-:S13]  /*a87d0*/  LDL.LU.64 R20, [R1+0x5d08] ;  /* 0x005d080001147983 */ /* 0x000f1a0000300a00 */
[----:B------:R-:W-:Y:S04]  /*a87e0*/  STL.64 [R1+0x430], R24 ;  /* 0x0004301801007387 */ /* 0x000fe80000100a00 */
[----:B------:R0:W-:Y:S04]  /*a87f0*/  STL.64 [R1+0x438], R26 ;  /* 0x0004381a01007387 */ /* 0x0001e80000100a00 */
[----:B0-----:R-:W2:Y:S04]  /*a8800*/  LDL.LU.64 R26, [R1+0x5d00] ;  /* 0x005d0000011a7983 */ /* 0x001ea80000300a00 */
[----:B------:R-:W2:Y:S01]  /*a8810*/  LDL.LU.64 R24, [R1+0x5cf8] ;  /* 0x005cf80001187983 */ /* 0x000ea20000300a00 */
[C---:B----4-:R-:W-:Y:S08]  /*a8820*/  HMMA.16816.F32 R4, R12.reuse, R20, R4 ;  /* 0x000000140c04723c */ /* 0x050ff00000001804 */
[C---:B--2---:R-:W-:Y:S11]  /*a8830*/  HMMA.16816.F32 R20, R12.reuse, R22, R24 ;  /* 0x000000160c14723c */ /* 0x044ff60000001818 */
        /* <DEDUP_REMOVED lines=8> */
[----:B0-----:R-:W4:Y:S04]  /*a88c0*/  LDL.LU.64 R22, [R1+0x5cd0] ;  /* 0x005cd00001167983 */ /* 0x001f280000300a00 */
[----:B------:R-:W4:Y:S01]  /*a88d0*/  LDL.LU.64 R20, [R1+0x5cc8] ;  /* 0x005cc80001147983 */ /* 0x000f220000300a00 */
[----:B---3--:R-:W-:-:S15]  /*a88e0*/  HMMA.16816.F32 R8, R12, R10, R16 ;  /* 0x0000000a0c08723c */ /* 0x008fde0000001810 */
[----:B------:R-:W-:-:S04]  /*a88f0*/  NOP ;  /* 0x0000000000007918 */ /* 0x000fc80000000000 */
[----:B------:R0:W-:Y:S04]  /*a8900*/  STL.64 [R1+0x3e0], R8 ;  /* 0x0003e00801007387 */ /* 0x0001e80000100a00 */
[----:B------:R1:W-:Y:S04]  /*a8910*/  STL.64 [R1+0x3e8], R10 ;  /* 0x0003e80a01007387 */ /* 0x0003e80000100a00 */
[----:B0-----:R-:W3:Y:S01]  /*a8920*/  LDL.LU R8, [R1+0x110] ;  /* 0x0001100001087983 */ /* 0x001ee20000300800 */
[C---:B--2---:R-:W-:Y:S08]  /*a8930*/  HMMA.16816.F32 R16, R12.reuse, R24, R4 ;  /* 0x000000180c10723c */ /* 0x044ff00000001804 */
[----:B----4-:R-:W-:Y:S11]  /*a8940*/  HMMA.16816.F32 R4, R12, R26, R20 ;  /* 0x0000001a0c04723c */ /* 0x010ff60000001814 */
[----:B------:R-:W-:Y:S04]  /*a8950*/  STL.64 [R1+0x3d0], R16 ;  /* 0x0003d01001007387 */ /* 0x000fe80000100a00 */
[----:B------:R-:W-:Y:S04]  /*a8960*/  STL.64 [R1+0x3d8], R18 ;  /* 0x0003d81201007387 */ /* 0x000fe80000100a00 */
[----:B------:R0:W-:Y:S04]  /*a8970*/  STL.64 [R1+0x3b0], R4 ;  /* 0x0003b00401007387 */ /* 0x0001e80000100a00 */
[----:B------:R2:W-:Y:S04]  /*a8980*/  STL.64 [R1+0x3b8], R6 ;  /* 0x0003b80601007387 */ /* 0x0005e80000100a00 */
[----:B------:R-:W3:Y:S04]  /*a8990*/  LDL.LU R9, [R1+0x114] ;  /* 0x0001140001097983 */ /* 0x000ee80000300800 */
[----:B-1----:R-:W4:Y:S04]  /*a89a0*/  LDL.LU R10, [R1+0x118] ;  /* 0x00011800010a7983 */ /* 0x002f280000300800 */
[----:B------:R-:W4:Y:S04]  /*a89b0*/  LDL.LU R11, [R1+0x11c] ;  /* 0x00011c00010b7983 */ /* 0x000f280000300800 */
        /* <DEDUP_REMOVED lines=13> */
[----:B0-----:R-:W2:Y:S04]  /*a8a90*/  LDL.LU R26, [R1] ;  /* 0x00000000011a7983 */ /* 0x001ea80000300800 */
[----:B------:R-:W2:Y:S04]  /*a8aa0*/  LDL.LU R27, [R1+0x4] ;  /* 0x00000400011b7983 */ /* 0x000ea80000300800 */
[----:B------:R0:W-:Y:S02]  /*a8ab0*/  STL.64 [R1+0x5c58], R24 ;  /* 0x005c581801007387 */ /* 0x0001e40000100a00 */
[----:B0-----:R-:W-:-:S02]  /*a8ac0*/  IMAD.MOV.U32 R25, RZ, RZ, R0 ;  /* 0x000000ffff197224 */ /* 0x001fc400078e0000 */
        /* <DEDUP_REMOVED lines=63> */
[----:B------:R-:W2:Y:S04]  /*a8ec0*/  LDL.LU.64 R22, [R1+0x5cb8] ;  /* 0x005cb80001167983 */ /* 0x000ea80000300a00 */
[----:B------:R-:W2:Y:S04]  /*a8ed0*/  LDL.LU.64 R20, [R1+0x5cb0] ;  /* 0x005cb00001147983 */ /* 0x000ea80000300a00 */
        /* <DEDUP_REMOVED lines=55> */
[----:B------:R-:W3:Y:S04]  /*a9250*/  LDL.LU.64 R16, [R1+0x5c18] ;  /* 0x005c180001107983 */ /* 0x000ee80000300a00 */
[----:B------:R-:W2:Y:S04]  /*a9260*/  LDL.LU R22, [R1+0x3e4c] ;  /* 0x003e4c0001167983 */ /* 0x000ea80000300800 */
[----:B------:R-:W2:Y:S01]  /*a9270*/  LDL.LU R23, [R1+0x3e48] ;  /* 0x003e480001177983 */ /* 0x000ea20000300800 */
[----:B---3--:R-:W-:-:S15]  /*a9280*/  HMMA.16816.F32 R16, R12, R20, R16 ;  /* 0x000000140c10723c */ /* 0x008fde0000001810 */
[----:B------:R-:W-:-:S04]  /*a9290*/  NOP ;  /* 0x0000000000007918 */ /* 0x000fc80000000000 */
[----:B------:R-:W-:Y:S04]  /*a92a0*/  STL.64 [R1+0x290], R16 ;  /* 0x0002901001007387 */ /* 0x000fe80000100a00 */
[----:B------:R0:W-:Y:S04]  /*a92b0*/  STL.64 [R1+0x298], R18 ;  /* 0x0002981201007387 */ /* 0x0001e80000100a00 */
[----:B0-----:R-:W3:Y:S04]  /*a92c0*/  LDL.LU.64 R18, [R1+0x5c10] ;  /* 0x005c100001127983 */ /* 0x001ee80000300a00 */
[----:B------:R-:W2:Y:S04]  /*a92d0*/  LDL.LU.64 R16, [R1+0x5c08] ;  /* 0x005c080001107983 */ /* 0x000ea80000300a00 */
[----:B------:R-:W2:Y:S04]  /*a92e0*/  LDL.LU R20, [R1+0x3e44] ;  /* 0x003e440001147983 */ /* 0x000ea80000300800 */
[----:B------:R-:W2:Y:S01]  /*a92f0*/  LDL.LU R21, [R1+0x3e40] ;  /* 0x003e400001157983 */ /* 0x000ea20000300800 */
[----:B---3--:R-:W-:-:S15]  /*a9300*/  HMMA.16816.F32 R4, R12, R18, R4 ;  /* 0x000000120c04723c */ /* 0x008fde0000001804 */
[----:B------:R-:W-:-:S04]  /*a9310*/  NOP ;  /* 0x0000000000007918 */ /* 0x000fc80000000000 */
        /* <DEDUP_REMOVED lines=18> */
[----:B---3--:R-:W-:Y:S02]  /*a9440*/  HMMA.16816.F32 R4, R12, R6, R8 ;  /* 0x000000060c04723c */ /* 0x008fe40000001808 */
[----:B------:R-:W3:Y:S04]  /*a9450*/  LDL.LU.64 R10, [R1+0x5bd0] ;  /* 0x005bd000010a7983 */ /* 0x000ee80000300a00 */
[----:B------:R-:W2:-:S13]  /*a9460*/  LDL.LU.64 R8, [R1+0x5bc8] ;  /* 0x005bc80001087983 */ /* 0x000e9a0000300a00 */
        /* <DEDUP_REMOVED lines=11> */
[----:B------:R-:W2:Y:S01]  /*a9520*/  LDL.LU.64 R24, [R1+0x5bb8] ;  /* 0x005bb80001187983 */ /* 0x000ea20000300a00 */
[----:B---3--:R-:W-:-:S15]  /*a9530*/  HMMA.16816.F32 R4, R12, R10, R4 ;  /* 0x0000000a0c04723c */ /* 0x008fde0000001804 */
[----:B------:R-:W-:-:S04]  /*a9540*/  NOP ;  /* 0x0000000000007918 */ /* 0x000fc80000000000 */
[----:B------:R-:W-:Y:S04]  /*a9550*/  STL.64 [R1+0xc0], R4 ;  /* 0x0000c00401007387 */ /* 0x000fe80000100a00 */
[----:B------:R0:W-:Y:S04]  /*a9560*/  STL.64 [R1+0xc8], R6 ;  /* 0x0000c80601007387 */ /* 0x0001e80000100a00 */
[----:B0-----:R-:W3:Y:S01]  /*a9570*/  LDL.LU R6, [R1+0xfc4] ;  /* 0x000fc40001067983 */ /* 0x001ee20000300800 */
[----:B--2---:R-:W-:Y:S03]  /*a9580*/  HMMA.16816.F32 R8, R12, R16, R24 ;  /* 0x000000100c08723c */ /* 0x004fe60000001818 */
[----:B------:R-:W2:Y:S01]  /*a9590*/  LDL.LU R24, [R1+0x160] ;  /* 0x0001600001187983 */ /* 0x000ea20000300800 */
[----:B------:R-:W-:-:S15]  /*a95a0*/  IMAD.MOV.U32 R27, RZ, RZ, R0 ;  /* 0x000000ffff1b7224 */ /* 0x000fde00078e0000 */
[----:B------:R0:W-:Y:S04]  /*a95b0*/  STL.64 [R1+0xb0], R8 ;  /* 0x0000b00801007387 */ /* 0x0001e80000100a00 */
[----:B------:R-:W-:Y:S04]  /*a95c0*/  STL.64 [R1+0xb8], R10 ;  /* 0x0000b80a01007387 */ /* 0x000fe80000100a00 */
[----:B------:R-:W2:Y:S04]  /*a95d0*/  LDL.LU R25, [R1+0x164] ;  /* 0x0001640001197983 */ /* 0x000ea80000300800 */
[----:B------:R-:W4:Y:S04]  /*a95e0*/  LDL.LU R26, [R1+0x168] ;  /* 0x00016800011a7983 */ /* 0x000f280000300800 */
[----:B------:R-:W2:Y:S04]  /*a95f0*/  LDL.LU R0, [R1+0x5bb4] ;  /* 0x005bb40001007983 */ /* 0x000ea80000300800 */
[----:B------:R-:W2:Y:S04]  /*a9600*/  LDL.LU R16, [R1+0xfd4] ;  /* 0x000fd40001107983 */ /* 0x000ea80000300800 */
[----:B------:R-:W2:Y:S04]  /*a9610*/  LDL.LU R17, [R1+0xfc0] ;  /* 0x000fc00001117983 */ /* 0x000ea80000300800 */
[----:B0-----:R-:W2:Y:S04]  /*a9620*/  LDL.LU R9, [R1+0xfb4] ;  /* 0x000fb40001097983 */ /* 0x001ea80000300800 */
[----:B--2---:R0:W-:Y:S04]  /*a9630*/  STL [R1+0x5b88], R9 ;  /* 0x005b880901007387 */ /* 0x0041e80000100800 */
[----:B------:R-:W2:Y:S04]  /*a9640*/  LDL.LU R8, [R1+0x100] ;  /* 0x0001000001087983 */ /* 0x000ea80000300800 */
[----:B0-----:R-:W2:Y:S04]  /*a9650*/  LDL.LU R9, [R1+0x104] ;  /* 0x0001040001097983 */ /* 0x001ea80000300800 */
[----:B------:R-:W2:Y:S04]  /*a9660*/  LDL.LU R10, [R1+0x108] ;  /* 0x00010800010a7983 */ /* 0x000ea80000300800 */
[----:B------:R-:W2:Y:S04]  /*a9670*/  LDL.LU R11, [R1+0x10c] ;  /* 0x00010c00010b7983 */ /* 0x000ea80000300800 */
[----:B--2---:R0:W-:Y:S04]  /*a9680*/  STL.64 [R1+0x5b98], R10 ;  /* 0x005b980a01007387 */ /* 0x0041e80000100a00 */
[----:B0-----:R-:W2:Y:S04]  /*a9690*/  LDL.LU R11, [R1+0xfd0] ;  /* 0x000fd000010b7983 */ /* 0x001ea80000300800 */
[----:B------:R-:W-:Y:S04]  /*a96a0*/  STL.64 [R1+0x5b90], R8 ;  /* 0x005b900801007387 */ /* 0x000fe80000100a00 */
[----:B------:R-:W2:Y:S04]  /*a96b0*/  LDL.LU R7, [R1+0xfa0] ;  /* 0x000fa00001077983 */ /* 0x000ea80000300800 */
[----:B----4-:R-:W-:Y:S04]  /*a96c0*/  STL.64 [R1+0x5b80], R26 ;  /* 0x005b801a01007387 */ /* 0x010fe80000100a00 */
[----:B------:R0:W-:Y:S04]  /*a96d0*/  STL.64 [R1+0x5b78], R24 ;  /* 0x005b781801007387 */ /* 0x0001e80000100a00 */
[----:B0-----:R-:W4:Y:S04]  /*a96e0*/  LDL.LU R24, [R1+0x120] ;  /* 0x0001200001187983 */ /* 0x001f280000300800 */
[----:B------:R-:W4:Y:S04]  /*a96f0*/  LDL.LU R25, [R1+0x124] ;  /* 0x0001240001197983 */ /* 0x000f280000300800 */
[----:B------:R-:W2:Y:S04]  /*a9700*/  LDL.LU R26, [R1+0x128] ;  /* 0x00012800011a7983 */ /* 0x000ea80000300800 */
[----:B------:R-:W2:Y:S01]  /*a9710*/  LDL.LU R27, [R1+0x12c] ;  /* 0x00012c00011b7983 */ /* 0x000ea20000300800 */
[----:B------:R-:W-:-:S02]  /*a9720*/  IMAD R2, R19, 0x100, R18 ;  /* 0x0000010013027824 */ /* 0x000fc400078e0212 */
[----:B------:R-:W-:Y:S02]  /*a9730*/  IMAD R3, R21, 0x100, R20 ;  /* 0x0000010015037824 */ /* 0x000fe400078e0214 */
[----:B------:R-:W-:Y:S02]  /*a9740*/  IMAD R4, R23, 0x100, R22 ;  /* 0x0000010017047824 */ /* 0x000fe400078e0216 */
[----:B------:R-:W-:Y:S01]  /*a9750*/  IMAD R5, R29, 0x100, R28 ;  /* 0x000001001d057824 */ /* 0x000fe200078e021c */
[----:B--2---:R-:W-:Y:S04]  /*a9760*/  STL.64 [R1+0x5ba8], R26 ;  /* 0x005ba81a01007387 */ /* 0x004fe80000100a00 */
[----:B----4-:R0:W-:Y:S04]  /*a9770*/  STL.64 [R1+0x5ba0], R24 ;  /* 0x005ba01801007387 */ /* 0x0101e80000100a00 */
[----:B0-----:R-:W2:Y:S04]  /*a9780*/  LDL.LU R24, [R1+0xd0] ;  /* 0x0000d00001187983 */ /* 0x001ea80000300800 */
[----:B------:R-:W2:Y:S04]  /*a9790*/  LDL.LU R25, [R1+0xd4] ;  /* 0x0000d40001197983 */ /* 0x000ea80000300800 */
[----:B------:R-:W2:Y:S04]  /*a97a0*/  LDL.LU R26, [R1+0xd8] ;  /* 0x0000d800011a7983 */ /* 0x000ea80000300800 */
[----:B------:R-:W2:Y:S04]  /*a97b0*/  LDL.LU R27, [R1+0xdc] ;  /* 0x0000dc00011b7983 */ /* 0x000ea80000300800 */
[----:B------:R-:W4:Y:S04]  /*a97c0*/  LDL.LU R18, [R1+0xfa4] ;  /* 0x000fa40001127983 */ /* 0x000f280000300800 */
[----:B------:R-:W3:Y:S04]  /*a97d0*/  LDL.LU R19, [R1+0xf90] ;  /* 0x000f900001137983 */ /* 0x000ee80000300800 */
[----:B------:R-:W3:Y:S01]  /*a97e0*/  LDL.LU R20, [R1+0x150] ;  /* 0x0001500001147983 */ /* 0x000ee20000300800 */
[----:B------:R-:W-:-:S02]  /*a97f0*/  F2FP.F16.E4M3.UNPACK_B R12, R2 ;  /* 0x00000002ff0c723e */ /* 0x000fc400020006ff */
[----:B------:R-:W-:Y:S02]  /*a9800*/  F2FP.F16.E4M3.UNPACK_B R13, R3 ;  /* 0x00000003ff0d723e */ /* 0x000fe400020006ff */
[----:B------:R-:W-:Y:S02]  /*a9810*/  F2FP.F16.E4M3.UNPACK_B R14, R4 ;  /* 0x00000004ff0e723e */ /* 0x000fe400020006ff */
[----:B------:R-:W-:Y:S02]  /*a9820*/  F2FP.F16.E4M3.UNPACK_B R15, R5 ;  /* 0x00000005ff0f723e */ /* 0x000fe400020006ff */
[----:B------:R-:W-:Y:S02]  /*a9830*/  F2FP.F16.E4M3.UNPACK_B R8, R11.H1 ;  /* 0x0000000bff08723e */ /* 0x000fe400030006ff */
[----:B------:R-:W-:Y:S01]  /*a9840*/  F2FP.F16.E4M3.UNPACK_B R9, R16.H1 ;  /* 0x00000010ff09723e */ /* 0x000fe200030006ff */
[----:B------:R-:W3:Y:S04]  /*a9850*/  LDL.LU R21, [R1+0x154] ;  /* 0x0001540001157983 */ /* 0x000ee80000300800 */
[----:B------:R-:W3:Y:S01]  /*a9860*/  LDL.LU R22, [R1+0x158] ;  /* 0x0001580001167983 */ /* 0x000ee20000300800 */
[----:B------:R-:W-:-:S03]  /*a9870*/  IMAD.MOV.U32 R23, RZ, RZ, R0 ;  /* 0x000000ffff177224 */ /* 0x000fc600078e0000 */
[----:B------:R-:W3:Y:S04]  /*a9880*/  LDL.LU R0, [R1+0x5bb0] ;  /* 0x005bb00001007983 */ /* 0x000ee80000300800 */
[----:B------:R-:W3:Y:S04]  /*a9890*/  LDL.LU R28, [R1+0xf94] ;  /* 0x000f9400011c7983 */ /* 0x000ee80000300800 */
        /* <DEDUP_REMOVED lines=9> */
[----:B------:R-:W-:-:S02]  /*a9930*/  F2FP.F16.E4M3.UNPACK_B R4, R17.H1 ;  /* 0x00000011ff04723e */ /* 0x000fc400030006ff */
[----:B---3--:R-:W-:-:S05]  /*a9940*/  F2FP.F16.E4M3.UNPACK_B R5, R6.H1 ;  /* 0x00000006ff05723e */ /* 0x008fca00030006ff */
[----:B------:R-:W-:Y:S02]  /*a9950*/  STL.64 [R1+0x90], R4 ;  /* 0x0000900401007387 */ /* 0x000fe40000100a00 */
[----:B--2---:R-:W-:-:S15]  /*a9960*/  HMMA.16816.F32 R8, R12, R4, R8 ;  /* 0x000000040c08723c */ /* 0x004fde0000001808 */
[----:B------:R-:W-:-:S04]  /*a9970*/  NOP ;  /* 0x0000000000007918 */ /* 0x000fc80000000000 */
[----:B------:R0:W-:Y:S04]  /*a9980*/  STL.64 [R1+0xe0], R8 ;  /* 0x0000e00801007387 */ /* 0x0001e80000100a00 */
[----:B------:R-:W-:Y:S04]  /*a9990*/  STL [R1+0xe8], R10 ;  /* 0x0000e80a01007387 */ /* 0x000fe80000100800 */
[----:B0-----:R-:W2:Y:S01]  /*a99a0*/  LDL.LU R9, [R1+0x5b88] ;  /* 0x005b880001097983 */ /* 0x001ea20000300800 */
[----:B------:R-:W-:Y:S01]  /*a99b0*/  F2FP.F16.E4M3.UNPACK_B R2, R0.H1 ;  /* 0x00000000ff02723e */ /* 0x000fe200030006ff */
[----:B------:R-:W-:-:S04]  /*a99c0*/  IMAD.MOV.U32 R0, RZ, RZ, R11 ;  /* 0x000000ffff007224 */ /* 0x000fc800078e000b */
[----:B------:R-:W-:Y:S04]  /*a99d0*/  STL [R1+0x88], R2 ;  /* 0x0000880201007387 */ /* 0x000fe80000100800 */
[----:B------:R0:W-:Y:S01]  /*a99e0*/  STL [R1+0x5388], R0 ;  /* 0x0053880001007387 */ /* 0x0001e20000100800 */
[----:B--2---:R-:W-:-:S07]  /*a99f0*/  F2FP.F16.E4M3.UNPACK_B R3, R9.H1 ;  /* 0x00000009ff03723e */ /* 0x004fce00030006ff */
[----:B------:R-:W-:Y:S01]  /*a9a00*/  HMMA.16816.F32 R24, R12, R2, R24 ;  /* 0x000000020c18723c */ /* 0x000fe20000001818 */
[----:B------:R-:W-:-:S15]  /*a9a10*/  STL [R1+0x8c], R3 ;  /* 0x00008c0301007387 */ /* 0x000fde0000100800 */
[----:B------:R-:W-:-:S03]  /*a9a20*/  NOP ;  /* 0x0000000000007918 */ /* 0x000fc60000000000 */
[----:B------:R-:W-:Y:S04]  /*a9a30*/  STL.64 [R1+0x100], R24 ;  /* 0x0001001801007387 */ /* 0x000fe80000100a00 */
[----:B------:R1:W-:Y:S01]  /*a9a40*/  STL [R1+0x10c], R27 ;  /* 0x00010c1b01007387 */ /* 0x0003e20000100800 */
[----:B0-----:R-:W-:-:S03]  /*a9a50*/  IMAD.MOV.U32 R0, RZ, RZ, R26 ;  /* 0x000000ffff007224 */ /* 0x001fc600078e001a */
[----:B-1----:R-:W2:Y:S04]  /*a9a60*/  LDL.LU.64 R26, [R1+0x5b80] ;  /* 0x005b8000011a7983 */ /* 0x002ea80000300a00 */
[----:B------:R-:W2:Y:S01]  /*a9a70*/  LDL.LU.64 R24, [R1+0x5b78] ;  /* 0x005b780001187983 */ /* 0x000ea20000300a00 */
[----:B------:R-:W-:Y:S01]  /*a9a80*/  F2FP.F16.E4M3.UNPACK_B R10, R7.H1 ;  /* 0x00000007ff0a723e */ /* 0x000fe200030006ff */
[----:B------:R-:W-:Y:S02]  /*a9a90*/  IMAD.MOV.U32 R8, RZ, RZ, R2 ;  /* 0x000000ffff087224 */ /* 0x000fe400078e0002 */
[----:B------:R-:W-:Y:S02]  /*a9aa0*/  IMAD.MOV.U32 R6, RZ, RZ, R4 ;  /* 0x000000ffff067224 */ /* 0x000fe400078e0004 */
[----:B------:R-:W-:Y:S01]  /*a9ab0*/  IMAD.MOV.U32 R7, RZ, RZ, R3 ;  /* 0x000000ffff077224 */ /* 0x000fe200078e0003 */
[----:B----4-:R-:W-:Y:S01]  /*a9ac0*/  F2FP.F16.E4M3.UNPACK_B R11, R18.H1 ;  /* 0x00000012ff0b723e */ /* 0x010fe200030006ff */
[----:B------:R-:W-:Y:S04]  /*a9ad0*/  STL [R1+0x80], R10 ;  /* 0x0000800a01007387 */ /* 0x000fe80000100800 */
[----:B------:R-:W-:Y:S04]  /*a9ae0*/  STL [R1+0x5ab8], R8 ;  /* 0x005ab80801007387 */ /* 0x000fe80000100800 */
[----:B------:R-:W-:Y:S04]  /*a9af0*/  STL.64 [R1+0x5a70], R6 ;  /* 0x005a700601007387 */ /* 0x000fe80000100a00 */
[----:B------:R0:W-:Y:S02]  /*a9b00*/  STL [R1+0x5a68], R5 ;  /* 0x005a680501007387 */ /* 0x0001e40000100800 */
[----:B0-----:R-:W-:Y:S02]  /*a9b10*/  HMMA.16816.F32 R4, R12, R10, R20 ;  /* 0x0000000a0c04723c */ /* 0x001fe40000001814 */
[----:B------:R0:W-:Y:S01]  /*a9b20*/  STL [R1+0x5518], R0 ;  /* 0x0055180001007387 */ /* 0x0001e20000100800 */
[----:B------:R-:W-:-:S02]  /*a9b30*/  F2FP.F16.E4M3.UNPACK_B R2, R19.H1 ;  /* 0x00000013ff02723e */ /* 0x000fc400030006ff */
[----:B------:R-:W-:Y:S01]  /*a9b40*/  F2FP.F16.E4M3.UNPACK_B R3, R28.H1 ;  /* 0x0000001cff03723e */ /* 0x000fe200030006ff */
[----:B------:R-:W-:Y:S01]  /*a9b50*/  STL [R1+0x84], R11 ;  /* 0x0000840b01007387 */ /* 0x000fe20000100800 */
[----:B0-----:R-:W-:-:S05]  /*a9b60*/  IMAD.MOV.U32 R0, RZ, RZ, R11 ;  /* 0x000000ffff007224 */ /* 0x001fca00078e000b */
[----:B------:R0:W-:Y:S07]  /*a9b70*/  STL [R1+0x59d0], R0 ;  /* 0x0059d00001007387 */ /* 0x0001ee0000100800 */
[----:B------:R-:W-:Y:S04]  /*a9b80*/  STL.64 [R1+0x110], R4 ;  /* 0x0001100401007387 */ /* 0x000fe80000100a00 */
[----:B------:R2:W-:Y:S04]  /*a9b90*/  STL.64 [R1+0x118], R6 ;  /* 0x0001180601007387 */ /* 0x0005e80000100a00 */
[----:B------:R-:W-:Y:S04]  /*a9ba0*/  STL [R1+0x78], R2 ;  /* 0x0000780201007387 */ /* 0x000fe80000100800 */
[----:B------:R-:W-:Y:S01]  /*a9bb0*/  STL [R1+0x7c], R3 ;  /* 0x00007c0301007387 */ /* 0x000fe20000100800 */
[----:B0-----:R-:W-:-:S05]  /*a9bc0*/  F2FP.F16.E4M3.UNPACK_B R0, R29.H1 ;  /* 0x0000001dff00723e */ /* 0x001fca00030006ff */
[----:B------:R-:W-:Y:S04]  /*a9bd0*/  STL [R1+0x70], R0 ;  /* 0x0000700001007387 */ /* 0x000fe80000100800 */
[----:B------:R-:W3:Y:S01]  /*a9be0*/  LDL.LU R16, [R1+0x220] ;  /* 0x0002200001107983 */ /* 0x000ee20000300800 */
        /* <DEDUP_REMOVED lines=11> */
[----:B--2---:R-:W-:Y:S04]  /*a9ca0*/  STL.64 [R1+0x5b30], R16 ;  /* 0x005b301001007387 */ /* 0x004fe80000100a00 */
[----:B------:R-:W2:Y:S04]  /*a9cb0*/  LDL.LU R18, [R1+0x1e8] ;  /* 0x0001e80001127983 */ /* 0x000ea80000300800 */
[----:B------:R-:W2:Y:S04]  /*a9cc0*/  LDL.LU R19, [R1+0x1ec] ;  /* 0x0001ec0001137983 */ /* 0x000ea80000300800 */
[----:B------:R-:W3:Y:S04]  /*a9cd0*/  LDL.LU R6, [R1+0xf74] ;  /* 0x000f740001067983 */ /* 0x000ee80000300800 */
[----:B------:R-:W4:Y:S04]  /*a9ce0*/  LDL.LU R4, [R1+0xf60] ;  /* 0x000f600001047983 */ /* 0x000f280000300800 */
[----:B------:R-:W3:Y:S04]  /*a9cf0*/  LDL.LU R7, [R1+0xf64] ;  /* 0x000f640001077983 */ /* 0x000ee80000300800 */
[----:B---3--:R0:W-:Y:S04]  /*a9d00*/  STL.64 [R1+0x5b50], R6 ;  /* 0x005b500601007387 */ /* 0x0081e80000100a00 */
[----:B0-----:R-:W3:Y:S04]  /*a9d10*/  LDL R6, [R1+0x70] ;  /* 0x0000700001067983 */ /* 0x001ee80000100800 */
[----:B----4-:R0:W-:Y:S04]  /*a9d20*/  STL [R1+0x5b48], R4 ;  /* 0x005b480401007387 */ /* 0x0101e80000100800 */
[----:B------:R-:W4:Y:S04]  /*a9d30*/  LDL.LU R2, [R1+0xf50] ;  /* 0x000f500001027983 */ /* 0x000f280000300800 */
[----:B------:R-:W3:Y:S04]  /*a9d40*/  LDL.LU R8, [R1+0x200] ;  /* 0x0002000001087983 */ /* 0x000ee80000300800 */
[----:B------:R-:W3:Y:S04]  /*a9d50*/  LDL.LU R9, [R1+0x204] ;  /* 0x0002040001097983 */ /* 0x000ee80000300800 */
[----:B------:R-:W3:Y:S04]  /*a9d60*/  LDL.LU R10, [R1+0x208] ;  /* 0x00020800010a7983 */ /* 0x000ee80000300800 */
[----:B------:R-:W3:Y:S04]  /*a9d70*/  LDL.LU R11, [R1+0x20c] ;  /* 0x00020c00010b7983 */ /* 0x000ee80000300800 */
[----:B------:R-:W3:Y:S04]  /*a9d80*/  LDL.LU R29, [R1+0xde4] ;  /* 0x000de400011d7983 */ /* 0x000ee80000300800 */
[----:B0-----:R-:W3:Y:S04]  /*a9d90*/  LDL.LU R4, [R1+0xf80] ;  /* 0x000f800001047983 */ /* 0x001ee80000300800 */
[----:B------:R-:W3:Y:S04]  /*a9da0*/  LDL.LU R5, [R1+0xf84] ;  /* 0x000f840001057983 */ /* 0x000ee80000300800 */
[----:B------:R-:W3:Y:S04]  /*a9db0*/  LDL.LU R17, [R1+0xf70] ;  /* 0x000f700001117983 */ /* 0x000ee80000300800 */
[----:B--2---:R-:W-:Y:S04]  /*a9dc0*/  STL.64 [R1+0x5b70], R18 ;  /* 0x005b701201007387 */ /* 0x004fe80000100a00 */
[----:B---3--:R0:W-:Y:S04]  /*a9dd0*/  STL [R1+0x5b68], R17 ;  /* 0x005b681101007387 */ /* 0x0081e80000100800 */
[----:B------:R-:W2:Y:S04]  /*a9de0*/  LDL.LU R16, [R1+0x1a0] ;  /* 0x0001a00001107983 */ /* 0x000ea80000300800 */
[----:B0-----:R-:W2:Y:S04]  /*a9df0*/  LDL.LU R17, [R1+0x1a4] ;  /* 0x0001a40001117983 */ /* 0x001ea80000300800 */
[----:B------:R-:W2:Y:S04]  /*a9e00*/  LDL.LU R18, [R1+0x1a8] ;  /* 0x0001a80001127983 */ /* 0x000ea80000300800 */
[----:B------:R-:W2:Y:S04]  /*a9e10*/  LDL.LU R19, [R1+0x1ac] ;  /* 0x0001ac0001137983 */ /* 0x000ea80000300800 */
[----:B------:R-:W-:Y:S04]  /*a9e20*/  STL.64 [R1+0x5b40], R10 ;  /* 0x005b400a01007387 */ /* 0x000fe80000100a00 */
[----:B------:R0:W-:Y:S04]  /*a9e30*/  STL.64 [R1+0x5b38], R8 ;  /* 0x005b380801007387 */ /* 0x0001e80000100a00 */
[----:B0-----:R-:W3:Y:S04]  /*a9e40*/  LDL.LU R8, [R1+0x1c0] ;  /* 0x0001c00001087983 */ /* 0x001ee80000300800 */
[----:B------:R-:W3:Y:S04]  /*a9e50*/  LDL.LU R9, [R1+0x1c4] ;  /* 0x0001c40001097983 */ /* 0x000ee80000300800 */
[----:B------:R-:W2:Y:S04]  /*a9e60*/  LDL.LU R10, [R1+0x1c8] ;  /* 0x0001c800010a7983 */ /* 0x000ea80000300800 */
[----:B------:R-:W2:Y:S01]  /*a9e70*/  LDL.LU R11, [R1+0x1cc] ;  /* 0x0001cc00010b7983 */ /* 0x000ea20000300800 */
[----:B------:R-:W-:Y:S01]  /*a9e80*/  F2FP.F16.E4M3.UNPACK_B R7, R29.H1 ;  /* 0x0000001dff07723e */ /* 0x000fe200030006ff */
[----:B------:R-:W-:-:S02]  /*a9e90*/  IMAD.MOV.U32 R0, RZ, RZ, R3 ;  /* 0x000000ffff007224 */ /* 0x000fc400078e0003 */
[----:B--2---:R-:W-:Y:S04]  /*a9ea0*/  STL.64 [R1+0x5b60], R10 ;  /* 0x005b600a01007387 */ /* 0x004fe80000100a00 */
[----:B---3--:R0:W-:Y:S04]  /*a9eb0*/  STL.64 [R1+0x5b58], R8 ;  /* 0x005b580801007387 */ /* 0x0081e80000100a00 */
[----:B0-----:R-:W2:Y:S04]  /*a9ec0*/  LDL.LU R8, [R1+0x1b0] ;  /* 0x0001b00001087983 */ /* 0x001ea80000300800 */
[----:B------:R-:W2:Y:S04]  /*a9ed0*/  LDL.LU R9, [R1+0x1b4] ;  /* 0x0001b40001097983 */ /* 0x000ea80000300800 */
[----:B------:R-:W2:Y:S04]  /*a9ee0*/  LDL.LU R10, [R1+0x1b8] ;  /* 0x0001b800010a7983 */ /* 0x000ea80000300800 */
[----:B------:R-:W2:Y:S01]  /*a9ef0*/  LDL.LU R11, [R1+0x1bc] ;  /* 0x0001bc00010b7983 */ /* 0x000ea20000300800 */
[----:B------:R-:W-:Y:S03]  /*a9f00*/  HMMA.16816.F32 R16, R12, R6, R16 ;  /* 0x000000060c10723c */ /* 0x000fe60000001810 */
        /* <DEDUP_REMOVED lines=10> */
[----:B------:R0:W-:Y:S04]  /*a9fb0*/  STL [R1+0x59d4], R0 ;  /* 0x0059d40001007387 */ /* 0x0001e80000100800 */
[----:B------:R-:W3:Y:S04]  /*a9fc0*/  LDL.LU R29, [R1+0xf24] ;  /* 0x000f2400011d7983 */ /* 0x000ee80000300800 */
[----:B------:R-:W-:Y:S01]  /*a9fd0*/  STL [R1+0x74], R7 ;  /* 0x0000740701007387 */ /* 0x000fe20000100800 */
[----:B------:R-:W-:-:S02]  /*a9fe0*/  F2FP.F16.E4M3.UNPACK_B R4, R4.H1 ;  /* 0x00000004ff04723e */ /* 0x000fc400030006ff */
[----:B------:R-:W-:Y:S01]  /*a9ff0*/  F2FP.F16.E4M3.UNPACK_B R5, R5.H1 ;  /* 0x00000005ff05723e */ /* 0x000fe200030006ff */
[----:B------:R-:W-:Y:S01]  /*aa000*/  STL.64 [R1+0x130], R16 ;  /* 0x0001301001007387 */ /* 0x000fe20000100a00 */
[----:B0-----:R-:W-:-:S03]  /*aa010*/  IMAD.MOV.U32 R0, RZ, RZ, R7 ;  /* 0x000000ffff007224 */ /* 0x001fc600078e0007 */
[----:B------:R0:W-:Y:S04]  /*aa020*/  STL.64 [R1+0x138], R18 ;  /* 0x0001381201007387 */ /* 0x0001e80000100a00 */
[----:B0-----:R-:W3:Y:S04]  /*aa030*/  LDL.LU.64 R18, [R1+0x5b70] ;  /* 0x005b700001127983 */ /* 0x001ee80000300a00 */
[----:B------:R-:W3:Y:S04]  /*aa040*/  LDL.LU R17, [R1+0x5b68] ;  /* 0x005b680001117983 */ /* 0x000ee80000300800 */
        /* <DEDUP_REMOVED lines=9> */
[----:B------:R-:W4:Y:S01]  /*aa0e0*/  LDL.LU R4, [R1+0x5b48] ;  /* 0x005b480001047983 */ /* 0x000f220000300800 */
[----:B---3--:R-:W-:-:S02]  /*aa0f0*/  F2FP.F16.E4M3.UNPACK_B R16, R17.H1 ;  /* 0x00000011ff10723e */ /* 0x008fc400030006ff */
[----:B--2---:R-:W-:-:S07]  /*aa100*/  F2FP.F16.E4M3.UNPACK_B R17, R6.H1 ;  /* 0x00000006ff11723e */ /* 0x004fce00030006ff */
[----:B------:R-:W-:Y:S01]  /*aa110*/  HMMA.16816.F32 R8, R12, R16, R8 ;  /* 0x000000100c08723c */ /* 0x000fe20000001808 */
[----:B------:R-:W-:Y:S01]  /*aa120*/  STL.64 [R1+0x60], R16 ;  /* 0x0000601001007387 */ /* 0x000fe20000100a00 */
[----:B------:R-:W-:-:S15]  /*aa130*/  IMAD.MOV.U32 R0, RZ, RZ, R17 ;  /* 0x000000ffff007224 */ /* 0x000fde00078e0011 */
[----:B------:R-:W-:Y:S02]  /*aa140*/  NOP ;  /* 0x0000000000007918 */ /* 0x000fe40000000000 */
[----:B------:R-:W-:Y:S04]  /*aa150*/  STL.64 [R1+0x160], R8 ;  /* 0x0001600801007387 */ /* 0x000fe80000100a00 */
[----:B------:R0:W-:Y:S04]  /*aa160*/  STL.64 [R1+0x168], R10 ;  /* 0x0001680a01007387 */ /* 0x0001e80000100a00 */
[----:B0-----:R-:W2:Y:S04]  /*aa170*/  LDL.LU.64 R10, [R1+0x5b40] ;  /* 0x005b4000010a7983 */ /* 0x001ea80000300a00 */
[----:B------:R-:W2:Y:S04]  /*aa180*/  LDL.LU.64 R8, [R1+0x5b38] ;  /* 0x005b380001087983 */ /* 0x000ea80000300a00 */
[----:B------:R-:W3:Y:S01]  /*aa190*/  LDL.LU.64 R16, [R1+0x5b30] ;  /* 0x005b300001107983 */ /* 0x000ee20000300a00 */
[----:B----4-:R-:W-:-:S02]  /*aa1a0*/  F2FP.F16.E4M3.UNPACK_B R4, R4.H1 ;  /* 0x00000004ff04723e */ /* 0x010fc400030006ff */
[----:B------:R-:W-:Y:S01]  /*aa1b0*/  F2FP.F16.E4M3.UNPACK_B R5, R7.H1 ;  /* 0x00000007ff05723e */ /* 0x000fe200030006ff */
[----:B------:R-:W-:Y:S04]  /*aa1c0*/  STL [R1+0x59dc], R0 ;  /* 0x0059dc0001007387 */ /* 0x000fe80000100800 */
[----:B------:R-:W-:Y:S04]  /*aa1d0*/  STL [R1+0x58], R4 ;  /* 0x0000580401007387 */ /* 0x000fe80000100800 */
[----:B------:R-:W-:Y:S01]  /*aa1e0*/  STL [R1+0x5c], R5 ;  /* 0x00005c0501007387 */ /* 0x000fe20000100800 */
[----:B------:R-:W-:Y:S01]  /*aa1f0*/  F2FP.F16.E4M3.UNPACK_B R2, R2.H1 ;  /* 0x00000002ff02723e */ /* 0x000fe200030006ff */
[----:B---3--:R-:W-:-:S15]  /*aa200*/  HMMA.16816.F32 R16, R12, R4, R16 ;  /* 0x000000040c10723c */ /* 0x008fde0000001810 */
[----:B------:R-:W-:-:S04]  /*aa210*/  NOP ;  /* 0x0000000000007918 */ /* 0x000fc80000000000 */
[----:B------:R-:W-:Y:S04]  /*aa220*/  STL.64 [R1+0x170], R16 ;  /* 0x0001701001007387 */ /* 0x000fe80000100a00 */
[----:B------:R0:W-:Y:S04]  /*aa230*/  STL.64 [R1+0x178], R18 ;  /* 0x0001781201007387 */ /* 0x0001e80000100a00 */
[----:B0-----:R-:W3:Y:S04]  /*aa240*/  LDL.LU.64 R18, [R1+0x5b28] ;  /* 0x005b280001127983 */ /* 0x001ee80000300a00 */
[----:B------:R-:W3:Y:S01]  /*aa250*/  LDL.LU.64 R16, [R1+0x5b20] ;  /* 0x005b200001107983 */ /* 0x000ee20000300a00 */
[----:B------:R-:W-:-:S07]  /*aa260*/  F2FP.F16.E4M3.UNPACK_B R3, R3.H1 ;  /* 0x00000003ff03723e */ /* 0x000fce00030006ff */
[----:B--2---:R-:W-:Y:S01]  /*aa270*/  HMMA.16816.F32 R8, R12, R2, R8 ;  /* 0x000000020c08723c */ /* 0x004fe20000001808 */
[----:B------:R-:W-:Y:S01]  /*aa280*/  IMAD.MOV.U32 R0, RZ, RZ, R5 ;  /* 0x000000ffff007224 */ /* 0x000fe200078e0005 */
[----:B------:R-:W-:-:S04]  /*aa290*/  F2FP.F16.E4M3.UNPACK_B R4, R20.H1 ;  /* 0x00000014ff04723e */ /* 0x000fc800030006ff */
[----:B------:R0:W-:Y:S04]  /*aa2a0*/  STL [R1+0x59e0], R0 ;  /* 0x0059e00001007387 */ /* 0x0001e80000100800 */
[----:B------:R1:W-:Y:S01]  /*aa2b0*/  STL [R1+0x50], R2 ;  /* 0x0000500201007387 */ /* 0x0003e20000100800 */
[----:B------:R-:W-:-:S03]  /*aa2c0*/  F2FP.F16.E4M3.UNPACK_B R5, R21.H1 ;  /* 0x00000015ff05723e */ /* 0x000fc600030006ff */
[----:B------:R2:W-:Y:S01]  /*aa2d0*/  STL [R1+0x54], R3 ;  /* 0x0000540301007387 */ /* 0x0005e20000100800 */
[----:B0-----:R-:W-:-:S05]  /*aa2e0*/  IMAD.MOV.U32 R0, RZ, RZ, R3 ;  /* 0x000000ffff007224 */ /* 0x001fca00078e0003 */
[----:B------:R0:W-:Y:S04]  /*aa2f0*/  STL [R1+0x59e4], R0 ;  /* 0x0059e40001007387 */ /* 0x0001e80000100800 */
[----:B------:R4:W-:Y:S04]  /*aa300*/  STL.64 [R1+0x180], R8 ;  /* 0x0001800801007387 */ /* 0x0009e80000100a00 */
[----:B------:R-:W-:Y:S04]  /*aa310*/  STL.64 [R1+0x188], R10 ;  /* 0x0001880a01007387 */ /* 0x000fe80000100a00 */
[----:B------:R-:W-:Y:S04]  /*aa320*/  STL [R1+0x48], R4 ;  /* 0x0000480401007387 */ /* 0x000fe80000100800 */
[----:B------:R3:W-:Y:S01]  /*aa330*/  STL [R1+0x4c], R5 ;  /* 0x00004c0501007387 */ /* 0x0007e20000100800 */
[----:B-1----:R-:W-:-:S02]  /*aa340*/  F2FP.F16.E4M3.UNPACK_B R2, R22.H1 ;  /* 0x00000016ff02723e */ /* 0x002fc400030006ff */
[----:B--2---:R-:W-:-:S05]  /*aa350*/  F2FP.F16.E4M3.UNPACK_B R3, R23.H1 ;  /* 0x00000017ff03723e */ /* 0x004fca00030006ff */
[----:B0-----:R-:W-:Y:S01]  /*aa360*/  IMAD.MOV.U32 R0, RZ, RZ, R3 ;  /* 0x000000ffff007224 */ /* 0x001fe200078e0003 */
[----:B----4-:R-:W-:Y:S01]  /*aa370*/  F2FP.F16.E4M3.UNPACK_B R8, R28.H1 ;  /* 0x0000001cff08723e */ /* 0x010fe200030006ff */
[----:B---3--:R-:W-:-:S15]  /*aa380*/  HMMA.16816.F32 R4, R12, R4, R16 ;  /* 0x000000040c04723c */ /* 0x008fde0000001810 */
[----:B------:R-:W-:-:S04]  /*aa390*/  NOP ;  /* 0x0000000000007918 */ /* 0x000fc80000000000 */
[----:B------:R-:W-:Y:S04]  /*aa3a0*/  STL.64 [R1+0x1a0], R4 ;  /* 0x0001a00401007387 */ /* 0x000fe80000100a00 */
[----:B------:R0:W-:Y:S02]  /*aa3b0*/  STL.64 [R1+0x1a8], R6 ;  /* 0x0001a80601007387 */ /* 0x0001e40000100a00 */
[----:B0-----:R-:W-:Y:S02]  /*aa3c0*/  HMMA.16816.F32 R4, R12, R2, R24 ;  /* 0x000000020c04723c */ /* 0x001fe40000001818 */
[----:B------:R0:W-:Y:S04]  /*aa3d0*/  STL.64 [R1+0x40], R2 ;  /* 0x0000400201007387 */ /* 0x0001e80000100a00 */
[----:B------:R-:W-:Y:S01]  /*aa3e0*/  STL [R1+0x59e8], R0 ;  /* 0x0059e80001007387 */ /* 0x000fe20000100800 */
[----:B0-----:R-:W-:-:S12]  /*aa3f0*/  F2FP.F16.E4M3.UNPACK_B R2, R29.H1 ;  /* 0x0000001dff02723e */ /* 0x001fd800030006ff */
[----:B------:R0:W-:Y:S04]  /*aa400*/  STL.64 [R1+0x1b0], R4 ;  /* 0x0001b00401007387 */ /* 0x0001e80000100a00 */
[----:B------:R-:W-:Y:S04]  /*aa410*/  STL.64 [R1+0x1b8], R6 ;  /* 0x0001b80601007387 */ /* 0x000fe80000100a00 */
[----:B------:R-:W-:Y:S04]  /*aa420*/  STL [R1+0x38], R8 ;  /* 0x0000380801007387 */ /* 0x000fe80000100800 */
[----:B------:R-:W2:Y:S04]  /*aa430*/  LDL.LU R16, [R1+0x2f0] ;  /* 0x0002f00001107983 */ /* 0x000ea80000300800 */
[----:B------:R-:W2:Y:S04]  /*aa440*/  LDL.LU R17, [R1+0x2f4] ;  /* 0x0002f40001117983 */ /* 0x000ea80000300800 */
[----:B------:R-:W3:Y:S04]  /*aa450*/  LDL.LU R18, [R1+0x2f8] ;  /* 0x0002f80001127983 */ /* 0x000ee80000300800 */
[----:B------:R-:W-:Y:S04]  /*aa460*/  STL [R1+0x3c], R2 ;  /* 0x00003c0201007387 */ /* 0x000fe80000100800 */
[----:B------:R-:W3:Y:S04]  /*aa470*/  LDL.LU R19, [R1+0x2fc] ;  /* 0x0002fc0001137983 */ /* 0x000ee80000300800 */
[----:B0-----:R-:W4:Y:S04]  /*aa480*/  LDL.LU R4, [R1+0xef4] ;  /* 0x000ef40001047983 */ /* 0x001f280000300800 */
[----:B----4-:R-:W-:Y:S04]  /*aa490*/  STL [R1+0x5ad0], R4 ;  /* 0x005ad00401007387 */ /* 0x010fe80000100800 */
        /* <DEDUP_REMOVED lines=19> */
[----:B---3--:R-:W-:Y:S04]  /*aa5d0*/  STL.64 [R1+0x5af8], R18 ;  /* 0x005af81201007387 */ /* 0x008fe80000100a00 */
[----:B--2---:R0:W-:Y:S04]  /*aa5e0*/  STL.64 [R1+0x5af0], R16 ;  /* 0x005af01001007387 */ /* 0x0041e80000100a00 */
[----:B0-----:R-:W2:Y:S04]  /*aa5f0*/  LDL.LU R16, [R1+0x270] ;  /* 0x0002700001107983 */ /* 0x001ea80000300800 */
[----:B------:R-:W2:Y:S04]  /*aa600*/  LDL.LU R17, [R1+0x274] ;  /* 0x0002740001117983 */ /* 0x000ea80000300800 */
[----:B------:R-:W3:Y:S04]  /*aa610*/  LDL.LU R18, [R1+0x278] ;  /* 0x0002780001127983 */ /* 0x000ee80000300800 */
[----:B------:R-:W3:Y:S04]  /*aa620*/  LDL.LU R19, [R1+0x27c] ;  /* 0x00027c0001137983 */ /* 0x000ee80000300800 */
[----:B---3--:R0:W-:Y:S04]  /*aa630*/  STL.64 [R1+0x5b08], R18 ;  /* 0x005b081201007387 */ /* 0x0081e80000100a00 */
[----:B--2---:R-:W-:Y:S01]  /*aa640*/  STL.64 [R1+0x5b00], R16 ;  /* 0x005b001001007387 */ /* 0x004fe20000100a00 */
[----:B0-----:R-:W-:-:S02]  /*aa650*/  IMAD.MOV.U32 R19, RZ, RZ, R2 ;  /* 0x000000ffff137224 */ /* 0x001fc400078e0002 */
[----:B------:R-:W-:Y:S01]  /*aa660*/  IMAD.MOV.U32 R18, RZ, RZ, R8 ;  /* 0x000000ffff127224 */ /* 0x000fe200078e0008 */
[----:B------:R-:W2:Y:S04]  /*aa670*/  LDL.LU R2, [R1+0xee4] ;  /* 0x000ee40001027983 */ /* 0x000ea80000300800 */
[----:B------:R-:W3:Y:S04]  /*aa680*/  LDL.LU R20, [R1+0xed0] ;  /* 0x000ed00001147983 */ /* 0x000ee80000300800 */
        /* <DEDUP_REMOVED lines=27> */
[----:B------:R-:W-:-:S05]  /*aa840*/  F2FP.F16.E4M3.UNPACK_B R7, R0.H1 ;  /* 0x00000000ff07723e */ /* 0x000fca00030006ff */
        /* <DEDUP_REMOVED lines=8> */
[----:B------:R-:W2:Y:S01]  /*aa8d0*/  LDL.LU.64 R6, [R1+0x5ae8] ;  /* 0x005ae80001067983 */ /* 0x000ea20000300a00 */
[----:B------:R-:W-:-:S03]  /*aa8e0*/  F2FP.F16.E4M3.UNPACK_B R4, R5.H1 ;  /* 0x00000005ff04723e */ /* 0x000fc600030006ff */
[----:B------:R-:W-:Y:S04]  /*aa8f0*/  STL [R1+0x59ec], R0 ;  /* 0x0059ec0001007387 */ /* 0x000fe80000100800 */
[----:B------:R-:W-:Y:S01]  /*aa900*/  STL [R1+0x28], R4 ;  /* 0x0000280401007387 */ /* 0x000fe20000100800 */
[----:B--2---:R-:W-:-:S07]  /*aa910*/  F2FP.F16.E4M3.UNPACK_B R5, R6.H1 ;  /* 0x00000006ff05723e */ /* 0x004fce00030006ff */
[----:B------:R-:W-:Y:S01]  /*aa920*/  HMMA.16816.F32 R16, R12, R4, R16 ;  /* 0x000000040c10723c */ /* 0x000fe20000001810 */
[----:B------:R-:W-:-:S15]  /*aa930*/  STL [R1+0x2c], R5 ;  /* 0x00002c0501007387 */ /* 0x000fde0000100800 */
[----:B------:R-:W-:-:S03]  /*aa940*/  NOP ;  /* 0x0000000000007918 */ /* 0x000fc60000000000 */
[----:B------:R-:W-:Y:S04]  /*aa950*/  STL.64 [R1+0x1e0], R16 ;  /* 0x0001e01001007387 */ /* 0x000fe80000100a00 */
[----:B------:R0:W-:Y:S04]  /*aa960*/  STL.64 [R1+0x1e8], R18 ;  /* 0x0001e81201007387 */ /* 0x0001e80000100a00 */
[----:B0-----:R-:W2:Y:S04]  /*aa970*/  LDL.LU.64 R18, [R1+0x5ae0] ;  /* 0x005ae00001127983 */ /* 0x001ea80000300a00 */
[----:B------:R-:W2:Y:S04]  /*aa980*/  LDL.LU.64 R16, [R1+0x5ad8] ;  /* 0x005ad80001107983 */ /* 0x000ea80000300a00 */
[----:B------:R-:W2:Y:S01]  /*aa990*/  LDL.LU R4, [R1+0x5ad0] ;  /* 0x005ad00001047983 */ /* 0x000ea20000300800 */
[----:B------:R-:W-:Y:S01]  /*aa9a0*/  F2FP.F16.E4M3.UNPACK_B R6, R7.H1 ;  /* 0x00000007ff06723e */ /* 0x000fe200030006ff */
[----:B------:R-:W-:-:S05]  /*aa9b0*/  IMAD.MOV.U32 R0, RZ, RZ, R5 ;  /* 0x000000ffff007224 */ /* 0x000fca00078e0005 */
        /* <DEDUP_REMOVED lines=9> */
[----:B------:R-:W2:Y:S01]  /*aaa50*/  LDL.LU.64 R16, [R1+0x5ac0] ;  /* 0x005ac00001107983 */ /* 0x000ea20000300a00 */
[----:B----4-:R-:W-:-:S02]  /*aaa60*/  F2FP.F16.E4M3.UNPACK_B R4, R3.H1 ;  /* 0x00000003ff04723e */ /* 0x010fc400030006ff */
[----:B------:R-:W-:-:S07]  /*aaa70*/  F2FP.F16.E4M3.UNPACK_B R5, R2.H1 ;  /* 0x00000002ff05723e */ /* 0x000fce00030006ff */
[----:B------:R-:W-:Y:S01]  /*aaa80*/  HMMA.16816.F32 R8, R12, R4, R8 ;  /* 0x000000040c08723c */ /* 0x000fe20000001808 */
[----:B------:R-:W-:Y:S01]  /*aaa90*/  IMAD.MOV.U32 R0, RZ, RZ, R7 ;  /* 0x000000ffff007224 */ /* 0x000fe200078e0007 */
[----:B---3--:R-:W-:Y:S02]  /*aaaa0*/  F2FP.F16.E4M3.UNPACK_B R2, R20.H1 ;  /* 0x00000014ff02723e */ /* 0x008fe400030006ff */
[----:B------:R-:W-:Y:S02]  /*aaab0*/  F2FP.F16.E4M3.UNPACK_B R3, R21.H1 ;  /* 0x00000015ff03723e */ /* 0x000fe400030006ff */
[----:B------:R0:W-:Y:S04]  /*aaac0*/  STL [R1+0x59f4], R0 ;  /* 0x0059f40001007387 */ /* 0x0001e80000100800 */
[----:B------:R1:W-:Y:S04]  /*aaad0*/  STL [R1+0x18], R4 ;  /* 0x0000180401007387 */ /* 0x0003e80000100800 */
[----:B------:R3:W-:Y:S01]  /*aaae0*/  STL [R1+0x1c], R5 ;  /* 0x00001c0501007387 */ /* 0x0007e20000100800 */
[----:B0-----:R-:W-:-:S05]  /*aaaf0*/  IMAD.MOV.U32 R0, RZ, RZ, R5 ;  /* 0x000000ffff007224 */ /* 0x001fca00078e0005 */
[----:B------:R0:W-:Y:S04]  /*aab00*/  STL [R1+0x59f8], R0 ;  /* 0x0059f80001007387 */ /* 0x0001e80000100800 */
[----:B------:R-:W-:Y:S04]  /*aab10*/  STL.64 [R1+0x210], R8 ;  /* 0x0002100801007387 */ /* 0x000fe80000100a00 */
[----:B------:R2:W-:Y:S04]  /*aab20*/  STL.64 [R1+0x218], R10 ;  /* 0x0002180a01007387 */ /* 0x0005e80000100a00 */
[----:B------:R4:W-:Y:S01]  /*aab30*/  STL [R1+0x10], R2 ;  /* 0x0000100201007387 */ /* 0x0009e20000100800 */
[----:B-1----:R-:W-:-:S02]  /*aab40*/  F2FP.F16.E4M3.UNPACK_B R4, R22.H1 ;  /* 0x00000016ff04723e */ /* 0x002fc400030006ff */
[----:B---3--:R-:W-:Y:S01]  /*aab50*/  F2FP.F16.E4M3.UNPACK_B R5, R23.H1 ;  /* 0x00000017ff05723e */ /* 0x008fe200030006ff */
[----:B------:R-:W-:Y:S01]  /*aab60*/  STL [R1+0x14], R3 ;  /* 0x0000140301007387 */ /* 0x000fe20000100800 */
[----:B0-----:R-:W-:-:S05]  /*aab70*/  IMAD.MOV.U32 R0, RZ, RZ, R3 ;  /* 0x000000ffff007224 */ /* 0x001fca00078e0003 */
[----:B------:R-:W-:Y:S01]  /*aab80*/  STL [R1+0x59fc], R0 ;  /* 0x0059fc0001007387 */ /* 0x000fe20000100800 */
[----:B--2---:R-:W-:-:S15]  /*aab90*/  HMMA.16816.F32 R8, R12, R2, R16 ;  /* 0x000000020c08723c */ /* 0x004fde0000001810 */
[----:B------:R-:W-:-:S04]  /*aaba0*/  NOP ;  /* 0x0000000000007918 */ /* 0x000fc80000000000 */
[----:B------:R-:W-:Y:S04]  /*aabb0*/  STL.64 [R1+0x220], R8 ;  /* 0x0002200801007387 */ /* 0x000fe80000100a00 */
[----:B------:R-:W-:Y:S04]  /*aabc0*/  STL.64 [R1+0x228], R10 ;  /* 0x0002280a01007387 */ /* 0x000fe80000100a00 */
[----:B------:R-:W-:Y:S04]  /*aabd0*/  STL [R1+0x8], R4 ;  /* 0x0000080401007387 */ /* 0x000fe80000100800 */
[----:B------:R0:W-:Y:S01]  /*aabe0*/  STL [R1+0xc], R5 ;  /* 0x00000c0501007387 */ /* 0x0001e20000100800 */
[----:B----4-:R-:W-:-:S03]  /*aabf0*/  F2FP.F16.E4M3.UNPACK_B R2, R28.H1 ;  /* 0x0000001cff02723e */ /* 0x010fc600030006ff */
[----:B------:R-:W2:Y:S01]  /*aac00*/  LDL.LU R21, [R1+0xe64] ;  /* 0x000e640001157983 */ /* 0x000ea20000300800 */
[----:B0-----:R-:W-:Y:S01]  /*aac10*/  HMMA.16816.F32 R4, R12, R4, R24 ;  /* 0x000000040c04723c */ /* 0x001fe20000001818 */
[----:B------:R-:W-:-:S15]  /*aac20*/  F2FP.F16.E4M3.UNPACK_B R3, R29.H1 ;  /* 0x0000001dff03723e */ /* 0x000fde00030006ff */
[----:B------:R-:W-:-:S03]  /*aac30*/  NOP ;  /* 0x0000000000007918 */ /* 0x000fc60000000000 */
[----:B------:R0:W-:Y:S04]  /*aac40*/  STL.64 [R1+0x230], R4 ;  /* 0x0002300401007387 */ /* 0x0001e80000100a00 */
[----:B------:R1:W-:Y:S04]  /*aac50*/  STL.64 [R1+0x238], R6 ;  /* 0x0002380601007387 */ /* 0x0003e80000100a00 */
[----:B------:R-:W-:Y:S04]  /*aac60*/  STL [R1], R2 ;  /* 0x0000000201007387 */ /* 0x000fe80000100800 */
[----:B------:R-:W3:Y:S04]  /*aac70*/  LDL.LU R18, [R1+0xe50] ;  /* 0x000e500001127983 */ /* 0x000ee80000300800 */
[----:B0-----:R-:W4:Y:S04]  /*aac80*/  LDL.LU R4, [R1+0x470] ;  /* 0x0004700001047983 */ /* 0x001f280000300800 */
[----:B------:R-:W-:Y:S04]  /*aac90*/  STL [R1+0x4], R3 ;  /* 0x0000040301007387 */ /* 0x000fe80000100800 */
[----:B------:R-:W4:Y:S04]  /*aaca0*/  LDL.LU R5, [R1+0x474] ;  /* 0x0004740001057983 */ /* 0x000f280000300800 */
        /* <DEDUP_REMOVED lines=14> */
[----:B------:R-:W3:Y:S04]  /*aad90*/  LDL.LU R20, [R1+0xe60] ;  /* 0x000e600001147983 */ /* 0x000ee80000300800 */
[----:B--2---:R-:W-:Y:S04]  /*aada0*/  STL.64 [R1+0x5aa0], R22 ;  /* 0x005aa01601007387 */ /* 0x004fe80000100a00 */
[----:B---3--:R0:W-:Y:S04]  /*aadb0*/  STL.64 [R1+0x5a98], R20 ;  /* 0x005a981401007387 */ /* 0x0081e80000100a00 */
[----:B0-----:R-:W2:Y:S04]  /*aadc0*/  LDL.LU R20, [R1+0x3f0] ;  /* 0x0003f00001147983 */ /* 0x001ea80000300800 */
[----:B------:R-:W2:Y:S04]  /*aadd0*/  LDL.LU R21, [R1+0x3f4] ;  /* 0x0003f40001157983 */ /* 0x000ea80000300800 */
[----:B------:R-:W3:Y:S04]  /*aade0*/  LDL.LU R22, [R1+0x3f8] ;  /* 0x0003f80001167983 */ /* 0x000ee80000300800 */
[----:B------:R-:W3:Y:S01]  /*aadf0*/  LDL.LU R23, [R1+0x3fc] ;  /* 0x0003fc0001177983 */ /* 0x000ee20000300800 */
[----:B------:R-:W-:Y:S03]  /*aae00*/  HMMA.16816.F32 R8, R12, R2, R8 ;  /* 0x000000020c08723c */ /* 0x000fe60000001808 */
[----:B---3--:R-:W-:Y:S04]  /*aae10*/  STL.64 [R1+0x5ab0], R22 ;  /* 0x005ab01601007387 */ /* 0x008fe80000100a00 */
[----:B--2---:R0:W-:Y:S04]  /*aae20*/  STL.64 [R1+0x5aa8], R20 ;  /* 0x005aa81401007387 */ /* 0x0041e80000100a00 */
[----:B0-----:R-:W2:Y:S04]  /*aae30*/  LDL.LU R20, [R1+0x3c0] ;  /* 0x0003c00001147983 */ /* 0x001ea80000300800 */
[----:B------:R-:W2:Y:S04]  /*aae40*/  LDL.LU R21, [R1+0x3c4] ;  /* 0x0003c40001157983 */ /* 0x000ea80000300800 */
[----:B------:R-:W2:Y:S04]  /*aae50*/  LDL.LU R22, [R1+0x3c8] ;  /* 0x0003c80001167983 */ /* 0x000ea80000300800 */
[----:B------:R-:W2:Y:S04]  /*aae60*/  LDL.LU R23, [R1+0x3cc] ;  /* 0x0003cc0001177983 */ /* 0x000ea80000300800 */
[----:B------:R-:W-:Y:S04]  /*aae70*/  STL.64 [R1+0x5a80], R6 ;  /* 0x005a800601007387 */ /* 0x000fe80000100a00 */
[----:B----4-:R0:W-:Y:S04]  /*aae80*/  STL.64 [R1+0x5a78], R4 ;  /* 0x005a780401007387 */ /* 0x0101e80000100a00 */
[----:B0-----:R-:W3:Y:S04]  /*aae90*/  LDL.LU R4, [R1+0x440] ;  /* 0x0004400001047983 */ /* 0x001ee80000300800 */
[----:B------:R-:W3:Y:S04]  /*aaea0*/  LDL.LU R5, [R1+0x444] ;  /* 0x0004440001057983 */ /* 0x000ee80000300800 */
[----:B------:R-:W4:Y:S04]  /*aaeb0*/  LDL.LU R6, [R1+0x448] ;  /* 0x0004480001067983 */ /* 0x000f280000300800 */
[----:B------:R-:W4:Y:S01]  /*aaec0*/  LDL.LU R7, [R1+0x44c] ;  /* 0x00044c0001077983 */ /* 0x000f220000300800 */
[----:B------:R-:W-:-:S02]  /*aaed0*/  F2FP.F16.E4M3.UNPACK_B R28, R28.H1 ;  /* 0x0000001cff1c723e */ /* 0x000fc400030006ff */
[----:B------:R-:W-:Y:S01]  /*aaee0*/  F2FP.F16.E4M3.UNPACK_B R29, R29.H1 ;  /* 0x0000001dff1d723e */ /* 0x000fe200030006ff */
[----:B------:R-:W-:-:S06]  /*aaef0*/  IMAD.MOV.U32 R0, RZ, RZ, R3 ;  /* 0x000000ffff007224 */ /* 0x000fcc00078e0003 */
[----:B--2---:R-:W-:Y:S01]  /*aaf00*/  HMMA.16816.F32 R20, R12, R28, R20 ;  /* 0x0000001c0c14723c */ /* 0x004fe20000001814 */
[----:B----4-:R-:W-:Y:S04]  /*aaf10*/  STL.64 [R1+0x5a90], R6 ;  /* 0x005a900601007387 */ /* 0x010fe80000100a00 */
[----:B---3--:R0:W-:Y:S04]  /*aaf20*/  STL.64 [R1+0x5a88], R4 ;  /* 0x005a880401007387 */ /* 0x0081e80000100a00 */
[----:B0-----:R-:W2:Y:S04]  /*aaf30*/  LDL.LU R4, [R1+0x410] ;  /* 0x0004100001047983 */ /* 0x001ea80000300800 */
[----:B------:R-:W2:Y:S04]  /*aaf40*/  LDL.LU R5, [R1+0x414] ;  /* 0x0004140001057983 */ /* 0x000ea80000300800 */
[----:B------:R-:W2:Y:S04]  /*aaf50*/  LDL.LU R6, [R1+0x418] ;  /* 0x0004180001067983 */ /* 0x000ea80000300800 */
[----:B------:R-:W2:Y:S04]  /*aaf60*/  LDL.LU R7, [R1+0x41c] ;  /* 0x00041c0001077983 */ /* 0x000ea80000300800 */
[----:B------:R0:W-:Y:S04]  /*aaf70*/  STL.64 [R1+0x250], R8 ;  /* 0x0002500801007387 */ /* 0x0001e80000100a00 */
[----:B------:R1:W-:Y:S04]  /*aaf80*/  STL.64 [R1+0x258], R10 ;  /* 0x0002580a01007387 */ /* 0x0003e80000100a00 */
[----:B0-----:R-:W3:Y:S04]  /*aaf90*/  LDL.LU R8, [R1+0x5ab8] ;  /* 0x005ab80001087983 */ /* 0x001ee80000300800 */
[----:B------:R-:W-:Y:S04]  /*aafa0*/  STL [R1+0x5a00], R0 ;  /* 0x005a000001007387 */ /* 0x000fe80000100800 */
[----:B------:R-:W4:Y:S04]  /*aafb0*/  LDL.LU R19, [R1+0xe54] ;  /* 0x000e540001137983 */ /* 0x000f280000300800 */
[----:B-1----:R-:W3:Y:S04]  /*aafc0*/  LDL.LU R10, [R1+0xe40] ;  /* 0x000e4000010a7983 */ /* 0x002ee80000300800 */
        /* <DEDUP_REMOVED lines=10> */
[----:B------:R-:W-:Y:S04]  /*ab070*/  STL [R1+0x5a18], R28 ;  /* 0x005a181c01007387 */ /* 0x000fe80000100800 */
[----:B------:R-:W-:Y:S02]  /*ab080*/  STL [R1+0x5a04], R29 ;  /* 0x005a041d01007387 */ /* 0x000fe40000100800 */
        /* <DEDUP_REMOVED lines=9> */
[----:B0-----:R-:W3:Y:S04]  /*ab120*/  LDL.LU.64 R6, [R1+0x5a90] ;  /* 0x005a900001067983 */ /* 0x001ee80000300a00 */
[----:B------:R-:W3:Y:S04]  /*ab130*/  LDL.LU.64 R4, [R1+0x5a88] ;  /* 0x005a880001047983 */ /* 0x000ee80000300a00 */
[----:B------:R-:W-:Y:S04]  /*ab140*/  STL.64 [R1+0x5828], R26 ;  /* 0x0058281a01007387 */ /* 0x000fe80000100a00 */
[----:B------:R0:W-:Y:S04]  /*ab150*/  STL.64 [R1+0x5820], R24 ;  /* 0x0058201801007387 */ /* 0x0001e80000100a00 */
[----:B0-----:R-:W4:Y:S04]  /*ab160*/  LDL.LU R24, [R1+0x4c0] ;  /* 0x0004c00001187983 */ /* 0x001f280000300800 */
[----:B------:R-:W4:Y:S04]  /*ab170*/  LDL.LU R25, [R1+0x4c4] ;  /* 0x0004c40001197983 */ /* 0x000f280000300800 */
[----:B------:R-:W4:Y:S04]  /*ab180*/  LDL.LU R26, [R1+0x4c8] ;  /* 0x0004c800011a7983 */ /* 0x000f280000300800 */
[----:B------:R-:W4:Y:S01]  /*ab190*/  LDL.LU R27, [R1+0x4cc] ;  /* 0x0004cc00011b7983 */ /* 0x000f220000300800 */
        /* <DEDUP_REMOVED lines=15> */
[----:B------:R-:W3:Y:S04]  /*ab290*/  LDL.LU R5, [R1+0x5a68] ;  /* 0x005a680001057983 */ /* 0x000ee80000300800 */
[----:B------:R-:W-:Y:S04]  /*ab2a0*/  STL.64 [R1+0x5808], R22 ;  /* 0x0058081601007387 */ /* 0x000fe80000100a00 */
[----:B------:R0:W-:Y:S04]  /*ab2b0*/  STL.64 [R1+0x5800], R20 ;  /* 0x0058001401007387 */ /* 0x0001e80000100a00 */
[----:B0-----:R-:W2:Y:S04]  /*ab2c0*/  LDL.LU R20, [R1+0x490] ;  /* 0x0004900001147983 */ /* 0x001ea80000300800 */
[----:B------:R-:W2:Y:S04]  /*ab2d0*/  LDL.LU R21, [R1+0x494] ;  /* 0x0004940001157983 */ /* 0x000ea80000300800 */
[----:B------:R-:W2:Y:S04]  /*ab2e0*/  LDL.LU R22, [R1+0x498] ;  /* 0x0004980001167983 */ /* 0x000ea80000300800 */
[----:B------:R-:W2:Y:S01]  /*ab2f0*/  LDL.LU R23, [R1+0x49c] ;  /* 0x00049c0001177983 */ /* 0x000ea20000300800 */
[----:B------:R-:W-:-:S02]  /*ab300*/  F2FP.F16.E4M3.UNPACK_B R18, R18.H1 ;  /* 0x00000012ff12723e */ /* 0x000fc400030006ff */
[----:B----4-:R-:W-:Y:S02]  /*ab310*/  F2FP.F16.E4M3.UNPACK_B R19, R19.H1 ;  /* 0x00000013ff13723e */ /* 0x010fe400030006ff */
[----:B------:R-:W-:Y:S02]  /*ab320*/  F2FP.F16.E4M3.UNPACK_B R2, R10.H1 ;  /* 0x0000000aff02723e */ /* 0x000fe400030006ff */
[----:B------:R-:W-:Y:S01]  /*ab330*/  F2FP.F16.E4M3.UNPACK_B R3, R11.H1 ;  /* 0x0000000bff03723e */ /* 0x000fe200030006ff */
[----:B------:R-:W-:Y:S04]  /*ab340*/  STL [R1+0x5a20], R18 ;  /* 0x005a201201007387 */ /* 0x000fe80000100800 */
[----:B------:R0:W-:Y:S01]  /*ab350*/  STL [R1+0x5a1c], R19 ;  /* 0x005a1c1301007387 */ /* 0x0001e20000100800 */
[C---:B--2---:R-:W-:Y:S08]  /*ab360*/  HMMA.16816.F32 R20, R12.reuse, R18, R20 ;  /* 0x000000120c14723c */ /* 0x044ff00000001814 */
[----:B0-----:R-:W-:Y:S01]  /*ab370*/  HMMA.16816.F32 R16, R12, R2, R24 ;  /* 0x000000020c10723c */ /* 0x001fe20000001818 */
[----:B------:R-:W-:-:S02]  /*ab380*/  IMAD.MOV.U32 R26, RZ, RZ, R8 ;  /* 0x000000ffff1a7224 */ /* 0x000fc400078e0008 */
[----:B------:R-:W-:Y:S02]  /*ab390*/  IMAD.MOV.U32 R27, RZ, RZ, R7 ;  /* 0x000000ffff1b7224 */ /* 0x000fe400078e0007 */
[----:B------:R-:W-:Y:S02]  /*ab3a0*/  IMAD.MOV.U32 R24, RZ, RZ, R6 ;  /* 0x000000ffff187224 */ /* 0x000fe400078e0006 */
[----:B---3--:R-:W-:-:S04]  /*ab3b0*/  IMAD.MOV.U32 R25, RZ, RZ, R5 ;  /* 0x000000ffff197224 */ /* 0x008fc800078e0005 */
[----:B------:R-:W-:Y:S04]  /*ab3c0*/  STL.64 [R1+0x2c0], R20 ;  /* 0x0002c01401007387 */ /* 0x000fe80000100a00 */
[----:B------:R-:W-:Y:S04]  /*ab3d0*/  STL.64 [R1+0x2c8], R22 ;  /* 0x0002c81601007387 */ /* 0x000fe80000100a00 */
[----:B------:R-:W-:Y:S04]  /*ab3e0*/  STL [R1+0x5a24], R3 ;  /* 0x005a240301007387 */ /* 0x000fe80000100800 */
        /* <DEDUP_REMOVED lines=8> */
[----:B------:R-:W4:Y:S04]  /*ab470*/  LDL.LU R7, [R1+0xe24] ;  /* 0x000e240001077983 */ /* 0x000f280000300800 */
[----:B------:R-:W4:Y:S04]  /*ab480*/  LDL.LU R8, [R1+0xe10] ;  /* 0x000e100001087983 */ /* 0x000f280000300800 */
        /* <DEDUP_REMOVED lines=25> */
[----:B------:R-:W-:-:S02]  /*ab620*/  F2FP.F16.E4M3.UNPACK_B R5, R5.H1 ;  /* 0x00000005ff05723e */ /* 0x000fc400030006ff */
[----:B------:R-:W-:Y:S01]  /*ab630*/  F2FP.F16.E4M3.UNPACK_B R6, R6.H1 ;  /* 0x00000006ff06723e */ /* 0x000fe200030006ff */
[----:B----4-:R-:W-:Y:S04]  /*ab640*/  STL.64 [R1+0x5a50], R26 ;  /* 0x005a501a01007387 */ /* 0x010fe80000100a00 */
[----:B---3--:R0:W-:Y:S04]  /*ab650*/  STL.64 [R1+0x5a48], R24 ;  /* 0x005a481801007387 */ /* 0x0081e80000100a00 */
[----:B0-----:R-:W3:Y:S04]  /*ab660*/  LDL.LU R24, [R1+0x520] ;  /* 0x0005200001187983 */ /* 0x001ee80000300800 */
[----:B------:R-:W3:Y:S04]  /*ab670*/  LDL.LU R25, [R1+0x524] ;  /* 0x0005240001197983 */ /* 0x000ee80000300800 */
[----:B------:R-:W3:Y:S04]  /*ab680*/  LDL.LU R26, [R1+0x528] ;  /* 0x00052800011a7983 */ /* 0x000ee80000300800 */
[----:B------:R-:W3:Y:S01]  /*ab690*/  LDL.LU R27, [R1+0x52c] ;  /* 0x00052c00011b7983 */ /* 0x000ee20000300800 */
[----:B--2---:R-:W-:Y:S01]  /*ab6a0*/  HMMA.16816.F32 R8, R12, R4, R8 ;  /* 0x000000040c08723c */ /* 0x004fe20000001808 */
[----:B------:R-:W-:-:S02]  /*ab6b0*/  F2FP.F16.E4M3.UNPACK_B R7, R7.H1 ;  /* 0x00000007ff07723e */ /* 0x000fc400030006ff */
[----:B------:R-:W2:Y:S04]  /*ab6c0*/  LDL.LU R17, [R1+0xdf4] ;  /* 0x000df40001117983 */ /* 0x000ea80000300800 */
        /* <DEDUP_REMOVED lines=18> */
[----:B0-----:R-:W3:Y:S04]  /*ab7f0*/  LDL.LU.64 R26, [R1+0x5a50] ;  /* 0x005a5000011a7983 */ /* 0x001ee80000300a00 */
[----:B------:R-:W3:Y:S01]  /*ab800*/  LDL.LU.64 R24, [R1+0x5a48] ;  /* 0x005a480001187983 */ /* 0x000ee20000300a00 */
[----:B--2---:R-:W-:-:S02]  /*ab810*/  F2FP.F16.E4M3.UNPACK_B R8, R8.H1 ;  /* 0x00000008ff08723e */ /* 0x004fc400030006ff */
[----:B------:R-:W-:Y:S01]  /*ab820*/  F2FP.F16.E4M3.UNPACK_B R9, R9.H1 ;  /* 0x00000009ff09723e */ /* 0x000fe200030006ff */
        /* <DEDUP_REMOVED lines=12> */
[----:B------:R-:W-:-:S02]  /*ab8f0*/  F2FP.F16.E4M3.UNPACK_B R10, R10.H1 ;  /* 0x0000000aff0a723e */ /* 0x000fc400030006ff */
[----:B------:R-:W-:-:S07]  /*ab900*/  F2FP.F16.E4M3.UNPACK_B R11, R11.H1 ;  /* 0x0000000bff0b723e */ /* 0x000fce00030006ff */
[----:B---3--:R-:W-:-:S15]  /*ab910*/  HMMA.16816.F32 R24, R12, R10, R24 ;  /* 0x0000000a0c18723c */ /* 0x008fde0000001818 */
[----:B------:R-:W-:-:S04]  /*ab920*/  NOP ;  /* 0x0000000000007918 */ /* 0x000fc80000000000 */
[----:B------:R-:W-:Y:S04]  /*ab930*/  STL.64 [R1+0xdd0], R24 ;  /* 0x000dd01801007387 */ /* 0x000fe80000100a00 */
[----:B------:R0:W-:Y:S04]  /*ab940*/  STL.64 [R1+0xdd8], R26 ;  /* 0x000dd81a01007387 */ /* 0x0001e80000100a00 */
[----:B0-----:R-:W3:Y:S04]  /*ab950*/  LDL.LU.64 R26, [R1+0x5a30] ;  /* 0x005a3000011a7983 */ /* 0x001ee80000300a00 */
[----:B------:R-:W3:Y:S04]  /*ab960*/  LDL.LU.64 R24, [R1+0x5a28] ;  /* 0x005a280001187983 */ /* 0x000ee80000300a00 */
[----:B------:R0:W-:Y:S04]  /*ab970*/  STL.64 [R1+0x57d8], R10 ;  /* 0x0057d80a01007387 */ /* 0x0001e80000100a00 */
[----:B0-----:R-:W2:Y:S04]  /*ab980*/  LDL R10, [R1+0x98] ;  /* 0x00009800010a7983 */ /* 0x001ea80000100800 */
[----:B------:R-:W2:Y:S04]  /*ab990*/  LDL R11, [R1+0x9c] ;  /* 0x00009c00010b7983 */ /* 0x000ea80000100800 */
[----:B------:R0:W-:Y:S04]  /*ab9a0*/  STL.64 [R1+0x57d0], R8 ;  /* 0x0057d00801007387 */ /* 0x0001e80000100a00 */
[----:B0-----:R-:W2:Y:S04]  /*ab9b0*/  LDL.LU R9, [R1+0x3e68] ;  /* 0x003e680001097983 */ /* 0x001ea80000300800 */
[----:B------:R-:W3:Y:S01]  /*ab9c0*/  LDL.LU R8, [R1+0x3e70] ;  /* 0x003e700001087983 */ /* 0x000ee20000300800 */
[----:B----4-:R-:W-:-:S02]  /*ab9d0*/  IMAD R29, R29, 0x100, R3 ;  /* 0x000001001d1d7824 */ /* 0x010fc400078e0203 */
[----:B------:R-:W-:Y:S01]  /*ab9e0*/  IMAD R0, R0, 0x100, R18 ;  /* 0x0000010000007824 */ /* 0x000fe200078e0212 */
[----:B------:R-:W4:Y:S04]  /*ab9f0*/  LDL.LU R3, [R1+0x5a24] ;  /* 0x005a240001037983 */ /* 0x000f280000300800 */
[----:B------:R-:W4:Y:S01]  /*aba00*/  LDL.LU R18, [R1+0x5a20] ;  /* 0x005a200001127983 */ /* 0x000f220000300800 */
[----:B------:R-:W-:Y:S02]  /*aba10*/  F2FP.F16.E4M3.UNPACK_B R16, R16.H1 ;  /* 0x00000010ff10723e */ /* 0x000fe400030006ff */
[----:B------:R-:W-:Y:S01]  /*aba20*/  F2FP.F16.E4M3.UNPACK_B R17, R17.H1 ;  /* 0x00000011ff11723e */ /* 0x000fe200030006ff */
[----:B--2---:R-:W-:Y:S02]  /*aba30*/  IMAD R9, R9, 0x100, R19 ;  /* 0x0000010009097824 */ /* 0x004fe400078e0213 */
[----:B------:R-:W4:Y:S04]  /*aba40*/  LDL.LU R19, [R1+0x5a1c] ;  /* 0x005a1c0001137983 */ /* 0x000f280000300800 */
[----:B---3--:R-:W-:Y:S01]  /*aba50*/  HMMA.16816.F32 R12, R12, R16, R24 ;  /* 0x000000100c0c723c */ /* 0x008fe20000001818 */
[----:B------:R-:W-:-:S02]  /*aba60*/  IMAD R8, R8, 0x100, R28 ;  /* 0x0000010008087824 */ /* 0x000fc400078e021c */
[----:B------:R-:W2:Y:S04]  /*aba70*/  LDL.LU R28, [R1+0x5a18] ;  /* 0x005a1800011c7983 */ /* 0x000ea80000300800 */
[----:B------:R-:W3:Y:S04]  /*aba80*/  LDL.LU.64 R26, [R1+0x5a10] ;  /* 0x005a1000011a7983 */ /* 0x000ee80000300a00 */
[----:B------:R-:W2:Y:S04]  /*aba90*/  LDL.LU.64 R24, [R1+0x5a08] ;  /* 0x005a080001187983 */ /* 0x000ea80000300a00 */
[----:B----4-:R-:W-:Y:S04]  /*abaa0*/  STL.64 [R1+0x5818], R18 ;  /* 0x0058181201007387 */ /* 0x010fe80000100a00 */
[----:B------:R0:W-:Y:S04]  /*abab0*/  STL.64 [R1+0x5810], R16 ;  /* 0x0058101001007387 */ /* 0x0001e80000100a00 */
[----:B------:R1:W-:Y:S04]  /*abac0*/  STL.64 [R1+0x310], R12 ;  /* 0x0003100c01007387 */ /* 0x0003e80000100a00 */
[----:B------:R4:W-:Y:S04]  /*abad0*/  STL.64 [R1+0x318], R14 ;  /* 0x0003180e01007387 */ /* 0x0009e80000100a00 */
[----:B0-----:R-:W2:Y:S04]  /*abae0*/  LDL.LU R16, [R1+0xa40] ;  /* 0x000a400001107983 */ /* 0x001ea80000300800 */
[----:B------:R-:W2:Y:S04]  /*abaf0*/  LDL.LU R17, [R1+0xa44] ;  /* 0x000a440001117983 */ /* 0x000ea80000300800 */
[----:B------:R-:W2:Y:S04]  /*abb00*/  LDL.LU R18, [R1+0xa48] ;  /* 0x000a480001127983 */ /* 0x000ea80000300800 */
[----:B------:R-:W2:Y:S01]  /*abb10*/  LDL.LU R19, [R1+0xa4c] ;  /* 0x000a4c0001137983 */ /* 0x000ea20000300800 */
[----:B-1----:R-:W-:-:S02]  /*abb20*/  F2FP.F16.E4M3.UNPACK_B R12, R29 ;  /* 0x0000001dff0c723e */ /* 0x002fc400020006ff */
[----:B------:R-:W-:Y:S02]  /*abb30*/  F2FP.F16.E4M3.UNPACK_B R13, R0 ;  /* 0x00000000ff0d723e */ /* 0x000fe400020006ff */
[----:B----4-:R-:W-:Y:S02]  /*abb40*/  F2FP.F16.E4M3.UNPACK_B R14, R9 ;  /* 0x00000009ff0e723e */ /* 0x010fe400020006ff */
[----:B------:R-:W-:Y:S01]  /*abb50*/  F2FP.F16.E4M3.UNPACK_B R15, R8 ;  /* 0x00000008ff0f723e */ /* 0x000fe200020006ff */
[----:B------:R-:W4:Y:S04]  /*abb60*/  LDL.LU R29, [R1+0x5a04] ;  /* 0x005a0400011d7983 */ /* 0x000f280000300800 */
[----:B------:R-:W3:Y:S02]  /*abb70*/  LDL.LU R0, [R1+0x5a00] ;  /* 0x005a000001007983 */ /* 0x000ee40000300800 */
[C---:B--2---:R-:W-:Y:S08]  /*abb80*/  HMMA.16816.F32 R16, R12.reuse, R10, R16 ;  /* 0x0000000a0c10723c */ /* 0x044ff00000001810 */
[C---:B------:R-:W-:Y:S08]  /*abb90*/  HMMA.16816.F32 R8, R12.reuse, R24, R4 ;  /* 0x000000180c08723c */ /* 0x040ff00000001804 */
[----:B---3--:R-:W-:Y:S03]  /*abba0*/  HMMA.16816.F32 R4, R12, R26, R20 ;  /* 0x0000001a0c04723c */ /* 0x008fe60000001814 */
        /* <DEDUP_REMOVED lines=10> */
[----:B---3--:R0:W-:Y:S04]  /*abc50*/  STL.64 [R1+0x5838], R22 ;  /* 0x0058381601007387 */ /* 0x0081e80000100a00 */
[----:B--2---:R-:W-:Y:S04]  /*abc60*/  STL.64 [R1+0x5830], R20 ;  /* 0x0058301401007387 */ /* 0x004fe80000100a00 */
[----:B------:R-:W2:Y:S04]  /*abc70*/  LDL.LU R24, [R1+0x870] ;  /* 0x0008700001187983 */ /* 0x000ea80000300800 */
[----:B------:R-:W2:Y:S04]  /*abc80*/  LDL.LU R25, [R1+0x874] ;  /* 0x0008740001197983 */ /* 0x000ea80000300800 */
[----:B------:R-:W3:Y:S04]  /*abc90*/  LDL.LU R26, [R1+0x878] ;  /* 0x00087800011a7983 */ /* 0x000ee80000300800 */
[----:B------:R-:W3:Y:S04]  /*abca0*/  LDL.LU R27, [R1+0x87c] ;  /* 0x00087c00011b7983 */ /* 0x000ee80000300800 */
[----:B---3--:R-:W-:Y:S04]  /*abcb0*/  STL.64 [R1+0x5848], R26 ;  /* 0x0058481a01007387 */ /* 0x008fe80000100a00 */
[----:B--2---:R1:W-:Y:S04]  /*abcc0*/  STL.64 [R1+0x5840], R24 ;  /* 0x0058401801007387 */ /* 0x0043e80000100a00 */
[----:B0-----:R-:W2:Y:S01]  /*abcd0*/  LDL R22, [R1] ;  /* 0x0000000001167983 */ /* 0x001ea20000100800 */
[----:B------:R-:W-:-:S03]  /*abce0*/  IMAD.MOV.U32 R23, RZ, RZ, R0 ;  /* 0x000000ffff177224 */ /* 0x000fc600078e0000 */
[----:B------:R-:W3:Y:S04]  /*abcf0*/  LDL.LU R0, [R1+0x59fc] ;  /* 0x0059fc0001007983 */ /* 0x000ee80000300800 */
[----:B--2---:R0:W-:Y:S04]  /*abd00*/  STL.64 [R1+0x5850], R22 ;  /* 0x0058501601007387 */ /* 0x0041e80000100a00 */
        /* <DEDUP_REMOVED lines=8> */
[----:B0-----:R-:W4:Y:S01]  /*abd90*/  LDL R22, [R1+0x10] ;  /* 0x0000100001167983 */ /* 0x001f220000100800 */
[----:B---3--:R-:W-:-:S03]  /*abda0*/  IMAD.MOV.U32 R23, RZ, RZ, R0 ;  /* 0x000000ffff177224 */ /* 0x008fc600078e0000 */
[----:B------:R-:W3:Y:S04]  /*abdb0*/  LDL.LU R0, [R1+0x59f8] ;  /* 0x0059f80001007983 */ /* 0x000ee80000300800 */
[----:B--2---:R0:W-:Y:S04]  /*abdc0*/  STL.64 [R1+0x5868], R20 ;  /* 0x0058681401007387 */ /* 0x0041e80000100a00 */
[----:B----4-:R-:W-:Y:S04]  /*abdd0*/  STL.64 [R1+0x5880], R22 ;  /* 0x0058801601007387 */ /* 0x010fe80000100a00 */
[----:B-1----:R-:W2:Y:S04]  /*abde0*/  LDL.LU R24, [R1+0x890] ;  /* 0x0008900001187983 */ /* 0x002ea80000300800 */
[----:B------:R-:W2:Y:S04]  /*abdf0*/  LDL.LU R25, [R1+0x894] ;  /* 0x0008940001197983 */ /* 0x000ea80000300800 */
[----:B------:R-:W4:Y:S04]  /*abe00*/  LDL.LU R26, [R1+0x898] ;  /* 0x00089800011a7983 */ /* 0x000f280000300800 */
[----:B------:R-:W4:Y:S04]  /*abe10*/  LDL.LU R27, [R1+0x89c] ;  /* 0x00089c00011b7983 */ /* 0x000f280000300800 */
[----:B0-----:R-:W2:Y:S01]  /*abe20*/  LDL R20, [R1+0x18] ;  /* 0x0000180001147983 */ /* 0x001ea20000100800 */
        /* <DEDUP_REMOVED lines=39> */
[----:B------:R-:W2:Y:S04]  /*ac0a0*/  LDL R20, [R1+0x38] ;  /* 0x0000380001147983 */ /* 0x000ea80000100800 */
[----:B------:R-:W2:Y:S04]  /*ac0b0*/  LDL R21, [R1+0x3c] ;  /* 0x00003c0001157983 */ /* 0x000ea80000100800 */
[----:B------:R-:W4:Y:S01]  /*ac0c0*/  LDL R22, [R1+0x40] ;  /* 0x0000400001167983 */ /* 0x000f220000100800 */
        /* <DEDUP_REMOVED lines=9> */
[----:B------:R-:W2:Y:S04]  /*ac160*/  LDL.64 R20, [R1+0x48] ;  /* 0x0000480001147983 */ /* 0x000ea80000100a00 */
[----:B------:R3:W-:Y:S02]  /*ac170*/  STL.64 [R1+0x5928], R22 ;  /* 0x0059281601007387 */ /* 0x0007e40000100a00 */
[----:B---3--:R-:W-:-:S02]  /*ac180*/  IMAD.MOV.U32 R23, RZ, RZ, R0 ;  /* 0x000000ffff177224 */ /* 0x008fc400078e0000 */
        /* <DEDUP_REMOVED lines=8> */
[----:B------:R-:W2:Y:S04]  /*ac210*/  LDL.LU R0, [R1+0x59e0] ;  /* 0x0059e00001007983 */ /* 0x000ea80000300800 */
[----:B----4-:R-:W-:Y:S04]  /*ac220*/  STL.64 [R1+0x5940], R22 ;  /* 0x0059401601007387 */ /* 0x010fe80000100a00 */
[----:B---3--:R-:W-:Y:S04]  /*ac230*/  STL.64 [R1+0x5908], R26 ;  /* 0x0059081a01007387 */ /* 0x008fe80000100a00 */
[----:B--2---:R0:W-:Y:S01]  /*ac240*/  STL.64 [R1+0x5900], R24 ;  /* 0x0059001801007387 */ /* 0x0041e20000100a00 */
[----:B------:R-:W-:-:S03]  /*ac250*/  IMAD.MOV.U32 R21, RZ, RZ, R0 ;  /* 0x000000ffff157224 */ /* 0x000fc600078e0000 */
        /* <DEDUP_REMOVED lines=82> */
[----:B------:R-:W2:Y:S01]  /*ac780*/  LDL.LU R7, [R1+0x81c] ;  /* 0x00081c0001077983 */ /* 0x000ea20000300800 */
[----:B----4-:R-:W-:Y:S03]  /*ac790*/  HMMA.16816.F32 R20, R12, R22, R24 ;  /* 0x000000160c14723c */ /* 0x010fe60000001818 */
[----:B------:R-:W4:Y:S04]  /*ac7a0*/  LDL.LU.64 R26, [R1+0x59c8] ;  /* 0x0059c800011a7983 */ /* 0x000f280000300a00 */
[----:B------:R-:W4:-:S12]  /*ac7b0*/  LDL.LU.64 R24, [R1+0x59c0] ;  /* 0x0059c00001187983 */ /* 0x000f180000300a00 */
        /* <DEDUP_REMOVED lines=49> */
[----:B------:R-:W-:-:S02]  /*acad0*/  IMAD.MOV.U32 R0, RZ, RZ, R21 ;  /* 0x000000ffff007224 */ /* 0x000fc400078e0015 */
[----:B----4-:R-:W-:Y:S01]  /*acae0*/  HMMA.16816.F32 R20, R12, R22, R24 ;  /* 0x000000160c14723c */ /* 0x010fe20000001818 */
        /* <DEDUP_REMOVED lines=59> */
[----:B------:R-:W4:Y:S04]  /*acea0*/  LDL.LU.64 R24, [R1+0x5820] ;  /* 0x0058200001187983 */ /* 0x000f280000300a00 */
[----:B------:R-:W-:Y:S01]  /*aceb0*/  STL.64 [R1+0x56b0], R28 ;  /* 0x0056b01c01007387 */ /* 0x000fe20000100a00 */
        /* <DEDUP_REMOVED lines=16> */
[C---:B--2---:R-:W-:Y:S08]  /*acfc0*/  HMMA.16816.F32 R4, R12.reuse, R18, R4 ;  /* 0x000000120c04723c */ /* 0x044ff00000001804 */
[C---:B---3--:R-:W-:Y:S08]  /*acfd0*/  HMMA.16816.F32 R8, R12.reuse, R20, R8 ;  /* 0x000000140c08723c */ /* 0x048ff00000001808 */
[----:B----4-:R-:W-:Y:S01]  /*acfe0*/  HMMA.16816.F32 R24, R12, R22, R24 ;  /* 0x000000160c18723c */ /* 0x010fe20000001818 */
[----:B------:R-:W-:-:S15]  /*acff0*/  STL.64 [R1+0x5678], R22 ;  /* 0x0056781601007387 */ /* 0x000fde0000100a00 */
[----:B------:R-:W-:-:S03]  /*ad000*/  NOP ;  /* 0x0000000000007918 */ /* 0x000fc60000000000 */
[----:B------:R-:W-:Y:S04]  /*ad010*/  STL.64 [R1+0xc70], R24 ;  /* 0x000c701801007387 */ /* 0x000fe80000100a00 */
[----:B------:R-:W-:Y:S04]  /*ad020*/  STL.64 [R1+0xc78], R26 ;  /* 0x000c781a01007387 */ /* 0x000fe80000100a00 */
[----:B------:R-:W-:Y:S04]  /*ad030*/  STL.64 [R1+0x5670], R20 ;  /* 0x0056701401007387 */ /* 0x000fe80000100a00 */
[----:B------:R0:W-:Y:S04]  /*ad040*/  STL.64 [R1+0xc60], R8 ;  /* 0x000c600801007387 */ /* 0x0001e80000100a00 */
[----:B------:R1:W-:Y:S04]  /*ad050*/  STL.64 [R1+0xc68], R10 ;  /* 0x000c680a01007387 */ /* 0x0003e80000100a00 */
[----:B0-----:R-:W2:Y:S04]  /*ad060*/  LDL.LU R8, [R1+0x7d0] ;  /* 0x0007d00001087983 */ /* 0x001ea80000300800 */
[----:B------:R0:W-:Y:S04]  /*ad070*/  STL.64 [R1+0x520], R4 ;  /* 0x0005200401007387 */ /* 0x0001e80000100a00 */
[----:B------:R3:W-:Y:S04]  /*ad080*/  STL.64 [R1+0x528], R6 ;  /* 0x0005280601007387 */ /* 0x0007e80000100a00 */
[----:B------:R-:W2:Y:S04]  /*ad090*/  LDL.LU R9, [R1+0x7d4] ;  /* 0x0007d40001097983 */ /* 0x000ea80000300800 */
[----:B-1----:R-:W4:Y:S04]  /*ad0a0*/  LDL.LU R10, [R1+0x7d8] ;  /* 0x0007d800010a7983 */ /* 0x002f280000300800 */
[----:B------:R-:W4:Y:S04]  /*ad0b0*/  LDL.LU R11, [R1+0x7dc] ;  /* 0x0007dc00010b7983 */ /* 0x000f280000300800 */
[----:B0-----:R-:W2:Y:S04]  /*ad0c0*/  LDL.LU R4, [R1+0x800] ;  /* 0x0008000001047983 */ /* 0x001ea80000300800 */
[----:B------:R-:W2:Y:S04]  /*ad0d0*/  LDL.LU R5, [R1+0x804] ;  /* 0x0008040001057983 */ /* 0x000ea80000300800 */
[----:B---3--:R-:W3:Y:S04]  /*ad0e0*/  LDL.LU R6, [R1+0x808] ;  /* 0x0008080001067983 */ /* 0x008ee80000300800 */
[----:B------:R-:W3:Y:S04]  /*ad0f0*/  LDL.LU R7, [R1+0x80c] ;  /* 0x00080c0001077983 */ /* 0x000ee80000300800 */
[----:B----4-:R-:W-:Y:S04]  /*ad100*/  STL.64 [R1+0x57e8], R10 ;  /* 0x0057e80a01007387 */ /* 0x010fe80000100a00 */
[----:B--2---:R0:W-:Y:S04]  /*ad110*/  STL.64 [R1+0x57e0], R8 ;  /* 0x0057e00801007387 */ /* 0x0041e80000100a00 */
[----:B0-----:R-:W2:Y:S04]  /*ad120*/  LDL.LU R8, [R1+0x7f0] ;  /* 0x0007f00001087983 */ /* 0x001ea80000300800 */
[----:B------:R-:W2:Y:S04]  /*ad130*/  LDL.LU R9, [R1+0x7f4] ;  /* 0x0007f40001097983 */ /* 0x000ea80000300800 */
[----:B------:R-:W2:Y:S04]  /*ad140*/  LDL.LU R10, [R1+0x7f8] ;  /* 0x0007f800010a7983 */ /* 0x000ea80000300800 */
[----:B------:R-:W2:Y:S04]  /*ad150*/  LDL.LU R11, [R1+0x7fc] ;  /* 0x0007fc00010b7983 */ /* 0x000ea80000300800 */
[----:B------:R-:W4:Y:S04]  /*ad160*/  LDL.LU.64 R22, [R1+0x98] ;  /* 0x0000980001167983 */ /* 0x000f280000300a00 */
[----:B----4-:R0:W-:Y:S04]  /*ad170*/  STL.64 [R1+0x57a8], R22 ;  /* 0x0057a81601007387 */ /* 0x0101e80000100a00 */
[----:B------:R-:W4:Y:S04]  /*ad180*/  LDL.LU R20, [R1+0x780] ;  /* 0x0007800001147983 */ /* 0x000f280000300800 */
[----:B------:R-:W4:Y:S04]  /*ad190*/  LDL.LU R21, [R1+0x784] ;  /* 0x0007840001157983 */ /* 0x000f280000300800 */
[----:B0-----:R-:W2:Y:S04]  /*ad1a0*/  LDL.LU R22, [R1+0x788] ;  /* 0x0007880001167983 */ /* 0x001ea80000300800 */
[----:B------:R-:W2:Y:S04]  /*ad1b0*/  LDL.LU R23, [R1+0x78c] ;  /* 0x00078c0001177983 */ /* 0x000ea80000300800 */
[----:B--2---:R-:W-:Y:S04]  /*ad1c0*/  STL.64 [R1+0x57b8], R22 ;  /* 0x0057b81601007387 */ /* 0x004fe80000100a00 */
[----:B----4-:R0:W-:Y:S04]  /*ad1d0*/  STL.64 [R1+0x57b0], R20 ;  /* 0x0057b01401007387 */ /* 0x0101e80000100a00 */
[----:B0-----:R-:W2:Y:S04]  /*ad1e0*/  LDL.LU R20, [R1+0x7b0] ;  /* 0x0007b00001147983 */ /* 0x001ea80000300800 */
[----:B------:R-:W2:Y:S04]  /*ad1f0*/  LDL.LU R21, [R1+0x7b4] ;  /* 0x0007b40001157983 */ /* 0x000ea80000300800 */
[----:B------:R-:W4:Y:S04]  /*ad200*/  LDL.LU R22, [R1+0x7b8] ;  /* 0x0007b80001167983 */ /* 0x000f280000300800 */
[----:B------:R-:W4:Y:S01]  /*ad210*/  LDL.LU R23, [R1+0x7bc] ;  /* 0x0007bc0001177983 */ /* 0x000f220000300800 */
[C---:B---3--:R-:W-:Y:S03]  /*ad220*/  HMMA.16816.F32 R4, R12.reuse, R2, R4 ;  /* 0x000000020c04723c */ /* 0x048fe60000001804 */
[----:B----4-:R-:W-:Y:S04]  /*ad230*/  STL.64 [R1+0x57c8], R22 ;  /* 0x0057c81601007387 */ /* 0x010fe80000100a00 */
        /* <DEDUP_REMOVED lines=9> */
[----:B------:R-:W3:Y:S04]  /*ad2d0*/  LDL.LU.64 R28, [R1+0x90] ;  /* 0x00009000011c7983 */ /* 0x000ee80000300a00 */
[----:B------:R0:W-:Y:S04]  /*ad2e0*/  STL [R1+0x5654], R18 ;  /* 0x0056541201007387 */ /* 0x0001e80000100800 */
[----:B0-----:R-:W4:Y:S04]  /*ad2f0*/  LDL.LU R18, [R1+0x3e90] ;  /* 0x003e900001127983 */ /* 0x001f280000300800 */
[----:B------:R0:W-:Y:S04]  /*ad300*/  STL [R1+0x5650], R19 ;  /* 0x0056501301007387 */ /* 0x0001e80000100800 */
[----:B0-----:R-:W4:Y:S04]  /*ad310*/  LDL.LU R19, [R1+0x3e94] ;  /* 0x003e940001137983 */ /* 0x001f280000300800 */
[----:B------:R-:W-:Y:S04]  /*ad320*/  STL.64 [R1+0xc50], R4 ;  /* 0x000c500401007387 */ /* 0x000fe80000100a00 */
[----:B------:R0:W-:Y:S04]  /*ad330*/  STL.64 [R1+0xc58], R6 ;  /* 0x000c580601007387 */ /* 0x0001e80000100a00 */
[----:B0-----:R-:W2:Y:S04]  /*ad340*/  LDL.LU.64 R6, [R1+0x57f8] ;  /* 0x0057f80001067983 */ /* 0x001ea80000300a00 */
[----:B------:R-:W2:Y:S04]  /*ad350*/  LDL.LU.64 R4, [R1+0x57f0] ;  /* 0x0057f00001047983 */ /* 0x000ea80000300a00 */
        /* <DEDUP_REMOVED lines=37> */
[----:B------:R-:W2:Y:S04]  /*ad5b0*/  LDL.LU.64 R20, [R1+0x57b0] ;  /* 0x0057b00001147983 */ /* 0x000ea80000300a00 */
[----:B------:R0:W-:Y:S04]  /*ad5c0*/  STL [R1+0x5614], R10 ;  /* 0x0056140a01007387 */ /* 0x0001e80000100800 */
[----:B0-----:R-:W4:Y:S04]  /*ad5d0*/  LDL.LU R10, [R1+0x3e84] ;  /* 0x003e8400010a7983 */ /* 0x001f280000300800 */
[----:B------:R0:W-:Y:S04]  /*ad5e0*/  STL [R1+0x5610], R11 ;  /* 0x0056100b01007387 */ /* 0x0001e80000100800 */
[----:B0-----:R-:W4:Y:S01]  /*ad5f0*/  LDL.LU R11, [R1+0x3e7c] ;  /* 0x003e7c00010b7983 */ /* 0x001f220000300800 */
[----:B--2---:R-:W-:Y:S03]  /*ad600*/  HMMA.16816.F32 R12, R12, R16, R20 ;  /* 0x000000100c0c723c */ /* 0x004fe60000001814 */
[----:B------:R-:W2:Y:S01]  /*ad610*/  LDL.LU.64 R22, [R1+0x57a8] ;  /* 0x0057a80001167983 */ /* 0x000ea20000300a00 */
[----:B---3--:R-:W-:-:S02]  /*ad620*/  IMAD R3, R2, 0x100, R3 ;  /* 0x0000010002037824 */ /* 0x008fc400078e0203 */
[----:B----4-:R-:W-:Y:S01]  /*ad630*/  IMAD R2, R18, 0x100, R19 ;  /* 0x0000010012027824 */ /* 0x010fe200078e0213 */
[----:B------:R-:W-:Y:S04]  /*ad640*/  STL [R1+0x55dc], R16 ;  /* 0x0055dc1001007387 */ /* 0x000fe80000100800 */
[----:B------:R-:W-:Y:S01]  /*ad650*/  STL [R1+0x55d8], R17 ;  /* 0x0055d81101007387 */ /* 0x000fe20000100800 */
[----:B------:R-:W-:-:S07]  /*ad660*/  IMAD R8, R8, 0x100, R10 ;  /* 0x0000010008087824 */ /* 0x000fce00078e020a */
[----:B------:R0:W-:Y:S01]  /*ad670*/  STL.64 [R1+0x390], R12 ;  /* 0x0003900c01007387 */ /* 0x0001e20000100a00 */
[----:B------:R-:W-:-:S03]  /*ad680*/  IMAD R9, R9, 0x100, R11 ;  /* 0x0000010009097824 */ /* 0x000fc600078e020b */
[----:B------:R1:W-:Y:S02]  /*ad690*/  STL.64 [R1+0x398], R14 ;  /* 0x0003980e01007387 */ /* 0x0003e40000100a00 */
[----:B0-----:R-:W-:Y:S02]  /*ad6a0*/  F2FP.F16.E4M3.UNPACK_B R12, R9 ;  /* 0x00000009ff0c723e */ /* 0x001fe400020006ff */
[----:B------:R-:W-:Y:S02]  /*ad6b0*/  F2FP.F16.E4M3.UNPACK_B R13, R8 ;  /* 0x00000008ff0d723e */ /* 0x000fe400020006ff */
[----:B-1----:R-:W-:Y:S02]  /*ad6c0*/  F2FP.F16.E4M3.UNPACK_B R14, R3 ;  /* 0x00000003ff0e723e */ /* 0x002fe400020006ff */
[----:B------:R-:W-:-:S07]  /*ad6d0*/  F2FP.F16.E4M3.UNPACK_B R15, R2 ;  /* 0x00000002ff0f723e */ /* 0x000fce00020006ff */
[----:B--2---:R-:W-:Y:S01]  /*ad6e0*/  HMMA.16816.F32 R4, R12, R22, R4 ;  /* 0x000000160c04723c */ /* 0x004fe20000001804 */
[----:B------:R-:W-:Y:S02]  /*ad6f0*/  IMAD.MOV.U32 R16, RZ, RZ, R23 ;  /* 0x000000ffff107224 */ /* 0x000fe400078e0017 */
[----:B------:R-:W-:-:S15]  /*ad700*/  IMAD.MOV.U32 R17, RZ, RZ, R22 ;  /* 0x000000ffff117224 */ /* 0x000fde00078e0016 */
[----:B------:R-:W-:Y:S01]  /*ad710*/  NOP ;  /* 0x0000000000007918 */ /* 0x000fe20000000000 */
[----:B------:R-:W-:Y:S04]  /*ad720*/  STL.64 [R1+0x4c0], R4 ;  /* 0x0004c00401007387 */ /* 0x000fe80000100a00 */
[----:B------:R0:W-:Y:S02]  /*ad730*/  STL.64 [R1+0x4c8], R6 ;  /* 0x0004c80601007387 */ /* 0x0001e40000100a00 */
[----:B0-----:R-:W-:Y:S02]  /*ad740*/  HMMA.16816.F32 R4, R12, R28, R24 ;  /* 0x0000001c0c04723c */ /* 0x001fe40000001818 */
[----:B------:R-:W-:Y:S04]  /*ad750*/  STL [R1+0x561c], R16 ;  /* 0x00561c1001007387 */ /* 0x000fe80000100800 */
[----:B------:R-:W-:-:S13]  /*ad760*/  STL [R1+0x5618], R17 ;  /* 0x0056181101007387 */ /* 0x000fda0000100800 */
[----:B------:R-:W-:Y:S04]  /*ad770*/  STL.64 [R1+0xc10], R4 ;  /* 0x000c100401007387 */ /* 0x000fe80000100a00 */
[----:B------:R-:W-:Y:S04]  /*ad780*/  STL.64 [R1+0xc18], R6 ;  /* 0x000c180601007387 */ /* 0x000fe80000100a00 */
[----:B------:R-:W2:Y:S04]  /*ad790*/  LDL.LU R24, [R1+0x6a0] ;  /* 0x0006a00001187983 */ /* 0x000ea80000300800 */
[----:B------:R-:W2:Y:S04]  /*ad7a0*/  LDL.LU R25, [R1+0x6a4] ;  /* 0x0006a40001197983 */ /* 0x000ea80000300800 */
[----:B------:R-:W3:Y:S04]  /*ad7b0*/  LDL.LU R26, [R1+0x6a8] ;  /* 0x0006a800011a7983 */ /* 0x000ee80000300800 */
[----:B------:R-:W3:Y:S01]  /*ad7c0*/  LDL.LU R27, [R1+0x6ac] ;  /* 0x0006ac00011b7983 */ /* 0x000ee20000300800 */
[----:B------:R-:W-:-:S03]  /*ad7d0*/  IMAD.MOV.U32 R23, RZ, RZ, R0 ;  /* 0x000000ffff177224 */ /* 0x000fc600078e0000 */
[----:B---3--:R-:W-:Y:S04]  /*ad7e0*/  STL.64 [R1+0x5730], R26 ;  /* 0x0057301a01007387 */ /* 0x008fe80000100a00 */
[----:B--2---:R-:W-:Y:S04]  /*ad7f0*/  STL.64 [R1+0x5728], R24 ;  /* 0x0057281801007387 */ /* 0x004fe80000100a00 */
[----:B------:R-:W2:Y:S04]  /*ad800*/  LDL R22, [R1+0x48] ;  /* 0x0000480001167983 */ /* 0x000ea80000100800 */
[----:B------:R-:W3:Y:S04]  /*ad810*/  LDL.LU R0, [R1+0x57a0] ;  /* 0x0057a00001007983 */ /* 0x000ee80000300800 */
[----:B------:R-:W4:Y:S04]  /*ad820*/  LDL.LU.64 R2, [R1+0x60] ;  /* 0x0000600001027983 */ /* 0x000f280000300a00 */
[----:B----4-:R-:W-:Y:S04]  /*ad830*/  STL.64 [R1+0x5758], R2 ;  /* 0x0057580201007387 */ /* 0x010fe80000100a00 */
[----:B------:R-:W4:Y:S04]  /*ad840*/  LDL.64 R20, [R1+0x50] ;  /* 0x0000500001147983 */ /* 0x000f280000100a00 */
[----:B--2---:R-:W-:Y:S04]  /*ad850*/  STL.64 [R1+0x5740], R22 ;  /* 0x0057401601007387 */ /* 0x004fe80000100a00 */
[----:B----4-:R0:W-:Y:S04]  /*ad860*/  STL.64 [R1+0x5738], R20 ;  /* 0x0057381401007387 */ /* 0x0101e80000100a00 */
[----:B0-----:R-:W2:Y:S04]  /*ad870*/  LDL.LU R20, [R1+0x6e0] ;  /* 0x0006e00001147983 */ /* 0x001ea80000300800 */
[----:B------:R-:W2:Y:S04]  /*ad880*/  LDL.LU R21, [R1+0x6e4] ;  /* 0x0006e40001157983 */ /* 0x000ea80000300800 */
[----:B------:R-:W4:Y:S04]  /*ad890*/  LDL.LU R22, [R1+0x6e8] ;  /* 0x0006e80001167983 */ /* 0x000f280000300800 */
[----:B------:R-:W4:Y:S04]  /*ad8a0*/  LDL.LU R23, [R1+0x6ec] ;  /* 0x0006ec0001177983 */ /* 0x000f280000300800 */
[----:B------:R-:W2:Y:S01]  /*ad8b0*/  LDL.LU.64 R2, [R1+0x70] ;  /* 0x0000700001027983 */ /* 0x000ea20000300a00 */
[----:B---3--:R-:W-:-:S03]  /*ad8c0*/  IMAD.MOV.U32 R19, RZ, RZ, R0 ;  /* 0x000000ffff137224 */ /* 0x008fc600078e0000 */
[----:B--2---:R0:W-:Y:S04]  /*ad8d0*/  STL.64 [R1+0x5788], R2 ;  /* 0x0057880201007387 */ /* 0x0041e80000100a00 */
[----:B------:R-:W2:Y:S04]  /*ad8e0*/  LDL R18, [R1+0x68] ;  /* 0x0000680001127983 */ /* 0x000ea80000100800 */
[----:B0-----:R-:W3:Y:S04]  /*ad8f0*/  LDL.LU.64 R2, [R1+0x88] ;  /* 0x0000880001027983 */ /* 0x001ee80000300a00 */
[----:B--2---:R-:W-:Y:S04]  /*ad900*/  STL.64 [R1+0x5780], R18 ;  /* 0x0057801201007387 */ /* 0x004fe80000100a00 */
[----:B----4-:R-:W-:Y:S04]  /*ad910*/  STL.64 [R1+0x5750], R22 ;  /* 0x0057501601007387 */ /* 0x010fe80000100a00 */
[----:B------:R0:W-:Y:S04]  /*ad920*/  STL.64 [R1+0x5748], R20 ;  /* 0x0057481401007387 */ /* 0x0001e80000100a00 */
[----:B0-----:R-:W2:Y:S04]  /*ad930*/  LDL.LU R20, [R1+0x700] ;  /* 0x0007000001147983 */ /* 0x001ea80000300800 */
        /* <DEDUP_REMOVED lines=15> */
[----:B0-----:R-:W4:Y:S04]  /*ada30*/  LDL.LU R20, [R1+0x710] ;  /* 0x0007100001147983 */ /* 0x001f280000300800 */
[----:B------:R-:W4:Y:S04]  /*ada40*/  LDL.LU R21, [R1+0x714] ;  /* 0x0007140001157983 */ /* 0x000f280000300800 */
[----:B------:R-:W4:Y:S04]  /*ada50*/  LDL.LU R22, [R1+0x718] ;  /* 0x0007180001167983 */ /* 0x000f280000300800 */
[----:B------:R-:W4:Y:S01]  /*ada60*/  LDL.LU R23, [R1+0x71c] ;  /* 0x00071c0001177983 */ /* 0x000f220000300800 */
[----:B------:R-:W-:-:S02]  /*ada70*/  IMAD.MOV.U32 R9, RZ, RZ, R29 ;  /* 0x000000ffff097224 */ /* 0x000fc400078e001d */
[----:B------:R-:W-:Y:S02]  /*ada80*/  IMAD.MOV.U32 R8, RZ, RZ, R28 ;  /* 0x000000ffff087224 */ /* 0x000fe400078e001c */
[----:B---3--:R-:W-:Y:S02]  /*ada90*/  IMAD.MOV.U32 R11, RZ, RZ, R3 ;  /* 0x000000ffff0b7224 */ /* 0x008fe400078e0003 */
[----:B------:R-:W-:Y:S01]  /*adaa0*/  IMAD.MOV.U32 R10, RZ, RZ, R2 ;  /* 0x000000ffff0a7224 */ /* 0x000fe200078e0002 */
[C---:B--2---:R-:W-:Y:S01]  /*adab0*/  HMMA.16816.F32 R16, R12.reuse, R2, R16 ;  /* 0x000000020c10723c */ /* 0x044fe20000001810 */
[----:B----4-:R-:W-:Y:S04]  /*adac0*/  STL.64 [R1+0x5778], R22 ;  /* 0x0057781601007387 */ /* 0x010fe80000100a00 */
        /* <DEDUP_REMOVED lines=13> */
[----:B------:R-:W2:Y:S04]  /*adba0*/  LDL.64 R28, [R1+0x40] ;  /* 0x00004000011c7983 */ /* 0x000ea80000100a00 */
[----:B------:R-:W-:Y:S04]  /*adbb0*/  STL [R1+0x5624], R9 ;  /* 0x0056240901007387 */ /* 0x000fe80000100800 */
[----:B------:R0:W-:Y:S04]  /*adbc0*/  STL [R1+0x5620], R8 ;  /* 0x0056200801007387 */ /* 0x0001e80000100800 */
[----:B0-----:R-:W2:Y:S04]  /*adbd0*/  LDL.LU.64 R8, [R1+0x80] ;  /* 0x0000800001087983 */ /* 0x001ea80000300a00 */
[----:B------:R-:W-:Y:S04]  /*adbe0*/  STL.64 [R1+0xc00], R16 ;  /* 0x000c001001007387 */ /* 0x000fe80000100a00 */
[----:B------:R0:W-:Y:S04]  /*adbf0*/  STL.64 [R1+0xc08], R18 ;  /* 0x000c081201007387 */ /* 0x0001e80000100a00 */
[----:B0-----:R-:W2:Y:S04]  /*adc00*/  LDL.LU.64 R18, [R1+0x5798] ;  /* 0x0057980001127983 */ /* 0x001ea80000300a00 */
[----:B------:R-:W2:Y:S04]  /*adc10*/  LDL.LU.64 R16, [R1+0x5790] ;  /* 0x0057900001107983 */ /* 0x000ea80000300a00 */
[----:B------:R-:W3:Y:S04]  /*adc20*/  LDL.LU.64 R2, [R1+0x5788] ;  /* 0x0057880001027983 */ /* 0x000ee80000300a00 */
[----:B------:R-:W-:Y:S04]  /*adc30*/  STL [R1+0x562c], R11 ;  /* 0x00562c0b01007387 */ /* 0x000fe80000100800 */
[----:B------:R0:W-:Y:S04]  /*adc40*/  STL [R1+0x5628], R10 ;  /* 0x0056280a01007387 */ /* 0x0001e80000100800 */
[----:B0-----:R-:W3:Y:S01]  /*adc50*/  LDL.LU.64 R10, [R1+0x78] ;  /* 0x00007800010a7983 */ /* 0x001ee20000300a00 */
[C---:B--2---:R-:W-:Y:S08]  /*adc60*/  HMMA.16816.F32 R16, R12.reuse, R8, R16 ;  /* 0x000000080c10723c */ /* 0x044ff00000001810 */
[C---:B---3--:R-:W-:Y:S11]  /*adc70*/  HMMA.16816.F32 R20, R12.reuse, R10, R20 ;  /* 0x0000000a0c14723c */ /* 0x048ff60000001814 */
[----:B------:R-:W-:Y:S04]  /*adc80*/  STL.64 [R1+0x490], R16 ;  /* 0x0004901001007387 */ /* 0x000fe80000100a00 */
[----:B------:R0:W-:Y:S04]  /*adc90*/  STL.64 [R1+0x498], R18 ;  /* 0x0004981201007387 */ /* 0x0001e80000100a00 */
[----:B0-----:R-:W2:Y:S04]  /*adca0*/  LDL.LU.64 R18, [R1+0x5780] ;  /* 0x0057800001127983 */ /* 0x001ea80000300a00 */
        /* <DEDUP_REMOVED lines=14> */
[----:B------:R-:W-:Y:S02]  /*add90*/  IMAD.MOV.U32 R11, RZ, RZ, R2 ;  /* 0x000000ffff0b7224 */ /* 0x000fe400078e0002 */
[----:B------:R-:W-:Y:S02]  /*adda0*/  IMAD.MOV.U32 R10, RZ, RZ, R3 ;  /* 0x000000ffff0a7224 */ /* 0x000fe400078e0003 */
[----:B------:R-:W3:Y:S04]  /*addb0*/  LDL.LU.64 R2, [R1+0x5758] ;  /* 0x0057580001027983 */ /* 0x000ee80000300a00 */
[----:B------:R-:W-:Y:S04]  /*addc0*/  STL.64 [R1+0x5648], R10 ;  /* 0x0056480a01007387 */ /* 0x000fe80000100a00 */
[----:B------:R0:W-:Y:S04]  /*addd0*/  STL.64 [R1+0x5640], R8 ;  /* 0x0056400801007387 */ /* 0x0001e80000100a00 */
[----:B0-----:R-:W3:Y:S04]  /*adde0*/  LDL.LU R8, [R1+0x6c0] ;  /* 0x0006c00001087983 */ /* 0x001ee80000300800 */
[----:B------:R-:W3:Y:S04]  /*addf0*/  LDL.LU R9, [R1+0x6c4] ;  /* 0x0006c40001097983 */ /* 0x000ee80000300800 */
[----:B------:R-:W4:Y:S04]  /*ade00*/  LDL.LU R10, [R1+0x6c8] ;  /* 0x0006c800010a7983 */ /* 0x000f280000300800 */
[----:B------:R-:W4:Y:S01]  /*ade10*/  LDL.LU R11, [R1+0x6cc] ;  /* 0x0006cc00010b7983 */ /* 0x000f220000300800 */
[----:B--2---:R-:W-:-:S15]  /*ade20*/  HMMA.16816.F32 R20, R12, R18, R20 ;  /* 0x000000120c14723c */ /* 0x004fde0000001814 */
[----:B------:R-:W-:-:S04]  /*ade30*/  NOP ;  /* 0x0000000000007918 */ /* 0x000fc80000000000 */
        /* <DEDUP_REMOVED lines=11> */
[----:B------:R-:W3:Y:S04]  /*adef0*/  LDL.LU.64 R20, [R1+0x5738] ;  /* 0x0057380001147983 */ /* 0x000ee80000300a00 */
[----:B------:R0:W-:Y:S04]  /*adf00*/  STL.64 [R1+0x5668], R18 ;  /* 0x0056681201007387 */ /* 0x0001e80000100a00 */
[----:B0-----:R-:W4:Y:S04]  /*adf10*/  LDL.LU.64 R18, [R1+0x58] ;  /* 0x0000580001127983 */ /* 0x001f280000300a00 */
[----:B------:R-:W-:Y:S01]  /*adf20*/  STL.64 [R1+0x5660], R16 ;  /* 0x0056601001007387 */ /* 0x000fe20000100a00 */
[----:B----4-:R-:W-:-:S15]  /*adf30*/  HMMA.16816.F32 R24, R12, R18, R24 ;  /* 0x000000120c18723c */ /* 0x010fde0000001818 */
[----:B------:R-:W-:-:S04]  /*adf40*/  NOP ;  /* 0x0000000000007918 */ /* 0x000fc80000000000 */
[----:B------:R-:W-:Y:S04]  /*adf50*/  STL.64 [R1+0x440], R24 ;  /* 0x0004401801007387 */ /* 0x000fe80000100a00 */
[----:B------:R0:W-:Y:S04]  /*adf60*/  STL.64 [R1+0x448], R26 ;  /* 0x0004481a01007387 */ /* 0x0001e80000100a00 */
[----:B0-----:R-:W4:Y:S04]  /*adf70*/  LDL.LU.64 R26, [R1+0x5730] ;  /* 0x00573000011a7983 */ /* 0x001f280000300a00 */
[----:B------:R-:W4:Y:S01]  /*adf80*/  LDL.LU.64 R24, [R1+0x5728] ;  /* 0x0057280001187983 */ /* 0x000f220000300a00 */
[----:B---3--:R-:W-:Y:S01]  /*adf90*/  HMMA.16816.F32 R8, R12, R20, R8 ;  /* 0x000000140c08723c */ /* 0x008fe20000001808 */
[----:B------:R-:W-:-:S05]  /*adfa0*/  IMAD.MOV.U32 R0, RZ, RZ, R21 ;  /* 0x000000ffff007224 */ /* 0x000fca00078e0015 */
[----:B------:R-:W-:-:S13]  /*adfb0*/  STL [R1+0x551c], R0 ;  /* 0x00551c0001007387 */ /* 0x000fda0000100800 */
[----:B------:R-:W-:Y:S04]  /*adfc0*/  STL.64 [R1+0xbc0], R8 ;  /* 0x000bc00801007387 */ /* 0x000fe80000100a00 */
[----:B------:R2:W-:Y:S02]  /*adfd0*/  STL.64 [R1+0xbc8], R10 ;  /* 0x000bc80a01007387 */ /* 0x0005e40000100a00 */
[----:B--2---:R-:W-:-:S15]  /*adfe0*/  HMMA.16816.F32 R8, R12, R22, R4 ;  /* 0x000000160c08723c */ /* 0x004fde0000001804 */
[----:B------:R-:W-:-:S04]  /*adff0*/  NOP ;  /* 0x0000000000007918 */ /* 0x000fc80000000000 */
[----:B------:R0:W-:Y:S04]  /*ae000*/  STL.64 [R1+0xbb0], R8 ;  /* 0x000bb00801007387 */ /* 0x0001e80000100a00 */
[----:B------:R-:W-:Y:S01]  /*ae010*/  STL.64 [R1+0xbb8], R10 ;  /* 0x000bb80a01007387 */ /* 0x000fe20000100a00 */
[----:B----4-:R-:W-:Y:S03]  /*ae020*/  HMMA.16816.F32 R4, R12, R28, R24 ;  /* 0x0000001c0c04723c */ /* 0x010fe60000001818 */
[----:B------:R-:W2:-:S15]  /*ae030*/  LDL.LU R24, [R1+0x610] ;  /* 0x0006100001187983 */ /* 0x000e9e0000300800 */
[----:B------:R-:W-:Y:S01]  /*ae040*/  NOP ;  /* 0x0000000000007918 */ /* 0x000fe20000000000 */
[----:B------:R-:W-:Y:S04]  /*ae050*/  STL.64 [R1+0x410], R4 ;  /* 0x0004100401007387 */ /* 0x000fe80000100a00 */
[----:B------:R-:W-:Y:S04]  /*ae060*/  STL.64 [R1+0x418], R6 ;  /* 0x0004180601007387 */ /* 0x000fe80000100a00 */
[----:B------:R-:W2:Y:S04]  /*ae070*/  LDL.LU R25, [R1+0x614] ;  /* 0x0006140001197983 */ /* 0x000ea80000300800 */
[----:B------:R-:W3:Y:S04]  /*ae080*/  LDL.LU R26, [R1+0x618] ;  /* 0x00061800011a7983 */ /* 0x000ee80000300800 */
[----:B------:R-:W3:Y:S01]  /*ae090*/  LDL.LU R27, [R1+0x61c] ;  /* 0x00061c00011b7983 */ /* 0x000ee20000300800 */
[----:B------:R-:W-:-:S03]  /*ae0a0*/  IMAD.MOV.U32 R0, RZ, RZ, R29 ;  /* 0x000000ffff007224 */ /* 0x000fc600078e001d */
[----:B0-----:R-:W4:Y:S04]  /*ae0b0*/  LDL R8, [R1+0x8] ;  /* 0x0000080001087983 */ /* 0x001f280000100800 */
[----:B------:R-:W4:Y:S04]  /*ae0c0*/  LDL R9, [R1+0xc] ;  /* 0x00000c0001097983 */ /* 0x000f280000100800 */
        /* <DEDUP_REMOVED lines=16> */
[----:B--2---:R0:W-:Y:S01]  /*ae1d0*/  STL.64 [R1+0x56c8], R24 ;  /* 0x0056c81801007387 */ /* 0x0041e20000100a00 */
[----:B------:R-:W-:-:S02]  /*ae1e0*/  IMAD.MOV.U32 R2, RZ, RZ, R18 ;  /* 0x000000ffff027224 */ /* 0x000fc400078e0012 */
[----:B------:R-:W-:Y:S01]  /*ae1f0*/  IMAD.MOV.U32 R3, RZ, RZ, R19 ;  /* 0x000000ffff037224 */ /* 0x000fe200078e0013 */
[----:B0-----:R-:W2:Y:S04]  /*ae200*/  LDL.64 R24, [R1+0x20] ;  /* 0x0000200001187983 */ /* 0x001ea80000100a00 */
[----:B---3--:R0:W-:Y:S04]  /*ae210*/  STL.64 [R1+0x5700], R26 ;  /* 0x0057001a01007387 */ /* 0x0081e80000100a00 */
[----:B------:R-:W3:Y:S04]  /*ae220*/  LDL.64 R18, [R1+0x30] ;  /* 0x0000300001127983 */ /* 0x000ee80000100a00 */
[----:B------:R-:W2:Y:S04]  /*ae230*/  LDL R22, [R1+0x38] ;  /* 0x0000380001167983 */ /* 0x000ea80000100800 */
[----:B------:R-:W2:Y:S04]  /*ae240*/  LDL R23, [R1+0x3c] ;  /* 0x00003c0001177983 */ /* 0x000ea80000100800 */
[----:B0-----:R-:W2:Y:S04]  /*ae250*/  LDL R26, [R1+0x28] ;  /* 0x00002800011a7983 */ /* 0x001ea80000100800 */
[----:B------:R-:W2:Y:S04]  /*ae260*/  LDL R27, [R1+0x2c] ;  /* 0x00002c00011b7983 */ /* 0x000ea80000100800 */
[----:B---3--:R0:W-:Y:S04]  /*ae270*/  STL.64 [R1+0x5720], R18 ;  /* 0x0057201201007387 */ /* 0x0081e80000100a00 */
[----:B------:R-:W3:Y:S04]  /*ae280*/  LDL.LU R16, [R1+0x690] ;  /* 0x0006900001107983 */ /* 0x000ee80000300800 */
[----:B------:R-:W3:Y:S04]  /*ae290*/  LDL.LU R17, [R1+0x694] ;  /* 0x0006940001117983 */ /* 0x000ee80000300800 */
[----:B0-----:R-:W3:Y:S04]  /*ae2a0*/  LDL.LU R18, [R1+0x698] ;  /* 0x0006980001127983 */ /* 0x001ee80000300800 */
[----:B------:R-:W3:Y:S04]  /*ae2b0*/  LDL.LU R19, [R1+0x69c] ;  /* 0x00069c0001137983 */ /* 0x000ee80000300800 */
[----:B--2---:R0:W-:Y:S04]  /*ae2c0*/  STL.64 [R1+0x56f8], R24 ;  /* 0x0056f81801007387 */ /* 0x0041e80000100a00 */
[----:B------:R1:W-:Y:S04]  /*ae2d0*/  STL.64 [R1+0x5718], R26 ;  /* 0x0057181a01007387 */ /* 0x0003e80000100a00 */
[----:B0-----:R-:W2:Y:S04]  /*ae2e0*/  LDL.LU R24, [R1+0x680] ;  /* 0x0006800001187983 */ /* 0x001ea80000300800 */
[----:B------:R-:W2:Y:S04]  /*ae2f0*/  LDL.LU R25, [R1+0x684] ;  /* 0x0006840001197983 */ /* 0x000ea80000300800 */
[----:B-1----:R-:W2:Y:S04]  /*ae300*/  LDL.LU R26, [R1+0x688] ;  /* 0x00068800011a7983 */ /* 0x002ea80000300800 */
[----:B------:R-:W2:Y:S04]  /*ae310*/  LDL.LU R27, [R1+0x68c] ;  /* 0x00068c00011b7983 */ /* 0x000ea80000300800 */
[----:B------:R-:W2:Y:S04]  /*ae320*/  LDL.64 R10, [R1] ;  /* 0x00000000010a7983 */ /* 0x000ea80000100a00 */
        /* <DEDUP_REMOVED lines=24> */
[----:B------:R-:W4:Y:S04]  /*ae4b0*/  LDL.LU.64 R18, [R1+0x5720] ;  /* 0x0057200001127983 */ /* 0x000f280000300a00 */
[----:B------:R0:W-:Y:S04]  /*ae4c0*/  STL.64 [R1+0xba0], R20 ;  /* 0x000ba01401007387 */ /* 0x0001e80000100a00 */
[----:B------:R1:W-:Y:S04]  /*ae4d0*/  STL.64 [R1+0xba8], R22 ;  /* 0x000ba81601007387 */ /* 0x0003e80000100a00 */
[----:B0-----:R-:W2:Y:S04]  /*ae4e0*/  LDL.LU R20, [R1+0x5e0] ;  /* 0x0005e00001147983 */ /* 0x001ea80000300800 */
[----:B------:R-:W2:Y:S04]  /*ae4f0*/  LDL.LU R21, [R1+0x5e4] ;  /* 0x0005e40001157983 */ /* 0x000ea80000300800 */
[----:B-1----:R-:W2:Y:S04]  /*ae500*/  LDL.LU R22, [R1+0x5e8] ;  /* 0x0005e80001167983 */ /* 0x002ea80000300800 */
[----:B------:R-:W2:Y:S01]  /*ae510*/  LDL.LU R23, [R1+0x5ec] ;  /* 0x0005ec0001177983 */ /* 0x000ea20000300800 */
[----:B----4-:R-:W-:Y:S03]  /*ae520*/  HMMA.16816.F32 R24, R12, R18, R24 ;  /* 0x000000120c18723c */ /* 0x010fe60000001818 */
        /* <DEDUP_REMOVED lines=8> */
[----:B0-----:R-:W4:Y:S01]  /*ae5b0*/  LDL.LU.64 R26, [R1+0x5718] ;  /* 0x00571800011a7983 */ /* 0x001f220000300a00 */
[----:B------:R-:W-:-:S03]  /*ae5c0*/  IMAD.MOV.U32 R0, RZ, RZ, R19 ;  /* 0x000000ffff007224 */ /* 0x000fc600078e0013 */
        /* <DEDUP_REMOVED lines=31> */
[----:B0-----:R-:W4:Y:S04]  /*ae7c0*/  LDL.LU.64 R26, [R1+0x56c0] ;  /* 0x0056c000011a7983 */ /* 0x001f280000300a00 */
[----:B------:R-:W4:Y:S01]  /*ae7d0*/  LDL.LU.64 R24, [R1+0x56b8] ;  /* 0x0056b80001187983 */ /* 0x000f220000300a00 */
[----:B------:R-:W-:-:S03]  /*ae7e0*/  IMAD.MOV.U32 R0, RZ, RZ, R29 ;  /* 0x000000ffff007224 */ /* 0x000fc600078e001d */
[----:B------:R-:W3:Y:S04]  /*ae7f0*/  LDL.LU.64 R28, [R1+0x56b0] ;  /* 0x0056b000011c7983 */ /* 0x000ee80000300a00 */
[----:B------:R-:W-:Y:S01]  /*ae800*/  STL [R1+0x552c], R0 ;  /* 0x00552c0001007387 */ /* 0x000fe20000100800 */
        /* <DEDUP_REMOVED lines=11> */
[----:B---3--:R-:W-:Y:S01]  /*ae8c0*/  HMMA.16816.F32 R4, R12, R28, R4 ;  /* 0x0000001c0c04723c */ /* 0x008fe20000001804 */
[----:B------:R-:W-:-:S02]  /*ae8d0*/  IMAD.MOV.U32 R0, RZ, RZ, R11 ;  /* 0x000000ffff007224 */ /* 0x000fc400078e000b */
[----:B------:R-:W3:Y:S04]  /*ae8e0*/  LDL.LU.64 R24, [R1+0x5690] ;  /* 0x0056900001187983 */ /* 0x000ee80000300a00 */
[----:B------:R-:W-:Y:S04]  /*ae8f0*/  STL [R1+0x55e0], R0 ;  /* 0x0055e00001007387 */ /* 0x000fe80000100800 */
[----:B------:R-:W4:Y:S08]  /*ae900*/  LDL.LU R8, [R1+0x5a0] ;  /* 0x0005a00001087983 */ /* 0x000f300000300800 */
[----:B------:R0:W-:Y:S04]  /*ae910*/  STL.64 [R1+0xb40], R4 ;  /* 0x000b400401007387 */ /* 0x0001e80000100a00 */
[----:B------:R1:W-:Y:S04]  /*ae920*/  STL.64 [R1+0xb48], R6 ;  /* 0x000b480601007387 */ /* 0x0003e80000100a00 */
[----:B------:R-:W4:Y:S04]  /*ae930*/  LDL.LU R9, [R1+0x5a4] ;  /* 0x0005a40001097983 */ /* 0x000f280000300800 */
[----:B------:R-:W4:Y:S04]  /*ae940*/  LDL.LU R10, [R1+0x5a8] ;  /* 0x0005a800010a7983 */ /* 0x000f280000300800 */
[----:B------:R-:W4:Y:S04]  /*ae950*/  LDL.LU R11, [R1+0x5ac] ;  /* 0x0005ac00010b7983 */ /* 0x000f280000300800 */
[----:B0-----:R-:W3:Y:S04]  /*ae960*/  LDL.LU R4, [R1+0x590] ;  /* 0x0005900001047983 */ /* 0x001ee80000300800 */
[----:B------:R-:W3:Y:S04]  /*ae970*/  LDL.LU R5, [R1+0x594] ;  /* 0x0005940001057983 */ /* 0x000ee80000300800 */
[----:B-1----:R-:W3:Y:S04]  /*ae980*/  LDL.LU R6, [R1+0x598] ;  /* 0x0005980001067983 */ /* 0x002ee80000300800 */
[----:B------:R-:W3:Y:S04]  /*ae990*/  LDL.LU R7, [R1+0x59c] ;  /* 0x00059c0001077983 */ /* 0x000ee80000300800 */
        /* <DEDUP_REMOVED lines=28> */
[----:B------:R0:W-:Y:S02]  /*aeb60*/  STL.64 [R1+0xb08], R26 ;  /* 0x000b081a01007387 */ /* 0x0001e40000100a00 */
[----:B0-----:R-:W-:Y:S02]  /*aeb70*/  IMAD.MOV.U32 R26, RZ, RZ, R2 ;  /* 0x000000ffff1a7224 */ /* 0x001fe400078e0002 */
[----:B------:R-:W-:Y:S01]  /*aeb80*/  IMAD.MOV.U32 R27, RZ, RZ, R3 ;  /* 0x000000ffff1b7224 */ /* 0x000fe200078e0003 */
[----:B------:R-:W3:Y:S04]  /*aeb90*/  LDL.LU R2, [R1+0x565c] ;  /* 0x00565c0001027983 */ /* 0x000ee80000300800 */
[----:B------:R-:W3:Y:S01]  /*aeba0*/  LDL.LU R3, [R1+0x5658] ;  /* 0x0056580001037983 */ /* 0x000ee20000300800 */
        /* <DEDUP_REMOVED lines=16> */
[C---:B---3--:R-:W-:Y:S08]  /*aecb0*/  HMMA.16816.F32 R4, R12.reuse, R2, R4 ;  /* 0x000000020c04723c */ /* 0x048ff00000001804 */
[C---:B----4-:R-:W-:Y:S01]  /*aecc0*/  HMMA.16816.F32 R8, R12.reuse, R18, R8 ;  /* 0x000000120c08723c */ /* 0x050fe20000001808 */
        /* <DEDUP_REMOVED lines=11> */
[----:B------:R0:W-:Y:S04]  /*aed80*/  STL.64 [R1+0xae8], R6 ;  /* 0x000ae80601007387 */ /* 0x0001e80000100a00 */
[----:B0-----:R-:W2:Y:S04]  /*aed90*/  LDL.LU.64 R6, [R1+0x5638] ;  /* 0x0056380001067983 */ /* 0x001ea80000300a00 */
[----:B------:R-:W2:Y:S02]  /*aeda0*/  LDL.LU.64 R4, [R1+0x5630] ;  /* 0x0056300001047983 */ /* 0x000ea40000300a00 */
[----:B--2---:R-:W-:-:S15]  /*aedb0*/  HMMA.16816.F32 R20, R12, R4, R20 ;  /* 0x000000040c14723c */ /* 0x004fde0000001814 */
[----:B------:R-:W-:-:S04]  /*aedc0*/  NOP ;  /* 0x0000000000007918 */ /* 0x000fc80000000000 */
[----:B------:R-:W-:Y:S04]  /*aedd0*/  STL.64 [R1+0xad0], R20 ;  /* 0x000ad01401007387 */ /* 0x000fe80000100a00 */
[----:B------:R0:W-:Y:S02]  /*aede0*/  STL.64 [R1+0xad8], R22 ;  /* 0x000ad81601007387 */ /* 0x0001e40000100a00 */
[----:B0-----:R-:W-:Y:S01]  /*aedf0*/  HMMA.16816.F32 R20, R12, R6, R24 ;  /* 0x000000060c14723c */ /* 0x001fe20000001818 */
[----:B---3--:R-:W-:Y:S02]  /*aee00*/  IMAD.MOV.U32 R26, RZ, RZ, R11 ;  /* 0x000000ffff1a7224 */ /* 0x008fe400078e000b */
[----:B------:R-:W-:Y:S01]  /*aee10*/  IMAD.MOV.U32 R27, RZ, RZ, R10 ;  /* 0x000000ffff1b7224 */ /* 0x000fe200078e000a */
[----:B------:R-:W2:-:S15]  /*aee20*/  LDL.LU R11, [R1+0x562c] ;  /* 0x00562c00010b7983 */ /* 0x000e9e0000300800 */
[----:B------:R0:W-:Y:S04]  /*aee30*/  STL.64 [R1+0xac0], R20 ;  /* 0x000ac01401007387 */ /* 0x0001e80000100a00 */
[----:B------:R1:W-:Y:S04]  /*aee40*/  STL.64 [R1+0xac8], R22 ;  /* 0x000ac81601007387 */ /* 0x0003e80000100a00 */
[----:B------:R-:W3:Y:S04]  /*aee50*/  LDL.LU R10, [R1+0x5628] ;  /* 0x00562800010a7983 */ /* 0x000ee80000300800 */
[----:B------:R-:W-:Y:S04]  /*aee60*/  STL.64 [R1+0x5550], R26 ;  /* 0x0055501a01007387 */ /* 0x000fe80000100a00 */
[----:B0-----:R-:W2:Y:S04]  /*aee70*/  LDL.LU R20, [R1+0x4b0] ;  /* 0x0004b00001147983 */ /* 0x001ea80000300800 */
[----:B------:R-:W2:Y:S04]  /*aee80*/  LDL.LU R21, [R1+0x4b4] ;  /* 0x0004b40001157983 */ /* 0x000ea80000300800 */
[----:B-1----:R-:W2:Y:S04]  /*aee90*/  LDL.LU R22, [R1+0x4b8] ;  /* 0x0004b80001167983 */ /* 0x002ea80000300800 */
[----:B------:R-:W2:Y:S01]  /*aeea0*/  LDL.LU R23, [R1+0x4bc] ;  /* 0x0004bc0001177983 */ /* 0x000ea20000300800 */
[----:B----4-:R-:W-:-:S02]  /*aeeb0*/  IMAD.MOV.U32 R24, RZ, RZ, R9 ;  /* 0x000000ffff187224 */ /* 0x010fc400078e0009 */
[----:B------:R-:W-:Y:S01]  /*aeec0*/  IMAD.MOV.U32 R25, RZ, RZ, R8 ;  /* 0x000000ffff197224 */ /* 0x000fe200078e0008 */
[----:B--2---:R-:W-:Y:S04]  /*aeed0*/  STL.64 [R1+0x5560], R22 ;  /* 0x0055601601007387 */ /* 0x004fe80000100a00 */
[----:B------:R0:W-:Y:S04]  /*aeee0*/  STL.64 [R1+0x5558], R20 ;  /* 0x0055581401007387 */ /* 0x0001e80000100a00 */
[----:B------:R-:W2:Y:S04]  /*aeef0*/  LDL.LU R9, [R1+0x5624] ;  /* 0x0056240001097983 */ /* 0x000ea80000300800 */
[----:B------:R-:W4:Y:S04]  /*aef00*/  LDL.LU R8, [R1+0x5620] ;  /* 0x0056200001087983 */ /* 0x000f280000300800 */
[----:B------:R-:W-:Y:S04]  /*aef10*/  STL.64 [R1+0x5568], R24 ;  /* 0x0055681801007387 */ /* 0x000fe80000100a00 */
        /* <DEDUP_REMOVED lines=8> */
[----:B------:R-:W2:Y:S04]  /*aefa0*/  LDL.LU R16, [R1+0x561c] ;  /* 0x00561c0001107983 */ /* 0x000ea80000300800 */
[----:B------:R-:W2:Y:S04]  /*aefb0*/  LDL.LU R17, [R1+0x5618] ;  /* 0x0056180001117983 */ /* 0x000ea80000300800 */
[----:B------:R4:W-:Y:S04]  /*aefc0*/  STL.64 [R1+0x5580], R26 ;  /* 0x0055801a01007387 */ /* 0x0009e80000100a00 */
[----:B0-----:R-:W2:Y:S04]  /*aefd0*/  LDL.LU R20, [R1+0x4e0] ;  /* 0x0004e00001147983 */ /* 0x001ea80000300800 */
[----:B------:R-:W2:Y:S04]  /*aefe0*/  LDL.LU R21, [R1+0x4e4] ;  /* 0x0004e40001157983 */ /* 0x000ea80000300800 */
[----:B------:R-:W2:Y:S04]  /*aeff0*/  LDL.LU R22, [R1+0x4e8] ;  /* 0x0004e80001167983 */ /* 0x000ea80000300800 */
[----:B------:R-:W2:Y:S01]  /*af000*/  LDL.LU R23, [R1+0x4ec] ;  /* 0x0004ec0001177983 */ /* 0x000ea20000300800 */
[----:B---3--:R-:W-:-:S02]  /*af010*/  IMAD.MOV.U32 R24, RZ, RZ, R10 ;  /* 0x000000ffff187224 */ /* 0x008fc400078e000a */
[----:B------:R-:W-:Y:S02]  /*af020*/  IMAD.MOV.U32 R25, RZ, RZ, R11 ;  /* 0x000000ffff197224 */ /* 0x000fe400078e000b */
[----:B----4-:R-:W-:Y:S02]  /*af030*/  IMAD.MOV.U32 R26, RZ, RZ, R8 ;  /* 0x000000ffff1a7224 */ /* 0x010fe400078e0008 */
[----:B------:R-:W-:Y:S01]  /*af040*/  IMAD.MOV.U32 R27, RZ, RZ, R9 ;  /* 0x000000ffff1b7224 */ /* 0x000fe200078e0009 */
[----:B--2---:R-:W-:Y:S04]  /*af050*/  STL.64 [R1+0x5590], R22 ;  /* 0x0055901601007387 */ /* 0x004fe80000100a00 */
[----:B------:R0:W-:Y:S04]  /*af060*/  STL.64 [R1+0x5588], R20 ;  /* 0x0055881401007387 */ /* 0x0001e80000100a00 */
[----:B------:R-:W2:Y:S04]  /*af070*/  LDL.LU R10, [R1+0x5614] ;  /* 0x00561400010a7983 */ /* 0x000ea80000300800 */
[----:B------:R-:W2:Y:S04]  /*af080*/  LDL.LU R11, [R1+0x5610] ;  /* 0x00561000010b7983 */ /* 0x000ea80000300800 */
[----:B------:R-:W3:Y:S04]  /*af090*/  LDL.LU R8, [R1+0x560c] ;  /* 0x00560c0001087983 */ /* 0x000ee80000300800 */
[----:B------:R-:W3:Y:S04]  /*af0a0*/  LDL.LU R9, [R1+0x5608] ;  /* 0x0056080001097983 */ /* 0x000ee80000300800 */
[----:B------:R-:W-:Y:S04]  /*af0b0*/  STL.64 [R1+0x5598], R24 ;  /* 0x0055981801007387 */ /* 0x000fe80000100a00 */
[----:B------:R1:W-:Y:S04]  /*af0c0*/  STL.64 [R1+0x55b0], R26 ;  /* 0x0055b01a01007387 */ /* 0x0003e80000100a00 */
[----:B0-----:R-:W4:Y:S04]  /*af0d0*/  LDL.LU R20, [R1+0x500] ;  /* 0x0005000001147983 */ /* 0x001f280000300800 */
[----:B------:R-:W4:Y:S04]  /*af0e0*/  LDL.LU R21, [R1+0x504] ;  /* 0x0005040001157983 */ /* 0x000f280000300800 */
[----:B------:R-:W2:Y:S04]  /*af0f0*/  LDL.LU R22, [R1+0x508] ;  /* 0x0005080001167983 */ /* 0x000ea80000300800 */
[----:B------:R-:W2:Y:S04]  /*af100*/  LDL.LU R23, [R1+0x50c] ;  /* 0x00050c0001177983 */ /* 0x000ea80000300800 */
[----:B------:R-:W2:Y:S04]  /*af110*/  LDL.LU R29, [R1+0x3e9c] ;  /* 0x003e9c00011d7983 */ /* 0x000ea80000300800 */
[----:B-1----:R-:W2:Y:S04]  /*af120*/  LDL.LU R27, [R1+0x3e98] ;  /* 0x003e9800011b7983 */ /* 0x002ea80000300800 */
        /* <DEDUP_REMOVED lines=53> */
[----:B------:R0:W-:Y:S04]  /*af480*/  STL.64 [R1+0x5398], R10 ;  /* 0x0053980a01007387 */ /* 0x0001e80000100a00 */
[----:B0-----:R-:W2:Y:S04]  /*af490*/  LDL.LU R10, [R1+0x68] ;  /* 0x00006800010a7983 */ /* 0x001ea80000300800 */
[----:B------:R-:W2:Y:S04]  /*af4a0*/  LDL.LU R11, [R1+0x6c] ;  /* 0x00006c00010b7983 */ /* 0x000ea80000300800 */
[----:B------:R0:W-:Y:S04]  /*af4b0*/  STL.64 [R1+0x5390], R8 ;  /* 0x0053900801007387 */ /* 0x0001e80000100a00 */
[----:B0-----:R-:W2:Y:S04]  /*af4c0*/  LDL.LU R9, [R1+0x3ea8] ;  /* 0x003ea80001097983 */ /* 0x001ea80000300800 */
[----:B------:R-:W3:Y:S01]  /*af4d0*/  LDL.LU R8, [R1+0x3eb0] ;  /* 0x003eb00001087983 */ /* 0x000ee20000300800 */
[----:B----4-:R-:W-:-:S02]  /*af4e0*/  IMAD R27, R27, 0x100, R29 ;  /* 0x000001001b1b7824 */ /* 0x010fc400078e021d */
[----:B------:R-:W-:Y:S01]  /*af4f0*/  IMAD R26, R26, 0x100, R0 ;  /* 0x000001001a1a7824 */ /* 0x000fe200078e0200 */
[----:B------:R-:W4:Y:S04]  /*af500*/  LDL.LU R29, [R1+0x55e4] ;  /* 0x0055e400011d7983 */ /* 0x000f280000300800 */
[----:B------:R-:W4:Y:S01]  /*af510*/  LDL.LU R0, [R1+0x55e0] ;  /* 0x0055e00001007983 */ /* 0x000f220000300800 */
[----:B--2---:R-:W-:Y:S02]  /*af520*/  IMAD R9, R9, 0x100, R16 ;  /* 0x0000010009097824 */ /* 0x004fe400078e0210 */
[----:B---3--:R-:W-:Y:S01]  /*af530*/  IMAD R8, R8, 0x100, R17 ;  /* 0x0000010008087824 */ /* 0x008fe200078e0211 */
        /* <DEDUP_REMOVED lines=13> */
[----:B------:R0:W-:Y:S04]  /*af610*/  STL.64 [R1+0x53c0], R18 ;  /* 0x0053c01201007387 */ /* 0x0001e80000100a00 */
[----:B------:R-:W3:Y:S04]  /*af620*/  LDL.LU R16, [R1+0x4a0] ;  /* 0x0004a00001107983 */ /* 0x000ee80000300800 */
[----:B------:R-:W3:Y:S04]  /*af630*/  LDL.LU R17, [R1+0x4a4] ;  /* 0x0004a40001117983 */ /* 0x000ee80000300800 */
[----:B0-----:R-:W3:Y:S04]  /*af640*/  LDL.LU R18, [R1+0x4a8] ;  /* 0x0004a80001127983 */ /* 0x001ee80000300800 */
        /* <DEDUP_REMOVED lines=37> */
[----:B------:R-:W2:Y:S01]  /*af8a0*/  LDL.LU.64 R24, [R1+0x5530] ;  /* 0x0055300001187983 */ /* 0x000ea20000300a00 */
[----:B---3--:R-:W-:-:S15]  /*af8b0*/  HMMA.16816.F32 R16, R12, R10, R16 ;  /* 0x0000000a0c10723c */ /* 0x008fde0000001810 */
[----:B------:R-:W-:-:S04]  /*af8c0*/  NOP ;  /* 0x0000000000007918 */ /* 0x000fc80000000000 */
[----:B------:R0:W-:Y:S04]  /*af8d0*/  STL.64 [R1+0xa20], R16 ;  /* 0x000a201001007387 */ /* 0x0001e80000100a00 */
[----:B------:R1:W-:Y:S04]  /*af8e0*/  STL.64 [R1+0xa28], R18 ;  /* 0x000a281201007387 */ /* 0x0003e80000100a00 */
[----:B0-----:R-:W3:Y:S01]  /*af8f0*/  LDL.LU R16, [R1+0x290] ;  /* 0x0002900001107983 */ /* 0x001ee20000300800 */
[C---:B--2---:R-:W-:Y:S08]  /*af900*/  HMMA.16816.F32 R8, R12.reuse, R24, R4 ;  /* 0x000000180c08723c */ /* 0x044ff00000001804 */
[----:B------:R-:W-:Y:S11]  /*af910*/  HMMA.16816.F32 R4, R12, R26, R20 ;  /* 0x0000001a0c04723c */ /* 0x000ff60000001814 */
[----:B------:R-:W-:Y:S04]  /*af920*/  STL.64 [R1+0xa10], R8 ;  /* 0x000a100801007387 */ /* 0x000fe80000100a00 */
[----:B------:R-:W-:Y:S04]  /*af930*/  STL.64 [R1+0xa18], R10 ;  /* 0x000a180a01007387 */ /* 0x000fe80000100a00 */
[----:B------:R-:W-:Y:S04]  /*af940*/  STL.64 [R1+0xa00], R4 ;  /* 0x000a000401007387 */ /* 0x000fe80000100a00 */
[----:B------:R-:W-:Y:S04]  /*af950*/  STL.64 [R1+0xa08], R6 ;  /* 0x000a080601007387 */ /* 0x000fe80000100a00 */
[----:B------:R-:W3:Y:S04]  /*af960*/  LDL.LU R17, [R1+0x294] ;  /* 0x0002940001117983 */ /* 0x000ee80000300800 */
[----:B-1----:R-:W2:Y:S04]  /*af970*/  LDL.LU R18, [R1+0x298] ;  /* 0x0002980001127983 */ /* 0x002ea80000300800 */
        /* <DEDUP_REMOVED lines=12> */
[----:B------:R0:W-:Y:S04]  /*afa40*/  STL.64 [R1+0x5408], R20 ;  /* 0x0054081401007387 */ /* 0x0001e80000100a00 */
[----:B------:R-:W2:Y:S04]  /*afa50*/  LDL.LU R24, [R1+0x350] ;  /* 0x0003500001187983 */ /* 0x000ea80000300800 */
[----:B------:R-:W2:Y:S04]  /*afa60*/  LDL.LU R25, [R1+0x354] ;  /* 0x0003540001197983 */ /* 0x000ea80000300800 */
[----:B------:R-:W2:Y:S04]  /*afa70*/  LDL.LU R26, [R1+0x358] ;  /* 0x00035800011a7983 */ /* 0x000ea80000300800 */
[----:B------:R-:W2:Y:S01]  /*afa80*/  LDL.LU R27, [R1+0x35c] ;  /* 0x00035c00011b7983 */ /* 0x000ea20000300800 */
[----:B----4-:R-:W-:-:S03]  /*afa90*/  IMAD.MOV.U32 R23, RZ, RZ, R0 ;  /* 0x000000ffff177224 */ /* 0x010fc600078e0000 */
[----:B--2---:R-:W-:Y:S04]  /*afaa0*/  STL.64 [R1+0x5420], R26 ;  /* 0x0054201a01007387 */ /* 0x004fe80000100a00 */
[----:B------:R1:W-:Y:S04]  /*afab0*/  STL.64 [R1+0x5418], R24 ;  /* 0x0054181801007387 */ /* 0x0003e80000100a00 */
[----:B------:R-:W2:Y:S04]  /*afac0*/  LDL.LU R22, [R1] ;  /* 0x0000000001167983 */ /* 0x000ea80000300800 */
[----:B------:R-:W4:Y:S04]  /*afad0*/  LDL.LU R0, [R1+0x552c] ;  /* 0x00552c0001007983 */ /* 0x000f280000300800 */
        /* <DEDUP_REMOVED lines=9> */
[----:B----4-:R-:W-:-:S03]  /*afb70*/  IMAD.MOV.U32 R23, RZ, RZ, R0 ;  /* 0x000000ffff177224 */ /* 0x010fc600078e0000 */
[----:B------:R-:W4:Y:S04]  /*afb80*/  LDL.LU R0, [R1+0x5528] ;  /* 0x0055280001007983 */ /* 0x000f280000300800 */
        /* <DEDUP_REMOVED lines=28> */
[----:B----4-:R-:W-:-:S03]  /*afd50*/  IMAD.MOV.U32 R23, RZ, RZ, R0 ;  /* 0x000000ffff177224 */ /* 0x010fc600078e0000 */
        /* <DEDUP_REMOVED lines=8> */
[----:B------:R-:W2:Y:S04]  /*afde0*/  LDL.LU R0, [R1+0x5520] ;  /* 0x0055200001007983 */ /* 0x000ea80000300800 */
        /* <DEDUP_REMOVED lines=10> */
[----:B------:R-:W4:Y:S01]  /*afe90*/  LDL.LU R22, [R1+0x40] ;  /* 0x0000400001167983 */ /* 0x000f220000300800 */
        /* <DEDUP_REMOVED lines=18> */
[----:B------:R-:W4:Y:S01]  /*affc0*/  LDL.LU R22, [R1+0x50] ;  /* 0x0000500001167983 */ /* 0x000f220000300800 */
        /* <DEDUP_REMOVED lines=26> */
[----:B------:R-:W3:Y:S04]  /*b0170*/  LDL.LU R4, [R1+0x1f0] ;  /* 0x0001f00001047983 */ /* 0x000ee80000300800 */
[----:B------:R-:W3:Y:S04]  /*b0180*/  LDL.LU R5, [R1+0x1f4] ;  /* 0x0001f40001057983 */ /* 0x000ee80000300800 */
[----:B------:R-:W2:Y:S04]  /*b0190*/  LDL.LU R6, [R1+0x1f8] ;  /* 0x0001f80001067983 */ /* 0x000ea80000300800 */
[----:B------:R-:W2:Y:S01]  /*b01a0*/  LDL.LU R7, [R1+0x1fc] ;  /* 0x0001fc0001077983 */ /* 0x000ea20000300800 */
[C---:B----4-:R-:W-:Y:S03]  /*b01b0*/  HMMA.16816.F32 R20, R12.reuse, R22, R24 ;  /* 0x000000160c14723c */ /* 0x050fe60000001818 */
        /* <DEDUP_REMOVED lines=11> */
[----:B------:R-:W4:Y:S04]  /*b0270*/  LDL.LU.64 R24, [R1+0x5508] ;  /* 0x0055080001187983 */ /* 0x000f280000300a00 */
        /* <DEDUP_REMOVED lines=68> */
[----:B0-----:R-:W2:Y:S04]  /*b06c0*/  LDL.LU.64 R26, [R1+0x5400] ;  /* 0x00540000011a7983 */ /* 0x001ea80000300a00 */
[----:B------:R-:W4:Y:S01]  /*b06d0*/  LDL.LU.64 R24, [R1+0x53f8] ;  /* 0x0053f80001187983 */ /* 0x000f220000300a00 */
[----:B--2---:R-:W-:-:S15]  /*b06e0*/  HMMA.16816.F32 R20, R12, R26, R20 ;  /* 0x0000001a0c14723c */ /* 0x004fde0000001814 */
[----:B------:R-:W-:-:S04]  /*b06f0*/  NOP ;  /* 0x0000000000007918 */ /* 0x000fc80000000000 */
[----:B------:R-:W-:Y:S04]  /*b0700*/  STL.64 [R1+0x930], R20 ;  /* 0x0009301401007387 */ /* 0x000fe80000100a00 */
[----:B------:R0:W-:Y:S04]  /*b0710*/  STL.64 [R1+0x938], R22 ;  /* 0x0009381601007387 */ /* 0x0001e80000100a00 */
[----:B0-----:R-:W4:Y:S04]  /*b0720*/  LDL.LU.64 R22, [R1+0x53f0] ;  /* 0x0053f00001167983 */ /* 0x001f280000300a00 */
[----:B------:R-:W4:Y:S02]  /*b0730*/  LDL.LU.64 R20, [R1+0x53e8] ;  /* 0x0053e80001147983 */ /* 0x000f240000300a00 */
[----:B----4-:R-:W-:Y:S02]  /*b0740*/  HMMA.16816.F32 R24, R12, R24, R20 ;  /* 0x000000180c18723c */ /* 0x010fe40000001814 */
[----:B------:R-:W2:Y:S04]  /*b0750*/  LDL.LU.64 R22, [R1+0x53e0] ;  /* 0x0053e00001167983 */ /* 0x000ea80000300a00 */
[----:B------:R-:W4:-:S13]  /*b0760*/  LDL.LU.64 R20, [R1+0x53d8] ;  /* 0x0053d80001147983 */ /* 0x000f1a0000300a00 */
        /* <DEDUP_REMOVED lines=10> */
[----:B0-----:R-:W4:Y:S04]  /*b0810*/  LDL.LU.64 R18, [R1+0x53d0] ;  /* 0x0053d00001127983 */ /* 0x001f280000300a00 */
[----:B------:R-:W4:Y:S02]  /*b0820*/  LDL.LU.64 R16, [R1+0x53c8] ;  /* 0x0053c80001107983 */ /* 0x000f240000300a00 */
[----:B----4-:R-:W-:Y:S02]  /*b0830*/  HMMA.16816.F32 R20, R12, R20, R16 ;  /* 0x000000140c14723c */ /* 0x010fe40000001810 */
[----:B------:R-:W2:-:S15]  /*b0840*/  LDL.LU.64 R18, [R1+0x53c0] ;  /* 0x0053c00001127983 */ /* 0x000e9e0000300a00 */
[----:B------:R-:W-:Y:S02]  /*b0850*/  NOP ;  /* 0x0000000000007918 */ /* 0x000fe40000000000 */
[----:B------:R0:W-:Y:S04]  /*b0860*/  STL.64 [R1+0x900], R20 ;  /* 0x0009001401007387 */ /* 0x0001e80000100a00 */
[----:B------:R1:W-:Y:S04]  /*b0870*/  STL.64 [R1+0x908], R22 ;  /* 0x0009081601007387 */ /* 0x0003e80000100a00 */
[----:B0-----:R-:W4:Y:S04]  /*b0880*/  LDL.LU R20, [R1+0xf0] ;  /* 0x0000f00001147983 */ /* 0x001f280000300800 */
[----:B------:R-:W4:Y:S04]  /*b0890*/  LDL.LU R21, [R1+0xf4] ;  /* 0x0000f40001157983 */ /* 0x000f280000300800 */
[----:B-1----:R-:W4:Y:S04]  /*b08a0*/  LDL.LU R22, [R1+0xf8] ;  /* 0x0000f80001167983 */ /* 0x002f280000300800 */
[----:B------:R-:W4:Y:S01]  /*b08b0*/  LDL.LU R23, [R1+0xfc] ;  /* 0x0000fc0001177983 */ /* 0x000f220000300800 */
[----:B--2---:R-:W-:Y:S03]  /*b08c0*/  HMMA.16816.F32 R16, R12, R18, R4 ;  /* 0x000000120c10723c */ /* 0x004fe60000001804 */
[----:B------:R-:W2:Y:S04]  /*b08d0*/  LDL.LU.64 R6, [R1+0x53b8] ;  /* 0x0053b80001067983 */ /* 0x000ea80000300a00 */
[----:B------:R-:W2:-:S12]  /*b08e0*/  LDL.LU.64 R4, [R1+0x53b0] ;  /* 0x0053b00001047983 */ /* 0x000e980000300a00 */
        /* <DEDUP_REMOVED lines=15> */
[----:B------:R0:W-:Y:S04]  /*b09e0*/  STL.64 [R1+0x8d8], R10 ;  /* 0x0008d80a01007387 */ /* 0x0001e80000100a00 */
[----:B0-----:R-:W3:Y:S04]  /*b09f0*/  LDL.LU.64 R10, [R1+0x5398] ;  /* 0x00539800010a7983 */ /* 0x001ee80000300a00 */
[----:B------:R-:W4:Y:S01]  /*b0a00*/  LDL.LU.64 R8, [R1+0x5390] ;  /* 0x0053900001087983 */ /* 0x000f220000300a00 */
[----:B--2---:R-:W-:-:S15]  /*b0a10*/  HMMA.16816.F32 R4, R12, R6, R16 ;  /* 0x000000060c04723c */ /* 0x004fde0000001810 */
[----:B------:R-:W-:-:S04]  /*b0a20*/  NOP ;  /* 0x0000000000007918 */ /* 0x000fc80000000000 */
[----:B------:R-:W-:Y:S04]  /*b0a30*/  STL.64 [R1+0x8c0], R4 ;  /* 0x0008c00401007387 */ /* 0x000fe80000100a00 */
[----:B------:R3:W-:Y:S04]  /*b0a40*/  STL.64 [R1+0x8c8], R6 ;  /* 0x0008c80601007387 */ /* 0x0007e80000100a00 */
[----:B------:R-:W-:Y:S01]  /*b0a50*/  STL [R1+0x5384], R15 ;  /* 0x0053840f01007387 */ /* 0x000fe20000100800 */
[C---:B----4-:R-:W-:Y:S08]  /*b0a60*/  HMMA.16816.F32 R16, R12.reuse, R8, R20 ;  /* 0x000000080c10723c */ /* 0x050ff00000001814 */
[----:B---3--:R-:W-:Y:S01]  /*b0a70*/  HMMA.16816.F32 R4, R12, R10, R24 ;  /* 0x0000000a0c04723c */ /* 0x008fe20000001818 */
[----:B------:R-:W-:-:S10]  /*b0a80*/  IMAD.MOV.U32 R10, RZ, RZ, R0 ;  /* 0x000000ffff0a7224 */ /* 0x000fd400078e0000 */
[----:B------:R-:W-:Y:S04]  /*b0a90*/  STL.64 [R1+0x8a0], R16 ;  /* 0x0008a01001007387 */ /* 0x000fe80000100a00 */
[----:B------:R-:W-:Y:S04]  /*b0aa0*/  STL.64 [R1+0x8a8], R18 ;  /* 0x0008a81201007387 */ /* 0x000fe80000100a00 */
[----:B------:R-:W2:Y:S04]  /*b0ab0*/  LDL.LU R8, [R1+0x100] ;  /* 0x0001000001087983 */ /* 0x000ea80000300800 */
[----:B------:R-:W-:Y:S04]  /*b0ac0*/  STL.64 [R1+0xc0], R4 ;  /* 0x0000c00401007387 */ /* 0x000fe80000100a00 */
[----:B------:R-:W-:Y:S04]  /*b0ad0*/  STL.64 [R1+0xc8], R6 ;  /* 0x0000c80601007387 */ /* 0x000fe80000100a00 */
[----:B------:R-:W2:Y:S04]  /*b0ae0*/  LDL.LU R9, [R1+0x104] ;  /* 0x0001040001097983 */ /* 0x000ea80000300800 */
        /* <DEDUP_REMOVED lines=12> */
[----:B------:R-:W2:Y:S04]  /*b0bb0*/  LDL.LU R17, [R1+0x3ecc] ;  /* 0x003ecc0001117983 */ /* 0x000ea80000300800 */
[----:B------:R-:W3:Y:S04]  /*b0bc0*/  LDL.LU R4, [R1+0x3ec8] ;  /* 0x003ec80001047983 */ /* 0x000ee80000300800 */
[----:B------:R-:W3:Y:S04]  /*b0bd0*/  LDL.LU R0, [R1+0x3ed4] ;  /* 0x003ed40001007983 */ /* 0x000ee80000300800 */
[----:B------:R-:W3:Y:S04]  /*b0be0*/  LDL.LU R5, [R1+0x3ed0] ;  /* 0x003ed00001057983 */ /* 0x000ee80000300800 */
[----:B----4-:R0:W-:Y:S04]  /*b0bf0*/  STL.64 [R1+0x5358], R10 ;  /* 0x0053580a01007387 */ /* 0x0101e80000100a00 */
[----:B0-----:R-:W4:Y:S04]  /*b0c00*/  LDL R10, [R1+0xfd8] ;  /* 0x000fd800010a7983 */ /* 0x001f280000100800 */
[----:B------:R-:W4:Y:S04]  /*b0c10*/  LDL R11, [R1+0xfdc] ;  /* 0x000fdc00010b7983 */ /* 0x000f280000100800 */
[----:B--2---:R0:W-:Y:S04]  /*b0c20*/  STL.64 [R1+0x5350], R8 ;  /* 0x0053500801007387 */ /* 0x0041e80000100a00 */
[----:B----4-:R1:W-:Y:S04]  /*b0c30*/  STL.64 [R1+0x5370], R10 ;  /* 0x0053700a01007387 */ /* 0x0103e80000100a00 */
[----:B0-----:R-:W2:Y:S04]  /*b0c40*/  LDL.LU R8, [R1+0xb0] ;  /* 0x0000b00001087983 */ /* 0x001ea80000300800 */
[----:B------:R-:W2:Y:S04]  /*b0c50*/  LDL.LU R9, [R1+0xb4] ;  /* 0x0000b40001097983 */ /* 0x000ea80000300800 */
[----:B-1----:R-:W2:Y:S04]  /*b0c60*/  LDL.LU R10, [R1+0xb8] ;  /* 0x0000b800010a7983 */ /* 0x002ea80000300800 */
[----:B------:R-:W2:Y:S04]  /*b0c70*/  LDL.LU R11, [R1+0xbc] ;  /* 0x0000bc00010b7983 */ /* 0x000ea80000300800 */
[----:B------:R-:W4:Y:S04]  /*b0c80*/  LDL R6, [R1+0xfbc] ;  /* 0x000fbc0001067983 */ /* 0x000f280000100800 */
[----:B------:R-:W2:Y:S04]  /*b0c90*/  LDL R7, [R1+0xfa8] ;  /* 0x000fa80001077983 */ /* 0x000ea80000100800 */
[----:B------:R-:W2:Y:S04]  /*b0ca0*/  LDL R18, [R1+0xfac] ;  /* 0x000fac0001127983 */ /* 0x000ea80000100800 */
[----:B------:R-:W2:Y:S04]  /*b0cb0*/  LDL R19, [R1+0xf98] ;  /* 0x000f980001137983 */ /* 0x000ea80000100800 */
[----:B------:R-:W2:Y:S04]  /*b0cc0*/  LDL.LU R20, [R1+0x110] ;  /* 0x0001100001147983 */ /* 0x000ea80000300800 */
[----:B------:R-:W2:Y:S04]  /*b0cd0*/  LDL.LU R21, [R1+0x114] ;  /* 0x0001140001157983 */ /* 0x000ea80000300800 */
[----:B------:R-:W2:Y:S04]  /*b0ce0*/  LDL.LU R22, [R1+0x118] ;  /* 0x0001180001167983 */ /* 0x000ea80000300800 */
[----:B------:R-:W2:Y:S01]  /*b0cf0*/  LDL.LU R23, [R1+0x11c] ;  /* 0x00011c0001177983 */ /* 0x000ea20000300800 */
[----:B------:R-:W-:-:S02]  /*b0d00*/  IMAD R2, R2, 0x100, R15 ;  /* 0x0000010002027824 */ /* 0x000fc400078e020f */
        /* <DEDUP_REMOVED lines=10> */
[----:B------:R-:W2:Y:S04]  /*b0db0*/  LDL.LU R24, [R1+0x120] ;  /* 0x0001200001187983 */ /* 0x000ea80000300800 */
[----:B------:R-:W2:Y:S04]  /*b0dc0*/  LDL.LU R25, [R1+0x124] ;  /* 0x0001240001197983 */ /* 0x000ea80000300800 */
[----:B------:R-:W2:Y:S04]  /*b0dd0*/  LDL.LU R26, [R1+0x128] ;  /* 0x00012800011a7983 */ /* 0x000ea80000300800 */
[----:B------:R-:W2:Y:S04]  /*b0de0*/  LDL.LU R27, [R1+0x12c] ;  /* 0x00012c00011b7983 */ /* 0x000ea80000300800 */
[----:B------:R-:W2:Y:S04]  /*b0df0*/  LDL.LU R15, [R1+0x5384] ;  /* 0x00538400010f7983 */ /* 0x000ea80000300800 */
[----:B------:R-:W2:Y:S04]  /*b0e00*/  LDL.LU R16, [R1+0x5380] ;  /* 0x0053800001107983 */ /* 0x000ea80000300800 */
[----:B------:R-:W2:Y:S01]  /*b0e10*/  LDL.LU R17, [R1+0x537c] ;  /* 0x00537c0001117983 */ /* 0x000ea20000300800 */
[----:B------:R-:W-:-:S03]  /*b0e20*/  IMAD R5, R5, 0x100, R0 ;  /* 0x0000010005057824 */ /* 0x000fc600078e0200 */
[----:B------:R-:W3:Y:S01]  /*b0e30*/  LDL.LU R0, [R1+0x5378] ;  /* 0x0053780001007983 */ /* 0x000ee20000300800 */
[----:B--2---:R-:W-:Y:S03]  /*b0e40*/  HMMA.16816.F32 R12, R12, R16, R8 ;  /* 0x000000100c0c723c */ /* 0x004fe60000001808 */
[----:B------:R-:W2:Y:S04]  /*b0e50*/  LDL.LU.64 R10, [R1+0x5370] ;  /* 0x00537000010a7983 */ /* 0x000ea80000300a00 */
[----:B------:R-:W4:Y:S04]  /*b0e60*/  LDL R16, [R1+0xfcc] ;  /* 0x000fcc0001107983 */ /* 0x000f280000100800 */
[----:B------:R-:W4:Y:S08]  /*b0e70*/  LDL R17, [R1+0xfb8] ;  /* 0x000fb80001117983 */ /* 0x000f300000100800 */
[----:B------:R0:W-:Y:S04]  /*b0e80*/  STL.64 [R1+0xb0], R12 ;  /* 0x0000b00c01007387 */ /* 0x0001e80000100a00 */
[----:B------:R1:W-:Y:S01]  /*b0e90*/  STL.64 [R1+0xb8], R14 ;  /* 0x0000b80e01007387 */ /* 0x0003e20000100a00 */
[----:B0-----:R-:W-:-:S02]  /*b0ea0*/  F2FP.F16.E4M3.UNPACK_B R12, R2 ;  /* 0x00000002ff0c723e */ /* 0x001fc400020006ff */
[----:B------:R-:W-:Y:S02]  /*b0eb0*/  F2FP.F16.E4M3.UNPACK_B R13, R3 ;  /* 0x00000003ff0d723e */ /* 0x000fe400020006ff */
[----:B-1----:R-:W-:Y:S02]  /*b0ec0*/  F2FP.F16.E4M3.UNPACK_B R14, R4 ;  /* 0x00000004ff0e723e */ /* 0x002fe400020006ff */
[----:B------:R-:W-:Y:S02]  /*b0ed0*/  F2FP.F16.E4M3.UNPACK_B R15, R5 ;  /* 0x00000005ff0f723e */ /* 0x000fe400020006ff */
[----:B---3--:R-:W-:Y:S02]  /*b0ee0*/  F2FP.F16.E4M3.UNPACK_B R4, R0 ;  /* 0x00000000ff04723e */ /* 0x008fe400020006ff */
[----:B--2---:R-:W-:Y:S02]  /*b0ef0*/  F2FP.F16.E4M3.UNPACK_B R8, R10 ;  /* 0x0000000aff08723e */ /* 0x004fe400020006ff */
[----:B------:R-:W-:-:S05]  /*b0f00*/  F2FP.F16.E4M3.UNPACK_B R9, R11 ;  /* 0x0000000bff09723e */ /* 0x000fca00020006ff */
[----:B------:R0:W-:Y:S02]  /*b0f10*/  STL.64 [R1+0x98], R8 ;  /* 0x0000980801007387 */ /* 0x0001e40000100a00 */
[----:B0-----:R-:W-:Y:S02]  /*b0f20*/  HMMA.16816.F32 R8, R12, R8, R20 ;  /* 0x000000080c08723c */ /* 0x001fe40000001814 */
[----:B------:R-:W2:Y:S04]  /*b0f30*/  LDL.LU.64 R22, [R1+0x5368] ;  /* 0x0053680001167983 */ /* 0x000ea80000300a00 */
[----:B------:R-:W2:-:S13]  /*b0f40*/  LDL.LU.64 R20, [R1+0x5360] ;  /* 0x0053600001147983 */ /* 0x000e9a0000300a00 */
[----:B------:R-:W-:Y:S04]  /*b0f50*/  STL.64 [R1+0x890], R8 ;  /* 0x0008900801007387 */ /* 0x000fe80000100a00 */
[----:B------:R0:W-:Y:S01]  /*b0f60*/  STL [R1+0x898], R10 ;  /* 0x0008980a01007387 */ /* 0x0001e20000100800 */
[----:B------:R-:W-:-:S03]  /*b0f70*/  IMAD.MOV.U32 R0, RZ, RZ, R11 ;  /* 0x000000ffff007224 */ /* 0x000fc600078e000b */
[----:B0-----:R-:W3:Y:S04]  /*b0f80*/  LDL.LU.64 R10, [R1+0x5358] ;  /* 0x00535800010a7983 */ /* 0x001ee80000300a00 */
[----:B------:R-:W3:Y:S01]  /*b0f90*/  LDL.LU.64 R8, [R1+0x5350] ;  /* 0x0053500001087983 */ /* 0x000ee20000300a00 */
[----:B----4-:R-:W-:-:S03]  /*b0fa0*/  F2FP.F16.E4M3.UNPACK_B R5, R16 ;  /* 0x00000010ff05723e */ /* 0x010fc600020006ff */
[----:B------:R-:W-:Y:S04]  /*b0fb0*/  STL [R1+0x4b08], R0 ;  /* 0x004b080001007387 */ /* 0x000fe80000100800 */
[----:B------:R-:W-:Y:S04]  /*b0fc0*/  STL [R1+0x90], R4 ;  /* 0x0000900401007387 */ /* 0x000fe80000100800 */
        /* <DEDUP_REMOVED lines=10> */
[----:B------:R-:W-:Y:S01]  /*b1070*/  F2FP.F16.E4M3.UNPACK_B R5, R18 ;  /* 0x00000012ff05723e */ /* 0x000fe200020006ff */
[----:B------:R0:W-:Y:S02]  /*b1080*/  STL.64 [R1+0x88], R2 ;  /* 0x0000880201007387 */ /* 0x0001e40000100a00 */
[----:B---3--:R-:W-:Y:S01]  /*b1090*/  HMMA.16816.F32 R8, R12, R2, R8 ;  /* 0x000000020c08723c */ /* 0x008fe20000001808 */
[----:B0-----:R-:W-:Y:S02]  /*b10a0*/  F2FP.F16.E4M3.UNPACK_B R2, R19 ;  /* 0x00000013ff02723e */ /* 0x001fe400020006ff */
[----:B------:R-:W-:-:S15]  /*b10b0*/  F2FP.F16.E4M3.UNPACK_B R3, R28 ;  /* 0x0000001cff03723e */ /* 0x000fde00020006ff */
[----:B------:R-:W-:Y:S01]  /*b10c0*/  NOP ;  /* 0x0000000000007918 */ /* 0x000fe20000000000 */
[----:B------:R-:W-:Y:S04]  /*b10d0*/  STL.64 [R1+0x870], R8 ;  /* 0x0008700801007387 */ /* 0x000fe80000100a00 */
[----:B------:R-:W-:Y:S04]  /*b10e0*/  STL.64 [R1+0x878], R10 ;  /* 0x0008780a01007387 */ /* 0x000fe80000100a00 */
[----:B------:R2:W-:Y:S02]  /*b10f0*/  STL.64 [R1+0x80], R4 ;  /* 0x0000800401007387 */ /* 0x0005e40000100a00 */
[----:B--2---:R-:W-:-:S15]  /*b1100*/  HMMA.16816.F32 R4, R12, R4, R20 ;  /* 0x000000040c04723c */ /* 0x004fde0000001814 */
[----:B------:R-:W-:-:S04]  /*b1110*/  NOP ;  /* 0x0000000000007918 */ /* 0x000fc80000000000 */
[----:B------:R-:W-:Y:S04]  /*b1120*/  STL.64 [R1+0x860], R4 ;  /* 0x0008600401007387 */ /* 0x000fe80000100a00 */
[----:B------:R0:W-:Y:S01]  /*b1130*/  STL [R1+0x868], R6 ;  /* 0x0008680601007387 */ /* 0x0001e20000100800 */
[----:B------:R-:W-:Y:S02]  /*b1140*/  IMAD.MOV.U32 R0, RZ, RZ, R7 ;  /* 0x000000ffff007224 */ /* 0x000fe400078e0007 */
[----:B0-----:R-:W-:Y:S03]  /*b1150*/  HMMA.16816.F32 R4, R12, R2, R24 ;  /* 0x000000020c04723c */ /* 0x001fe60000001818 */
[----:B------:R0:W-:Y:S04]  /*b1160*/  STL [R1+0x4d28], R0 ;  /* 0x004d280001007387 */ /* 0x0001e80000100800 */
[----:B------:R-:W-:Y:S04]  /*b1170*/  STL [R1+0x78], R2 ;  /* 0x0000780201007387 */ /* 0x000fe80000100800 */
[----:B------:R-:W-:Y:S04]  /*b1180*/  STL [R1+0x7c], R3 ;  /* 0x00007c0301007387 */ /* 0x000fe80000100800 */
[----:B------:R-:W2:Y:S01]  /*b1190*/  LDL.LU R8, [R1+0x1d0] ;  /* 0x0001d00001087983 */ /* 0x000ea20000300800 */
[----:B0-----:R-:W-:-:S03]  /*b11a0*/  F2FP.F16.E4M3.UNPACK_B R0, R29 ;  /* 0x0000001dff00723e */ /* 0x001fc600020006ff */
        /* <DEDUP_REMOVED lines=27> */
[----:B--2---:R0:W-:Y:S04]  /*b1360*/  STL [R1+0x52e0], R19 ;  /* 0x0052e01301007387 */ /* 0x0041e80000100800 */
[----:B------:R-:W2:Y:S04]  /*b1370*/  LDL.LU R16, [R1+0x170] ;  /* 0x0001700001107983 */ /* 0x000ea80000300800 */
[----:B------:R-:W2:Y:S04]  /*b1380*/  LDL.LU R17, [R1+0x174] ;  /* 0x0001740001117983 */ /* 0x000ea80000300800 */
[----:B------:R-:W2:Y:S04]  /*b1390*/  LDL.LU R18, [R1+0x178] ;  /* 0x0001780001127983 */ /* 0x000ea80000300800 */
[----:B0-----:R-:W2:Y:S04]  /*b13a0*/  LDL.LU R19, [R1+0x17c] ;  /* 0x00017c0001137983 */ /* 0x001ea80000300800 */
[----:B--2---:R0:W-:Y:S04]  /*b13b0*/  STL.64 [R1+0x52f0], R18 ;  /* 0x0052f01201007387 */ /* 0x0041e80000100a00 */
[----:B0-----:R-:W2:Y:S04]  /*b13c0*/  LDL R18, [R1+0xf7c] ;  /* 0x000f7c0001127983 */ /* 0x001ea80000100800 */
[----:B------:R-:W2:Y:S04]  /*b13d0*/  LDL R19, [R1+0xf68] ;  /* 0x000f680001137983 */ /* 0x000ea80000100800 */
[----:B------:R0:W-:Y:S04]  /*b13e0*/  STL.64 [R1+0x52e8], R16 ;  /* 0x0052e81001007387 */ /* 0x0001e80000100a00 */
[----:B0-----:R-:W3:Y:S04]  /*b13f0*/  LDL R16, [R1+0xf8c] ;  /* 0x000f8c0001107983 */ /* 0x001ee80000100800 */
[----:B------:R-:W3:Y:S04]  /*b1400*/  LDL R17, [R1+0xf78] ;  /* 0x000f780001117983 */ /* 0x000ee80000100800 */
[----:B--2---:R0:W-:Y:S04]  /*b1410*/  STL.64 [R1+0x5328], R18 ;  /* 0x0053281201007387 */ /* 0x0041e80000100a00 */
[----:B0-----:R-:W2:Y:S01]  /*b1420*/  LDL R19, [R1+0xdec] ;  /* 0x000dec0001137983 */ /* 0x001ea20000100800 */
[----:B------:R-:W-:-:S03]  /*b1430*/  IMAD.MOV.U32 R18, RZ, RZ, R0 ;  /* 0x000000ffff127224 */ /* 0x000fc600078e0000 */
[----:B---3--:R0:W-:Y:S04]  /*b1440*/  STL.64 [R1+0x5320], R16 ;  /* 0x0053201001007387 */ /* 0x0081e80000100a00 */
[----:B------:R-:W3:Y:S04]  /*b1450*/  LDL R0, [R1+0xf48] ;  /* 0x000f480001007983 */ /* 0x000ee80000100800 */
[----:B0-----:R-:W2:Y:S04]  /*b1460*/  LDL R17, [R1+0xf88] ;  /* 0x000f880001117983 */ /* 0x001ea80000100800 */
[----:B------:R0:W-:Y:S04]  /*b1470*/  STL.64 [R1+0x52c8], R10 ;  /* 0x0052c80a01007387 */ /* 0x0001e80000100a00 */
[----:B0-----:R-:W2:Y:S04]  /*b1480*/  LDL R11, [R1+0xf6c] ;  /* 0x000f6c00010b7983 */ /* 0x001ea80000100800 */
[----:B------:R0:W-:Y:S04]  /*b1490*/  STL.64 [R1+0x52c0], R8 ;  /* 0x0052c00801007387 */ /* 0x0001e80000100a00 */
[----:B0-----:R-:W3:Y:S04]  /*b14a0*/  LDL R9, [R1+0xf58] ;  /* 0x000f580001097983 */ /* 0x001ee80000100800 */
[----:B--2---:R-:W-:Y:S04]  /*b14b0*/  STL [R1+0x530c], R11 ;  /* 0x00530c0b01007387 */ /* 0x004fe80000100800 */
[----:B---3--:R-:W-:Y:S04]  /*b14c0*/  STL [R1+0x5308], R9 ;  /* 0x0053080901007387 */ /* 0x008fe80000100800 */
[----:B------:R-:W2:Y:S04]  /*b14d0*/  LDL R6, [R1+0xf28] ;  /* 0x000f280001067983 */ /* 0x000ea80000100800 */
[----:B------:R-:W2:Y:S04]  /*b14e0*/  LDL R7, [R1+0xf2c] ;  /* 0x000f2c0001077983 */ /* 0x000ea80000100800 */
[----:B------:R-:W3:Y:S04]  /*b14f0*/  LDL R2, [R1+0xf3c] ;  /* 0x000f3c0001027983 */ /* 0x000ee80000100800 */
[----:B--2---:R-:W-:Y:S04]  /*b1500*/  STL.64 [R1+0x52d8], R6 ;  /* 0x0052d80601007387 */ /* 0x004fe80000100a00 */
[----:B----4-:R0:W-:Y:S04]  /*b1510*/  STL [R1+0x52d0], R4 ;  /* 0x0052d00401007387 */ /* 0x0101e80000100800 */
        /* <DEDUP_REMOVED lines=16> */
[----:B------:R-:W-:-:S03]  /*b1620*/  F2FP.F16.E4M3.UNPACK_B R19, R19 ;  /* 0x00000013ff13723e */ /* 0x000fc600020006ff */
[----:B----4-:R-:W-:Y:S04]  /*b1630*/  STL.64 [R1+0x5338], R6 ;  /* 0x0053380601007387 */ /* 0x010fe80000100a00 */
[----:B--2---:R0:W-:Y:S04]  /*b1640*/  STL.64 [R1+0x5330], R4 ;  /* 0x0053300401007387 */ /* 0x0041e80000100a00 */
[----:B0-----:R-:W2:Y:S04]  /*b1650*/  LDL.LU R4, [R1+0x130] ;  /* 0x0001300001047983 */ /* 0x001ea80000300800 */
[----:B------:R-:W2:Y:S04]  /*b1660*/  LDL.LU R5, [R1+0x134] ;  /* 0x0001340001057983 */ /* 0x000ea80000300800 */
[----:B------:R-:W2:Y:S04]  /*b1670*/  LDL.LU R6, [R1+0x138] ;  /* 0x0001380001067983 */ /* 0x000ea80000300800 */
[----:B------:R-:W2:Y:S04]  /*b1680*/  LDL.LU R7, [R1+0x13c] ;  /* 0x00013c0001077983 */ /* 0x000ea80000300800 */
[----:B------:R-:W4:Y:S04]  /*b1690*/  LDL R20, [R1+0xf18] ;  /* 0x000f180001147983 */ /* 0x000f280000100800 */
[----:B------:R-:W3:Y:S04]  /*b16a0*/  LDL R21, [R1+0xf1c] ;  /* 0x000f1c0001157983 */ /* 0x000ee80000100800 */
[----:B------:R-:W3:Y:S04]  /*b16b0*/  LDL R22, [R1+0xf08] ;  /* 0x000f080001167983 */ /* 0x000ee80000100800 */
[----:B------:R-:W3:Y:S04]  /*b16c0*/  LDL R23, [R1+0xf0c] ;  /* 0x000f0c0001177983 */ /* 0x000ee80000100800 */
[----:B------:R-:W3:Y:S04]  /*b16d0*/  LDL R28, [R1+0xef8] ;  /* 0x000ef800011c7983 */ /* 0x000ee80000100800 */
[----:B------:R-:W3:Y:S04]  /*b16e0*/  LDL.LU R24, [R1+0x1e0] ;  /* 0x0001e00001187983 */ /* 0x000ee80000300800 */
[----:B------:R-:W3:Y:S04]  /*b16f0*/  LDL.LU R25, [R1+0x1e4] ;  /* 0x0001e40001197983 */ /* 0x000ee80000300800 */
[----:B------:R-:W3:Y:S04]  /*b1700*/  LDL.LU R26, [R1+0x1e8] ;  /* 0x0001e800011a7983 */ /* 0x000ee80000300800 */
[----:B------:R-:W3:Y:S04]  /*b1710*/  LDL.LU R27, [R1+0x1ec] ;  /* 0x0001ec00011b7983 */ /* 0x000ee80000300800 */
[----:B------:R-:W3:Y:S01]  /*b1720*/  LDL R29, [R1+0xefc] ;  /* 0x000efc00011d7983 */ /* 0x000ee20000100800 */
[----:B------:R-:W-:-:S03]  /*b1730*/  F2FP.F16.E4M3.UNPACK_B R8, R17 ;  /* 0x00000011ff08723e */ /* 0x000fc600020006ff */
[----:B------:R2:W-:Y:S02]  /*b1740*/  STL [R1+0x74], R19 ;  /* 0x0000741301007387 */ /* 0x0005e40000100800 */
[----:B--2---:R-:W-:Y:S02]  /*b1750*/  HMMA.16816.F32 R16, R12, R18, R4 ;  /* 0x000000120c10723c */ /* 0x004fe40000001804 */
[----:B------:R-:W2:Y:S04]  /*b1760*/  LDL.LU.64 R6, [R1+0x5338] ;  /* 0x0053380001067983 */ /* 0x000ea80000300a00 */
[----:B------:R-:W2:-:S13]  /*b1770*/  LDL.LU.64 R4, [R1+0x5330] ;  /* 0x0053300001047983 */ /* 0x000e9a0000300a00 */
[----:B------:R-:W-:Y:S04]  /*b1780*/  STL.64 [R1+0x840], R16 ;  /* 0x0008401001007387 */ /* 0x000fe80000100a00 */
[----:B------:R0:W-:Y:S04]  /*b1790*/  STL.64 [R1+0x848], R18 ;  /* 0x0008481201007387 */ /* 0x0001e80000100a00 */
[----:B0-----:R-:W2:Y:S04]  /*b17a0*/  LDL.LU.64 R18, [R1+0x5328] ;  /* 0x0053280001127983 */ /* 0x001ea80000300a00 */
[----:B------:R-:W2:Y:S02]  /*b17b0*/  LDL.LU.64 R16, [R1+0x5320] ;  /* 0x0053200001107983 */ /* 0x000ea40000300a00 */
[----:B--2---:R-:W-:-:S05]  /*b17c0*/  F2FP.F16.E4M3.UNPACK_B R9, R16 ;  /* 0x00000010ff09723e */ /* 0x004fca00020006ff */
[----:B------:R0:W-:Y:S02]  /*b17d0*/  STL.64 [R1+0x68], R8 ;  /* 0x0000680801007387 */ /* 0x0001e40000100a00 */
[----:B0-----:R-:W-:Y:S02]  /*b17e0*/  HMMA.16816.F32 R8, R12, R8, R4 ;  /* 0x000000080c08723c */ /* 0x001fe40000001804 */
[----:B------:R-:W2:Y:S04]  /*b17f0*/  LDL.LU.64 R6, [R1+0x5318] ;  /* 0x0053180001067983 */ /* 0x000ea80000300a00 */
[----:B------:R-:W2:Y:S01]  /*b1800*/  LDL.LU.64 R4, [R1+0x5310] ;  /* 0x0053100001047983 */ /* 0x000ea20000300a00 */
[----:B------:R-:W-:Y:S02]  /*b1810*/  F2FP.F16.E4M3.UNPACK_B R16, R17 ;  /* 0x00000011ff10723e */ /* 0x000fe400020006ff */
[----:B------:R-:W-:-:S10]  /*b1820*/  F2FP.F16.E4M3.UNPACK_B R17, R18 ;  /* 0x00000012ff11723e */ /* 0x000fd400020006ff */
[----:B------:R-:W-:Y:S04]  /*b1830*/  STL.64 [R1+0x830], R8 ;  /* 0x0008300801007387 */ /* 0x000fe80000100a00 */
[----:B------:R0:W-:Y:S04]  /*b1840*/  STL.64 [R1+0x838], R10 ;  /* 0x0008380a01007387 */ /* 0x0001e80000100a00 */
[----:B0-----:R-:W3:Y:S04]  /*b1850*/  LDL.LU R11, [R1+0x530c] ;  /* 0x00530c00010b7983 */ /* 0x001ee80000300800 */
[----:B------:R-:W3:Y:S01]  /*b1860*/  LDL.LU R9, [R1+0x5308] ;  /* 0x0053080001097983 */ /* 0x000ee20000300800 */
[----:B------:R-:W-:-:S03]  /*b1870*/  F2FP.F16.E4M3.UNPACK_B R10, R19 ;  /* 0x00000013ff0a723e */ /* 0x000fc600020006ff */
        /* <DEDUP_REMOVED lines=8> */
[----:B---3--:R-:W-:-:S05]  /*b1900*/  F2FP.F16.E4M3.UNPACK_B R11, R11 ;  /* 0x0000000bff0b723e */ /* 0x008fca00020006ff */
[----:B------:R-:W-:Y:S02]  /*b1910*/  STL.64 [R1+0x58], R10 ;  /* 0x0000580a01007387 */ /* 0x000fe40000100a00 */
[----:B--2---:R-:W-:-:S15]  /*b1920*/  HMMA.16816.F32 R16, R12, R10, R16 ;  /* 0x0000000a0c10723c */ /* 0x004fde0000001810 */
[----:B------:R-:W-:-:S04]  /*b1930*/  NOP ;  /* 0x0000000000007918 */ /* 0x000fc80000000000 */
[----:B------:R-:W-:Y:S04]  /*b1940*/  STL.64 [R1+0x810], R16 ;  /* 0x0008101001007387 */ /* 0x000fe80000100a00 */
[----:B------:R0:W-:Y:S04]  /*b1950*/  STL.64 [R1+0x818], R18 ;  /* 0x0008181201007387 */ /* 0x0001e80000100a00 */
[----:B0-----:R-:W2:Y:S01]  /*b1960*/  LDL.LU R19, [R1+0x52e0] ;  /* 0x0052e00001137983 */ /* 0x001ea20000300800 */
[----:B------:R-:W-:Y:S02]  /*b1970*/  F2FP.F16.E4M3.UNPACK_B R8, R9 ;  /* 0x00000009ff08723e */ /* 0x000fe400020006ff */
[----:B--2---:R-:W-:-:S05]  /*b1980*/  F2FP.F16.E4M3.UNPACK_B R9, R19 ;  /* 0x00000013ff09723e */ /* 0x004fca00020006ff */
        /* <DEDUP_REMOVED lines=8> */
[----:B------:R-:W-:-:S02]  /*b1a10*/  F2FP.F16.E4M3.UNPACK_B R16, R0 ;  /* 0x00000000ff10723e */ /* 0x000fc400020006ff */
[----:B---3--:R-:W-:-:S05]  /*b1a20*/  F2FP.F16.E4M3.UNPACK_B R17, R4 ;  /* 0x00000004ff11723e */ /* 0x008fca00020006ff */
[----:B------:R2:W-:Y:S02]  /*b1a30*/  STL.64 [R1+0x48], R16 ;  /* 0x0000481001007387 */ /* 0x0005e40000100a00 */
[----:B--2---:R-:W-:Y:S02]  /*b1a40*/  HMMA.16816.F32 R16, R12, R16, R8 ;  /* 0x000000100c10723c */ /* 0x004fe40000001808 */
[----:B------:R-:W2:Y:S04]  /*b1a50*/  LDL.LU.64 R10, [R1+0x52b8] ;  /* 0x0052b800010a7983 */ /* 0x000ea80000300a00 */
[----:B------:R-:W2:Y:S01]  /*b1a60*/  LDL.LU.64 R8, [R1+0x52b0] ;  /* 0x0052b00001087983 */ /* 0x000ea20000300a00 */
[----:B------:R-:W-:Y:S02]  /*b1a70*/  F2FP.F16.E4M3.UNPACK_B R4, R3 ;  /* 0x00000003ff04723e */ /* 0x000fe400020006ff */
[----:B------:R-:W-:-:S10]  /*b1a80*/  F2FP.F16.E4M3.UNPACK_B R5, R2 ;  /* 0x00000002ff05723e */ /* 0x000fd400020006ff */
        /* <DEDUP_REMOVED lines=13> */
[----:B---3--:R-:W-:Y:S01]  /*b1b60*/  HMMA.16816.F32 R16, R12, R2, R16 ;  /* 0x000000020c10723c */ /* 0x008fe20000001810 */
[----:B----4-:R-:W-:Y:S02]  /*b1b70*/  F2FP.F16.E4M3.UNPACK_B R4, R20 ;  /* 0x00000014ff04723e */ /* 0x010fe400020006ff */
[----:B------:R-:W-:Y:S01]  /*b1b80*/  F2FP.F16.E4M3.UNPACK_B R5, R21 ;  /* 0x00000015ff05723e */ /* 0x000fe200020006ff */
[----:B------:R0:W-:Y:S02]  /*b1b90*/  STL.64 [R1+0x38], R2 ;  /* 0x0000380201007387 */ /* 0x0001e40000100a00 */
[----:B0-----:R-:W-:Y:S02]  /*b1ba0*/  F2FP.F16.E4M3.UNPACK_B R2, R22 ;  /* 0x00000016ff02723e */ /* 0x001fe400020006ff */
[----:B------:R-:W-:-:S11]  /*b1bb0*/  F2FP.F16.E4M3.UNPACK_B R3, R23 ;  /* 0x00000017ff03723e */ /* 0x000fd600020006ff */
[----:B------:R-:W-:Y:S04]  /*b1bc0*/  STL.64 [R1+0x7d0], R16 ;  /* 0x0007d01001007387 */ /* 0x000fe80000100a00 */
[----:B------:R0:W-:Y:S02]  /*b1bd0*/  STL.64 [R1+0x7d8], R18 ;  /* 0x0007d81201007387 */ /* 0x0001e40000100a00 */
[C---:B0-----:R-:W-:Y:S02]  /*b1be0*/  HMMA.16816.F32 R16, R12.reuse, R2, R24 ;  /* 0x000000020c10723c */ /* 0x041fe40000001818 */
[----:B------:R0:W-:Y:S06]  /*b1bf0*/  STL.64 [R1+0x30], R4 ;  /* 0x0000300401007387 */ /* 0x0001ec0000100a00 */
[----:B--2---:R-:W-:Y:S01]  /*b1c00*/  HMMA.16816.F32 R8, R12, R4, R8 ;  /* 0x000000040c08723c */ /* 0x004fe20000001808 */
[----:B0-----:R-:W-:-:S02]  /*b1c10*/  F2FP.F16.E4M3.UNPACK_B R5, R28 ;  /* 0x0000001cff05723e */ /* 0x001fc400020006ff */
[----:B------:R-:W-:-:S15]  /*b1c20*/  F2FP.F16.E4M3.UNPACK_B R4, R29 ;  /* 0x0000001dff04723e */ /* 0x000fde00020006ff */
        /* <DEDUP_REMOVED lines=45> */
[----:B------:R-:W2:Y:S04]  /*b1f00*/  LDL R3, [R1+0xedc] ;  /* 0x000edc0001037983 */ /* 0x000ea80000100800 */
[----:B------:R-:W2:Y:S04]  /*b1f10*/  LDL R0, [R1+0xec8] ;  /* 0x000ec80001007983 */ /* 0x000ea80000100800 */
[----:B---3--:R0:W-:Y:S04]  /*b1f20*/  STL.64 [R1+0x5238], R10 ;  /* 0x0052380a01007387 */ /* 0x0081e80000100a00 */
[----:B0-----:R-:W3:Y:S04]  /*b1f30*/  LDL R11, [R1+0xeec] ;  /* 0x000eec00010b7983 */ /* 0x001ee80000100800 */
[----:B--2---:R-:W-:Y:S04]  /*b1f40*/  STL.64 [R1+0x5230], R8 ;  /* 0x0052300801007387 */ /* 0x004fe80000100a00 */
[----:B------:R-:W2:Y:S04]  /*b1f50*/  LDL R25, [R1+0xe8c] ;  /* 0x000e8c0001197983 */ /* 0x000ea80000100800 */
[----:B----4-:R-:W-:Y:S04]  /*b1f60*/  STL.64 [R1+0x5248], R26 ;  /* 0x0052481a01007387 */ /* 0x010fe80000100a00 */
[----:B--2---:R0:W-:Y:S04]  /*b1f70*/  STL.64 [R1+0x5240], R24 ;  /* 0x0052401801007387 */ /* 0x0041e80000100a00 */
        /* <DEDUP_REMOVED lines=19> */
[----:B------:R-:W2:Y:S04]  /*b20b0*/  LDL R22, [R1+0xe78] ;  /* 0x000e780001167983 */ /* 0x000ea80000100800 */
[----:B------:R-:W4:Y:S04]  /*b20c0*/  LDL R23, [R1+0xe7c] ;  /* 0x000e7c0001177983 */ /* 0x000f280000100800 */
[----:B------:R-:W2:Y:S01]  /*b20d0*/  LDL R20, [R1+0xe68] ;  /* 0x000e680001147983 */ /* 0x000ea20000100800 */
[----:B0-----:R-:W-:-:S02]  /*b20e0*/  IMAD.MOV.U32 R27, RZ, RZ, R4 ;  /* 0x000000ffff1b7224 */ /* 0x001fc400078e0004 */
[----:B------:R-:W-:Y:S01]  /*b20f0*/  IMAD.MOV.U32 R26, RZ, RZ, R5 ;  /* 0x000000ffff1a7224 */ /* 0x000fe200078e0005 */
        /* <DEDUP_REMOVED lines=37> */
[----:B------:R-:W-:-:S05]  /*b2350*/  F2FP.F16.E4M3.UNPACK_B R9, R16 ;  /* 0x00000010ff09723e */ /* 0x000fca00020006ff */
        /* <DEDUP_REMOVED lines=8> */
[----:B------:R-:W-:-:S02]  /*b23e0*/  F2FP.F16.E4M3.UNPACK_B R2, R17 ;  /* 0x00000011ff02723e */ /* 0x000fc400020006ff */
[----:B------:R-:W-:-:S05]  /*b23f0*/  F2FP.F16.E4M3.UNPACK_B R3, R18 ;  /* 0x00000012ff03723e */ /* 0x000fca00020006ff */
[----:B------:R-:W-:Y:S02]  /*b2400*/  STL.64 [R1], R2 ;  /* 0x0000000201007387 */ /* 0x000fe40000100a00 */
        /* <DEDUP_REMOVED lines=16> */
[----:B------:R-:W-:Y:S06]  /*b2510*/  STL.64 [R1+0x50a0], R28 ;  /* 0x0050a01c01007387 */ /* 0x000fec0000100a00 */
[----:B--2---:R-:W-:-:S15]  /*b2520*/  HMMA.16816.F32 R8, R12, R26, R8 ;  /* 0x0000001a0c08723c */ /* 0x004fde0000001808 */
[----:B------:R-:W-:-:S04]  /*b2530*/  NOP ;  /* 0x0000000000007918 */ /* 0x000fc80000000000 */
[----:B------:R-:W-:Y:S04]  /*b2540*/  STL.64 [R1+0x740], R8 ;  /* 0x0007400801007387 */ /* 0x000fe80000100a00 */
[----:B------:R0:W-:Y:S04]  /*b2550*/  STL.64 [R1+0x748], R10 ;  /* 0x0007480a01007387 */ /* 0x0001e80000100a00 */
[----:B0-----:R-:W2:Y:S04]  /*b2560*/  LDL.LU.64 R10, [R1+0x5208] ;  /* 0x00520800010a7983 */ /* 0x001ea80000300a00 */
[----:B------:R-:W2:Y:S01]  /*b2570*/  LDL.LU.64 R8, [R1+0x5200] ;  /* 0x0052000001087983 */ /* 0x000ea20000300a00 */
[----:B---3--:R-:W-:-:S02]  /*b2580*/  F2FP.F16.E4M3.UNPACK_B R24, R24 ;  /* 0x00000018ff18723e */ /* 0x008fc400020006ff */
[----:B------:R-:W-:Y:S02]  /*b2590*/  F2FP.F16.E4M3.UNPACK_B R25, R25 ;  /* 0x00000019ff19723e */ /* 0x000fe400020006ff */
[----:B------:R-:W-:Y:S02]  /*b25a0*/  F2FP.F16.E4M3.UNPACK_B R22, R22 ;  /* 0x00000016ff16723e */ /* 0x000fe400020006ff */
[----:B----4-:R-:W-:-:S03]  /*b25b0*/  F2FP.F16.E4M3.UNPACK_B R23, R23 ;  /* 0x00000017ff17723e */ /* 0x010fc600020006ff */
[----:B--2---:R-:W-:-:S15]  /*b25c0*/  HMMA.16816.F32 R8, R12, R24, R8 ;  /* 0x000000180c08723c */ /* 0x004fde0000001808 */
[----:B------:R-:W-:-:S04]  /*b25d0*/  NOP ;  /* 0x0000000000007918 */ /* 0x000fc80000000000 */
[----:B------:R-:W-:Y:S04]  /*b25e0*/  STL.64 [R1+0x730], R8 ;  /* 0x0007300801007387 */ /* 0x000fe80000100a00 */
[----:B------:R0:W-:Y:S04]  /*b25f0*/  STL.64 [R1+0x738], R10 ;  /* 0x0007380a01007387 */ /* 0x0001e80000100a00 */
[----:B0-----:R-:W2:Y:S04]  /*b2600*/  LDL.LU.64 R10, [R1+0x51f8] ;  /* 0x0051f800010a7983 */ /* 0x001ea80000300a00 */
[----:B------:R-:W2:Y:S01]  /*b2610*/  LDL.LU.64 R8, [R1+0x51f0] ;  /* 0x0051f00001087983 */ /* 0x000ea20000300a00 */
[----:B------:R-:W-:Y:S01]  /*b2620*/  HMMA.16816.F32 R4, R12, R22, R4 ;  /* 0x000000160c04723c */ /* 0x000fe20000001804 */
[----:B------:R-:W-:-:S02]  /*b2630*/  F2FP.F16.E4M3.UNPACK_B R20, R20 ;  /* 0x00000014ff14723e */ /* 0x000fc400020006ff */
[----:B------:R-:W-:Y:S01]  /*b2640*/  F2FP.F16.E4M3.UNPACK_B R21, R21 ;  /* 0x00000015ff15723e */ /* 0x000fe200020006ff */
        /* <DEDUP_REMOVED lines=26> */
[----:B------:R-:W4:Y:S04]  /*b27f0*/  LDL R6, [R1+0xe28] ;  /* 0x000e280001067983 */ /* 0x000f280000100800 */
[----:B------:R-:W2:Y:S04]  /*b2800*/  LDL R4, [R1+0xe38] ;  /* 0x000e380001047983 */ /* 0x000ea80000100800 */
[----:B------:R-:W2:Y:S01]  /*b2810*/  LDL R5, [R1+0xe3c] ;  /* 0x000e3c0001057983 */ /* 0x000ea20000100800 */
[----:B------:R-:W-:-:S03]  /*b2820*/  F2FP.F16.E4M3.UNPACK_B R18, R19 ;  /* 0x00000013ff12723e */ /* 0x000fc600020006ff */
[----:B------:R-:W3:Y:S04]  /*b2830*/  LDL R19, [R1+0xe5c] ;  /* 0x000e5c0001137983 */ /* 0x000ee80000100800 */
[----:B------:R-:W3:Y:S04]  /*b2840*/  LDL R2, [R1+0xe48] ;  /* 0x000e480001027983 */ /* 0x000ee80000100800 */
[----:B------:R-:W3:Y:S04]  /*b2850*/  LDL R3, [R1+0xe4c] ;  /* 0x000e4c0001037983 */ /* 0x000ee80000100800 */
        /* <DEDUP_REMOVED lines=12> */
[----:B------:R-:W-:-:S02]  /*b2920*/  F2FP.F16.E4M3.UNPACK_B R19, R19 ;  /* 0x00000013ff13723e */ /* 0x000fc400020006ff */
[----:B------:R-:W-:Y:S01]  /*b2930*/  F2FP.F16.E4M3.UNPACK_B R2, R2 ;  /* 0x00000002ff02723e */ /* 0x000fe200020006ff */
[----:B----4-:R-:W-:Y:S04]  /*b2940*/  STL.64 [R1+0x51d8], R26 ;  /* 0x0051d81a01007387 */ /* 0x010fe80000100a00 */
[----:B---3--:R0:W-:Y:S04]  /*b2950*/  STL.64 [R1+0x51d0], R24 ;  /* 0x0051d01801007387 */ /* 0x0081e80000100a00 */
[----:B0-----:R-:W3:Y:S04]  /*b2960*/  LDL.LU R24, [R1+0x2d0] ;  /* 0x0002d00001187983 */ /* 0x001ee80000300800 */
[----:B------:R-:W3:Y:S04]  /*b2970*/  LDL.LU R25, [R1+0x2d4] ;  /* 0x0002d40001197983 */ /* 0x000ee80000300800 */
[----:B------:R-:W3:Y:S04]  /*b2980*/  LDL.LU R26, [R1+0x2d8] ;  /* 0x0002d800011a7983 */ /* 0x000ee80000300800 */
[----:B------:R-:W3:Y:S01]  /*b2990*/  LDL.LU R27, [R1+0x2dc] ;  /* 0x0002dc00011b7983 */ /* 0x000ee20000300800 */
[----:B--2---:R-:W-:Y:S01]  /*b29a0*/  HMMA.16816.F32 R4, R12, R18, R4 ;  /* 0x000000120c04723c */ /* 0x004fe20000001804 */
[----:B------:R-:W-:-:S02]  /*b29b0*/  F2FP.F16.E4M3.UNPACK_B R3, R3 ;  /* 0x00000003ff03723e */ /* 0x000fc400020006ff */
[----:B------:R-:W2:Y:S04]  /*b29c0*/  LDL R9, [R1+0xe1c] ;  /* 0x000e1c0001097983 */ /* 0x000ea80000100800 */
[----:B------:R-:W4:Y:S04]  /*b29d0*/  LDL R10, [R1+0xe08] ;  /* 0x000e0800010a7983 */ /* 0x000f280000100800 */
[----:B------:R-:W2:Y:S04]  /*b29e0*/  LDL R11, [R1+0xe0c] ;  /* 0x000e0c00010b7983 */ /* 0x000ea80000100800 */
[----:B------:R-:W2:Y:S04]  /*b29f0*/  LDL R16, [R1+0xdf8] ;  /* 0x000df80001107983 */ /* 0x000ea80000100800 */
[----:B------:R-:W2:Y:S04]  /*b2a00*/  LDL R17, [R1+0xdfc] ;  /* 0x000dfc0001117983 */ /* 0x000ea80000100800 */
        /* <DEDUP_REMOVED lines=20> */
[----:B------:R-:W3:Y:S01]  /*b2b50*/  LDL.LU.64 R24, [R1+0x51d0] ;  /* 0x0051d00001187983 */ /* 0x000ee20000300a00 */
[----:B--2---:R-:W-:-:S02]  /*b2b60*/  F2FP.F16.E4M3.UNPACK_B R4, R4 ;  /* 0x00000004ff04723e */ /* 0x004fc400020006ff */
[----:B------:R-:W-:Y:S01]  /*b2b70*/  F2FP.F16.E4M3.UNPACK_B R5, R5 ;  /* 0x00000005ff05723e */ /* 0x000fe200020006ff */
[----:B------:R-:W-:Y:S06]  /*b2b80*/  STL.64 [R1+0x5130], R2 ;  /* 0x0051300201007387 */ /* 0x000fec0000100a00 */
[----:B---3--:R-:W-:-:S15]  /*b2b90*/  HMMA.16816.F32 R24, R12, R4, R24 ;  /* 0x000000040c18723c */ /* 0x008fde0000001818 */
        /* <DEDUP_REMOVED lines=28> */
[----:B------:R-:W-:Y:S02]  /*b2d60*/  F2FP.F16.E4M3.UNPACK_B R11, R11 ;  /* 0x0000000bff0b723e */ /* 0x000fe400020006ff */
[----:B------:R-:W-:Y:S02]  /*b2d70*/  F2FP.F16.E4M3.UNPACK_B R16, R16 ;  /* 0x00000010ff10723e */ /* 0x000fe400020006ff */
[----:B------:R-:W-:Y:S01]  /*b2d80*/  F2FP.F16.E4M3.UNPACK_B R17, R17 ;  /* 0x00000011ff11723e */ /* 0x000fe200020006ff */
        /* <DEDUP_REMOVED lines=65> */
[----:B------:R-:W3:Y:S04]  /*b31a0*/  LDL.LU R25, [R1+0xd54] ;  /* 0x000d540001197983 */ /* 0x000ee80000300800 */
[----:B------:R-:W3:Y:S04]  /*b31b0*/  LDL.LU R26, [R1+0xd58] ;  /* 0x000d5800011a7983 */ /* 0x000ee80000300800 */
[----:B------:R-:W3:Y:S04]  /*b31c0*/  LDL.LU R27, [R1+0xd5c] ;  /* 0x000d5c00011b7983 */ /* 0x000ee80000300800 */
[----:B------:R-:W3:Y:S01]  /*b31d0*/  LDL.64 R28, [R1+0x60] ;  /* 0x00006000011c7983 */ /* 0x000ee20000100a00 */
        /* <DEDUP_REMOVED lines=110> */
[----:B------:R-:W3:Y:S01]  /*b38c0*/  LDL.64 R20, [R1+0x28] ;  /* 0x0000280001147983 */ /* 0x000ee20000100a00 */
[----:B------:R-:W-:-:S03]  /*b38d0*/  IMAD.MOV.U32 R16, RZ, RZ, R29 ;  /* 0x000000ffff107224 */ /* 0x000fc600078e001d */
[----:B------:R-:W3:Y:S04]  /*b38e0*/  LDL.LU R4, [R1+0xce0] ;  /* 0x000ce00001047983 */ /* 0x000ee80000300800 */
[----:B------:R-:W3:Y:S04]  /*b38f0*/  LDL.LU R5, [R1+0xce4] ;  /* 0x000ce40001057983 */ /* 0x000ee80000300800 */
[----:B------:R-:W3:Y:S04]  /*b3900*/  LDL.LU R6, [R1+0xce8] ;  /* 0x000ce80001067983 */ /* 0x000ee80000300800 */
[----:B------:R-:W3:Y:S04]  /*b3910*/  LDL.LU R7, [R1+0xcec] ;  /* 0x000cec0001077983 */ /* 0x000ee80000300800 */
[----:B------:R-:W3:Y:S04]  /*b3920*/  LDL.64 R22, [R1+0x20] ;  /* 0x0000200001167983 */ /* 0x000ee80000100a00 */
[----:B------:R-:W3:Y:S04]  /*b3930*/  LDL.64 R28, [R1+0x18] ;  /* 0x00001800011c7983 */ /* 0x000ee80000100a00 */
[----:B------:R-:W-:Y:S01]  /*b3940*/  STL [R1+0x4fcc], R16 ;  /* 0x004fcc1001007387 */ /* 0x000fe20000100800 */
        /* <DEDUP_REMOVED lines=38> */
[----:B----4-:R-:W-:Y:S02]  /*b3bb0*/  IMAD.MOV.U32 R0, RZ, RZ, R19 ;  /* 0x000000ffff007224 */ /* 0x010fe400078e0013 */
[----:B------:R-:W-:Y:S01]  /*b3bc0*/  IMAD.MOV.U32 R17, RZ, RZ, R18 ;  /* 0x000000ffff117224 */ /* 0x000fe200078e0012 */
[----:B------:R-:W-:Y:S01]  /*b3bd0*/  STL [R1+0x4fe4], R16 ;  /* 0x004fe41001007387 */ /* 0x000fe20000100800 */
        /* <DEDUP_REMOVED lines=16> */
[C---:B--2---:R-:W-:Y:S08]  /*b3ce0*/  HMMA.16816.F32 R8, R12.reuse, R20, R8 ;  /* 0x000000140c08723c */ /* 0x044ff00000001808 */
[----:B------:R-:W-:Y:S01]  /*b3cf0*/  HMMA.16816.F32 R4, R12, R22, R4 ;  /* 0x000000160c04723c */ /* 0x000fe20000001804 */
[----:B------:R-:W-:-:S02]  /*b3d00*/  IMAD.MOV.U32 R16, RZ, RZ, R17 ;  /* 0x000000ffff107224 */ /* 0x000fc400078e0011 */
[----:B------:R-:W-:Y:S02]  /*b3d10*/  IMAD.MOV.U32 R17, RZ, RZ, R21 ;  /* 0x000000ffff117224 */ /* 0x000fe400078e0015 */
[----:B------:R-:W-:Y:S01]  /*b3d20*/  IMAD.MOV.U32 R0, RZ, RZ, R20 ;  /* 0x000000ffff007224 */ /* 0x000fe200078e0014 */
[----:B------:R0:W-:Y:S02]  /*b3d30*/  STL [R1+0x4ff0], R16 ;  /* 0x004ff01001007387 */ /* 0x0001e40000100800 */
[----:B0-----:R-:W-:-:S03]  /*b3d40*/  IMAD.MOV.U32 R16, RZ, RZ, R23 ;  /* 0x000000ffff107224 */ /* 0x001fc600078e0017 */
[----:B------:R-:W-:Y:S04]  /*b3d50*/  STL.64 [R1+0x5d0], R8 ;  /* 0x0005d00801007387 */ /* 0x000fe80000100a00 */
        /* <DEDUP_REMOVED lines=206> */
[----:B------:R-:W-:Y:S02]  /*b4a40*/  IMAD R29, R29, 0x100, R27 ;  /* 0x000001001d1d7824 */ /* 0x000fe400078e021b */
[----:B---3--:R-:W-:Y:S01]  /*b4a50*/  IMAD.MOV.U32 R27, RZ, RZ, R16 ;  /* 0x000000ffff1b7224 */ /* 0x008fe200078e0010 */
[----:B--2---:R1:W-:Y:S04]  /*b4a60*/  STL.64 [R1+0x4e00], R22 ;  /* 0x004e001601007387 */ /* 0x0043e80000100a00 */
[----:B------:R-:W-:Y:S04]  /*b4a70*/  STL.64 [R1+0x4df8], R20 ;  /* 0x004df81401007387 */ /* 0x000fe80000100a00 */
[----:B------:R-:W2:Y:S01]  /*b4a80*/  LDL R26, [R1+0x10] ;  /* 0x00001000011a7983 */ /* 0x000ea20000100800 */
[----:B----4-:R-:W-:-:S02]  /*b4a90*/  IMAD.MOV.U32 R24, RZ, RZ, R17 ;  /* 0x000000ffff187224 */ /* 0x010fc400078e0011 */
[----:B------:R-:W-:Y:S01]  /*b4aa0*/  IMAD.MOV.U32 R25, RZ, RZ, R0 ;  /* 0x000000ffff197224 */ /* 0x000fe200078e0000 */
[----:B------:R-:W1:Y:S04]  /*b4ab0*/  LDL.LU R16, [R1+0x4ffc] ;  /* 0x004ffc0001107983 */ /* 0x000e680000300800 */
        /* <DEDUP_REMOVED lines=44> */
[----:B--2---:R-:W-:Y:S04]  /*b4d80*/  STL.64 [R1+0x4e70], R6 ;  /* 0x004e700601007387 */ /* 0x004fe80000100a00 */
[----:B------:R0:W-:Y:S04]  /*b4d90*/  STL.64 [R1+0x4e68], R4 ;  /* 0x004e680401007387 */ /* 0x0001e80000100a00 */
[----:B-1----:R-:W2:Y:S01]  /*b4da0*/  LDL R26, [R1+0x40] ;  /* 0x00004000011a7983 */ /* 0x002ea20000100800 */
[----:B---3--:R-:W-:-:S03]  /*b4db0*/  IMAD.MOV.U32 R27, RZ, RZ, R16 ;  /* 0x000000ffff1b7224 */ /* 0x008fc600078e0010 */
        /* <DEDUP_REMOVED lines=76> */
[----:B------:R-:W-:Y:S02]  /*b5280*/  IMAD.MOV.U32 R24, RZ, RZ, R0 ;  /* 0x000000ffff187224 */ /* 0x000fe400078e0000 */
[----:B----4-:R-:W-:Y:S01]  /*b5290*/  IMAD.MOV.U32 R25, RZ, RZ, R17 ;  /* 0x000000ffff197224 */ /* 0x010fe200078e0011 */
[----:B------:R-:W3:Y:S04]  /*b52a0*/  LDL.LU R16, [R1+0x4fa8] ;  /* 0x004fa80001107983 */ /* 0x000ee80000300800 */
        /* <DEDUP_REMOVED lines=21> */
[----:B------:R-:W3:Y:S04]  /*b5400*/  LDL.LU R17, [R1+0x3f0c] ;  /* 0x003f0c0001117983 */ /* 0x000ee80000300800 */
[----:B------:R-:W3:Y:S01]  /*b5410*/  LDL.LU R26, [R1+0x3f08] ;  /* 0x003f0800011a7983 */ /* 0x000ee20000300800 */
[----:B----4-:R-:W-:-:S03]  /*b5420*/  IMAD.MOV.U32 R25, RZ, RZ, R0 ;  /* 0x000000ffff197224 */ /* 0x010fc600078e0000 */
        /* <DEDUP_REMOVED lines=51> */
[----:B------:R-:W-:Y:S01]  /*b5760*/  F2FP.F16.E4M3.UNPACK_B R15, R0 ;  /* 0x00000000ff0f723e */ /* 0x000fe200020006ff */
[----:B------:R-:W4:Y:S04]  /*b5770*/  LDL.LU R28, [R1+0x4f84] ;  /* 0x004f8400011c7983 */ /* 0x000f280000300800 */
[----:B------:R-:W4:Y:S02]  /*b5780*/  LDL.LU R29, [R1+0x4f80] ;  /* 0x004f8000011d7983 */ /* 0x000f240000300800 */
        /* <DEDUP_REMOVED lines=102> */
[----:B------:R-:W2:Y:S01]  /*b5df0*/  LDL.LU.64 R4, [R1+0x4de8] ;  /* 0x004de80001047983 */ /* 0x000ea20000300a00 */
[----:B---3--:R-:W-:Y:S03]  /*b5e00*/  HMMA.16816.F32 R24, R12, R26, R8 ;  /* 0x0000001a0c18723c */ /* 0x008fe60000001808 */
[----:B------:R-:W3:Y:S04]  /*b5e10*/  LDL.LU.64 R10, [R1+0x4de0] ;  /* 0x004de000010a7983 */ /* 0x000ee80000300a00 */
[----:B------:R-:W3:-:S12]  /*b5e20*/  LDL.LU.64 R8, [R1+0x4dd8] ;  /* 0x004dd80001087983 */ /* 0x000ed80000300a00 */
[----:B------:R-:W-:Y:S04]  /*b5e30*/  STL.64 [R1+0x3b0], R24 ;  /* 0x0003b01801007387 */ /* 0x000fe80000100a00 */
[----:B------:R0:W-:Y:S04]  /*b5e40*/  STL.64 [R1+0x3b8], R26 ;  /* 0x0003b81a01007387 */ /* 0x0001e80000100a00 */
[----:B0-----:R-:W4:Y:S04]  /*b5e50*/  LDL.LU.64 R26, [R1+0x4dd0] ;  /* 0x004dd000011a7983 */ /* 0x001f280000300a00 */
[----:B------:R-:W4:Y:S04]  /*b5e60*/  LDL.LU.64 R24, [R1+0x4dc8] ;  /* 0x004dc80001187983 */ /* 0x000f280000300a00 */
[----:B------:R-:W4:Y:S01]  /*b5e70*/  LDL.LU R0, [R1+0x3f30] ;  /* 0x003f300001007983 */ /* 0x000f220000300800 */
[----:B--2---:R-:W-:-:S15]  /*b5e80*/  HMMA.16816.F32 R16, R12, R4, R16 ;  /* 0x000000040c10723c */ /* 0x004fde0000001810 */
[----:B------:R-:W-:-:S04]  /*b5e90*/  NOP ;  /* 0x0000000000007918 */ /* 0x000fc80000000000 */
[----:B------:R-:W-:Y:S04]  /*b5ea0*/  STL.64 [R1+0x3a0], R16 ;  /* 0x0003a01001007387 */ /* 0x000fe80000100a00 */
[----:B------:R3:W-:Y:S02]  /*b5eb0*/  STL.64 [R1+0x3a8], R18 ;  /* 0x0003a81201007387 */ /* 0x0007e40000100a00 */
[C---:B---3--:R-:W-:Y:S08]  /*b5ec0*/  HMMA.16816.F32 R16, R12.reuse, R6, R8 ;  /* 0x000000060c10723c */ /* 0x048ff00000001808 */
[C---:B----4-:R-:W-:Y:S01]  /*b5ed0*/  HMMA.16816.F32 R4, R12.reuse, R28, R20 ;  /* 0x0000001c0c04723c */ /* 0x050fe20000001814 */
        /* <DEDUP_REMOVED lines=20> */
[----:B------:R-:W3:Y:S04]  /*b6020*/  LDL.LU R6, [R1+0xae8] ;  /* 0x000ae80001067983 */ /* 0x000ee80000300800 */
[----:B------:R-:W3:Y:S04]  /*b6030*/  LDL.LU R7, [R1+0xaec] ;  /* 0x000aec0001077983 */ /* 0x000ee80000300800 */
        /* <DEDUP_REMOVED lines=118> */
[----:B------:R-:W-:Y:S02]  /*b67a0*/  IMAD R28, R28, 0x100, R21 ;  /* 0x000001001c1c7824 */ /* 0x000fe400078e0215 */
[----:B------:R-:W-:Y:S02]  /*b67b0*/  IMAD R29, R29, 0x100, R22 ;  /* 0x000001001d1d7824 */ /* 0x000fe400078e0216 */
[----:B------:R-:W-:Y:S01]  /*b67c0*/  IMAD R0, R0, 0x100, R23 ;  /* 0x0000010000007824 */ /* 0x000fe200078e0217 */
[----:B--2---:R-:W-:Y:S04]  /*b67d0*/  STL.64 [R1+0x4b28], R10 ;  /* 0x004b280a01007387 */ /* 0x004fe80000100a00 */
[----:B---3--:R0:W-:Y:S04]  /*b67e0*/  STL.64 [R1+0x4b20], R8 ;  /* 0x004b200801007387 */ /* 0x0081e80000100a00 */
        /* <DEDUP_REMOVED lines=9> */
[----:B------:R-:W3:Y:S04]  /*b6880*/  LDL.LU R11, [R1+0x93c] ;  /* 0x00093c00010b7983 */ /* 0x000ee80000300800 */
[----:B---3--:R-:W-:Y:S04]  /*b6890*/  STL.64 [R1+0x4b58], R10 ;  /* 0x004b580a01007387 */ /* 0x008fe80000100a00 */
[----:B--2---:R0:W-:Y:S04]  /*b68a0*/  STL.64 [R1+0x4b50], R8 ;  /* 0x004b500801007387 */ /* 0x0041e80000100a00 */
[----:B-1----:R-:W2:Y:S04]  /*b68b0*/  LDL.LU R22, [R1] ;  /* 0x0000000001167983 */ /* 0x002ea80000300800 */
        /* <DEDUP_REMOVED lines=315> */
[----:B------:R-:W4:Y:S04]  /*b7c70*/  LDL.LU.64 R20, [R1+0x4b40] ;  /* 0x004b400001147983 */ /* 0x000f280000300a00 */
[----:B------:R-:W-:Y:S04]  /*b7c80*/  STL.64 [R1+0x160], R24 ;  /* 0x0001601801007387 */ /* 0x000fe80000100a00 */
[----:B------:R0:W-:Y:S04]  /*b7c90*/  STL.64 [R1+0x168], R26 ;  /* 0x0001681a01007387 */ /* 0x0001e80000100a00 */
[----:B0-----:R-:W2:Y:S04]  /*b7ca0*/  LDL.LU.64 R26, [R1+0x4b38] ;  /* 0x004b3800011a7983 */ /* 0x001ea80000300a00 */
[----:B------:R-:W4:Y:S01]  /*b7cb0*/  LDL.LU.64 R24, [R1+0x4b30] ;  /* 0x004b300001187983 */ /* 0x000f220000300a00 */
[C---:B--2---:R-:W-:Y:S08]  /*b7cc0*/  HMMA.16816.F32 R8, R12.reuse, R26, R8 ;  /* 0x0000001a0c08723c */ /* 0x044ff00000001808 */
[C---:B----4-:R-:W-:Y:S11]  /*b7cd0*/  HMMA.16816.F32 R24, R12.reuse, R24, R20 ;  /* 0x000000180c18723c */ /* 0x050ff60000001814 */
[----:B------:R-:W-:Y:S04]  /*b7ce0*/  STL.64 [R1+0x150], R8 ;  /* 0x0001500801007387 */ /* 0x000fe80000100a00 */
[----:B------:R0:W-:Y:S04]  /*b7cf0*/  STL.64 [R1+0x158], R10 ;  /* 0x0001580a01007387 */ /* 0x0001e80000100a00 */
[----:B0-----:R-:W2:Y:S04]  /*b7d00*/  LDL.LU.64 R10, [R1+0x4b28] ;  /* 0x004b2800010a7983 */ /* 0x001ea80000300a00 */
[----:B------:R-:W2:Y:S04]  /*b7d10*/  LDL.LU.64 R8, [R1+0x4b20] ;  /* 0x004b200001087983 */ /* 0x000ea80000300a00 */
[----:B------:R-:W2:Y:S04]  /*b7d20*/  LDL.LU.64 R22, [R1+0x4b18] ;  /* 0x004b180001167983 */ /* 0x000ea80000300a00 */
[----:B------:R-:W3:Y:S04]  /*b7d30*/  LDL.LU.64 R20, [R1+0x4b10] ;  /* 0x004b100001147983 */ /* 0x000ee80000300a00 */
[----:B------:R-:W-:Y:S04]  /*b7d40*/  STL.64 [R1+0x140], R24 ;  /* 0x0001401801007387 */ /* 0x000fe80000100a00 */
[----:B------:R-:W-:Y:S01]  /*b7d50*/  STL.64 [R1+0x148], R26 ;  /* 0x0001481a01007387 */ /* 0x000fe20000100a00 */
[C---:B--2---:R-:W-:Y:S08]  /*b7d60*/  HMMA.16816.F32 R8, R12.reuse, R22, R8 ;  /* 0x000000160c08723c */ /* 0x044ff00000001808 */
[----:B---3--:R-:W-:Y:S01]  /*b7d70*/  HMMA.16816.F32 R4, R12, R20, R4 ;  /* 0x000000140c04723c */ /* 0x008fe20000001804 */
        /* <DEDUP_REMOVED lines=9> */
[----:B0-----:R-:W3:Y:S04]  /*b7e10*/  LDL.LU R22, [R1+0xfdc] ;  /* 0x000fdc0001167983 */ /* 0x001ee80000300800 */
[----:B--2---:R0:W-:Y:S04]  /*b7e20*/  STL.64 [R1+0x4a68], R20 ;  /* 0x004a681401007387 */ /* 0x0041e80000100a00 */
[----:B0-----:R-:W2:Y:S04]  /*b7e30*/  LDL.LU R21, [R1+0xfd8] ;  /* 0x000fd80001157983 */ /* 0x001ea80000300800 */
[----:B------:R-:W4:Y:S01]  /*b7e40*/  LDL.LU R28, [R1+0xfac] ;  /* 0x000fac00011c7983 */ /* 0x000f220000300800 */
[----:B------:R-:W-:-:S03]  /*b7e50*/  IMAD.MOV.U32 R27, RZ, RZ, R0 ;  /* 0x000000ffff1b7224 */ /* 0x000fc600078e0000 */
[----:B----4-:R0:W-:Y:S04]  /*b7e60*/  STL [R1+0x4aa0], R28 ;  /* 0x004aa01c01007387 */ /* 0x0101e80000100800 */
[----:B------:R-:W4:Y:S04]  /*b7e70*/  LDL.LU R29, [R1+0xf98] ;  /* 0x000f9800011d7983 */ /* 0x000f280000300800 */
[----:B------:R-:W2:Y:S04]  /*b7e80*/  LDL.LU R24, [R1+0x860] ;  /* 0x0008600001187983 */ /* 0x000ea80000300800 */
[----:B------:R-:W2:Y:S04]  /*b7e90*/  LDL.LU R25, [R1+0x864] ;  /* 0x0008640001197983 */ /* 0x000ea80000300800 */
[----:B------:R-:W2:Y:S04]  /*b7ea0*/  LDL.LU R26, [R1+0x868] ;  /* 0x00086800011a7983 */ /* 0x000ea80000300800 */
[----:B------:R-:W2:Y:S04]  /*b7eb0*/  LDL.LU R0, [R1+0x4b08] ;  /* 0x004b080001007983 */ /* 0x000ea80000300800 */
[----:B0-----:R-:W2:Y:S04]  /*b7ec0*/  LDL.LU R28, [R1+0x3f3c] ;  /* 0x003f3c00011c7983 */ /* 0x001ea80000300800 */
[----:B------:R-:W2:Y:S04]  /*b7ed0*/  LDL.LU R16, [R1+0x3f44] ;  /* 0x003f440001107983 */ /* 0x000ea80000300800 */
[----:B------:R-:W2:Y:S04]  /*b7ee0*/  LDL.LU R17, [R1+0x3f4c] ;  /* 0x003f4c0001117983 */ /* 0x000ea80000300800 */
[----:B------:R-:W3:Y:S04]  /*b7ef0*/  LDL.LU R23, [R1+0xfc8] ;  /* 0x000fc80001177983 */ /* 0x000ee80000300800 */
[----:B---3--:R-:W-:Y:S04]  /*b7f00*/  STL.64 [R1+0x4a90], R22 ;  /* 0x004a901601007387 */ /* 0x008fe80000100a00 */
[----:B--2---:R0:W-:Y:S04]  /*b7f10*/  STL [R1+0x4a88], R21 ;  /* 0x004a881501007387 */ /* 0x0041e80000100800 */
[----:B------:R-:W2:Y:S04]  /*b7f20*/  LDL.LU R20, [R1+0xb0] ;  /* 0x0000b00001147983 */ /* 0x000ea80000300800 */
[----:B0-----:R-:W2:Y:S04]  /*b7f30*/  LDL.LU R21, [R1+0xb4] ;  /* 0x0000b40001157983 */ /* 0x001ea80000300800 */
[----:B------:R-:W3:Y:S04]  /*b7f40*/  LDL.LU R22, [R1+0xb8] ;  /* 0x0000b80001167983 */ /* 0x000ee80000300800 */
        /* <DEDUP_REMOVED lines=26> */
[----:B------:R-:W2:Y:S01]  /*b80f0*/  LDL.LU R23, [R1+0xcc] ;  /* 0x0000cc0001177983 */ /* 0x000ea20000300800 */
[C---:B------:R-:W-:Y:S03]  /*b8100*/  HMMA.16816.F32 R4, R12.reuse, R18, R4 ;  /* 0x000000120c04723c */ /* 0x040fe60000001804 */
[----:B--2---:R-:W-:Y:S04]  /*b8110*/  STL.64 [R1+0x4ac0], R22 ;  /* 0x004ac01601007387 */ /* 0x004fe80000100a00 */
[----:B---3--:R0:W-:Y:S04]  /*b8120*/  STL.64 [R1+0x4ab8], R20 ;  /* 0x004ab81401007387 */ /* 0x0081e80000100a00 */
        /* <DEDUP_REMOVED lines=9> */
[----:B------:R-:W-:Y:S04]  /*b81c0*/  STL.64 [R1+0x110], R4 ;  /* 0x0001100401007387 */ /* 0x000fe80000100a00 */
[----:B------:R0:W-:Y:S04]  /*b81d0*/  STL.64 [R1+0x118], R6 ;  /* 0x0001180601007387 */ /* 0x0001e80000100a00 */
[----:B0-----:R-:W2:Y:S04]  /*b81e0*/  LDL.LU.64 R6, [R1+0x4b00] ;  /* 0x004b000001067983 */ /* 0x001ea80000300a00 */
[----:B------:R-:W2:Y:S04]  /*b81f0*/  LDL.LU.64 R4, [R1+0x4af8] ;  /* 0x004af80001047983 */ /* 0x000ea80000300a00 */
        /* <DEDUP_REMOVED lines=8> */
[----:B------:R-:W3:Y:S04]  /*b8280*/  LDL.LU R2, [R1+0x3f38] ;  /* 0x003f380001027983 */ /* 0x000ee80000300800 */
[----:B------:R-:W3:Y:S01]  /*b8290*/  LDL.LU R3, [R1+0x3f40] ;  /* 0x003f400001037983 */ /* 0x000ee20000300800 */
[----:B------:R-:W-:Y:S01]  /*b82a0*/  IMAD.MOV.U32 R27, RZ, RZ, R0 ;  /* 0x000000ffff1b7224 */ /* 0x000fe200078e0000 */
[----:B--2---:R-:W-:-:S15]  /*b82b0*/  HMMA.16816.F32 R8, R12, R4, R8 ;  /* 0x000000040c08723c */ /* 0x004fde0000001808 */
[----:B------:R-:W-:-:S04]  /*b82c0*/  NOP ;  /* 0x0000000000007918 */ /* 0x000fc80000000000 */
[----:B------:R-:W-:Y:S04]  /*b82d0*/  STL.64 [R1+0xf0], R8 ;  /* 0x0000f00801007387 */ /* 0x000fe80000100a00 */
[----:B------:R0:W-:Y:S01]  /*b82e0*/  STL [R1+0xf8], R10 ;  /* 0x0000f80a01007387 */ /* 0x0001e20000100800 */
[----:B------:R-:W-:-:S03]  /*b82f0*/  IMAD.MOV.U32 R0, RZ, RZ, R11 ;  /* 0x000000ffff007224 */ /* 0x000fc600078e000b */
[----:B0-----:R-:W2:Y:S04]  /*b8300*/  LDL.LU.64 R10, [R1+0x4ae0] ;  /* 0x004ae000010a7983 */ /* 0x001ea80000300a00 */
[----:B------:R-:W2:Y:S04]  /*b8310*/  LDL.LU.64 R8, [R1+0x4ad8] ;  /* 0x004ad80001087983 */ /* 0x000ea80000300a00 */
[----:B------:R-:W3:Y:S04]  /*b8320*/  LDL.LU R4, [R1+0x3f48] ;  /* 0x003f480001047983 */ /* 0x000ee80000300800 */
[----:B------:R-:W3:Y:S04]  /*b8330*/  LDL.LU R5, [R1+0x3f50] ;  /* 0x003f500001057983 */ /* 0x000ee80000300800 */
        /* <DEDUP_REMOVED lines=18> */
[----:B------:R-:W-:Y:S01]  /*b8460*/  IMAD R4, R4, 0x100, R17 ;  /* 0x0000010004047824 */ /* 0x000fe200078e0211 */
        /* <DEDUP_REMOVED lines=9> */
[----:B------:R-:W2:Y:S04]  /*b8500*/  LDL.LU R28, [R1+0x4aa0] ;  /* 0x004aa000011c7983 */ /* 0x000ea80000300800 */
[----:B------:R-:W2:Y:S04]  /*b8510*/  LDL.LU R16, [R1+0x4a9c] ;  /* 0x004a9c0001107983 */ /* 0x000ea80000300800 */
[----:B------:R-:W2:Y:S01]  /*b8520*/  LDL.LU R17, [R1+0x4a98] ;  /* 0x004a980001117983 */ /* 0x000ea20000300800 */
[----:B------:R-:W-:Y:S01]  /*b8530*/  IMAD R5, R5, 0x100, R6 ;  /* 0x0000010005057824 */ /* 0x000fe200078e0206 */
[----:B--2---:R-:W-:Y:S02]  /*b8540*/  HMMA.16816.F32 R12, R12, R16, R20 ;  /* 0x000000100c0c723c */ /* 0x004fe40000001814 */
[----:B------:R-:W2:Y:S04]  /*b8550*/  LDL.LU.64 R22, [R1+0x4a90] ;  /* 0x004a900001167983 */ /* 0x000ea80000300a00 */
[----:B------:R-:W2:-:S13]  /*b8560*/  LDL.LU R21, [R1+0x4a88] ;  /* 0x004a880001157983 */ /* 0x000e9a0000300800 */
[----:B------:R0:W-:Y:S04]  /*b8570*/  STL.64 [R1+0xb0], R12 ;  /* 0x0000b00c01007387 */ /* 0x0001e80000100a00 */
[----:B------:R1:W-:Y:S01]  /*b8580*/  STL.64 [R1+0xb8], R14 ;  /* 0x0000b80e01007387 */ /* 0x0003e20000100a00 */
[----:B0-----:R-:W-:Y:S02]  /*b8590*/  F2FP.F16.E4M3.UNPACK_B R12, R2 ;  /* 0x00000002ff0c723e */ /* 0x001fe400020006ff */
[----:B------:R-:W-:Y:S02]  /*b85a0*/  F2FP.F16.E4M3.UNPACK_B R13, R3 ;  /* 0x00000003ff0d723e */ /* 0x000fe400020006ff */
[----:B-1----:R-:W-:Y:S02]  /*b85b0*/  F2FP.F16.E4M3.UNPACK_B R14, R4 ;  /* 0x00000004ff0e723e */ /* 0x002fe400020006ff */
[----:B------:R-:W-:-:S02]  /*b85c0*/  F2FP.F16.E4M3.UNPACK_B R15, R5 ;  /* 0x00000005ff0f723e */ /* 0x000fc400020006ff */
[----:B--2---:R-:W-:Y:S02]  /*b85d0*/  F2FP.F16.E4M3.UNPACK_B R20, R21.H1 ;  /* 0x00000015ff14723e */ /* 0x004fe400030006ff */
[----:B------:R-:W-:Y:S02]  /*b85e0*/  F2FP.F16.E4M3.UNPACK_B R21, R22.H1 ;  /* 0x00000016ff15723e */ /* 0x000fe400030006ff */
[----:B------:R-:W-:Y:S01]  /*b85f0*/  F2FP.F16.E4M3.UNPACK_B R6, R23.H1 ;  /* 0x00000017ff06723e */ /* 0x000fe200030006ff */
[----:B------:R-:W-:Y:S04]  /*b8600*/  STL [R1+0x98], R20 ;  /* 0x0000981401007387 */ /* 0x000fe80000100800 */
        /* <DEDUP_REMOVED lines=8> */
[----:B------:R-:W-:-:S07]  /*b8690*/  F2FP.F16.E4M3.UNPACK_B R7, R7.H1 ;  /* 0x00000007ff07723e */ /* 0x000fce00030006ff */
[----:B---3--:R-:W-:Y:S01]  /*b86a0*/  HMMA.16816.F32 R8, R12, R6, R8 ;  /* 0x000000060c08723c */ /* 0x008fe20000001808 */
[----:B------:R-:W-:Y:S02]  /*b86b0*/  F2FP.F16.E4M3.UNPACK_B R4, R0.H1 ;  /* 0x00000000ff04723e */ /* 0x000fe400030006ff */
[----:B------:R-:W-:Y:S01]  /*b86c0*/  F2FP.F16.E4M3.UNPACK_B R5, R18.H1 ;  /* 0x00000012ff05723e */ /* 0x000fe200030006ff */
[----:B------:R-:W-:-:S15]  /*b86d0*/  STL.64 [R1+0x90], R6 ;  /* 0x0000900601007387 */ /* 0x000fde0000100a00 */
[----:B------:R-:W-:Y:S04]  /*b86e0*/  STL.64 [R1+0x880], R8 ;  /* 0x0008800801007387 */ /* 0x000fe80000100a00 */
[----:B------:R-:W-:Y:S04]  /*b86f0*/  STL.64 [R1+0x888], R10 ;  /* 0x0008880a01007387 */ /* 0x000fe80000100a00 */
[----:B------:R2:W-:Y:S01]  /*b8700*/  STL.64 [R1+0x88], R4 ;  /* 0x0000880401007387 */ /* 0x0005e20000100a00 */
[----:B------:R-:W-:Y:S02]  /*b8710*/  F2FP.F16.E4M3.UNPACK_B R2, R19.H1 ;  /* 0x00000013ff02723e */ /* 0x000fe400030006ff */
[----:B------:R-:W-:-:S02]  /*b8720*/  F2FP.F16.E4M3.UNPACK_B R3, R28.H1 ;  /* 0x0000001cff03723e */ /* 0x000fc400030006ff */
[----:B----4-:R-:W-:Y:S01]  /*b8730*/  F2FP.F16.E4M3.UNPACK_B R0, R29.H1 ;  /* 0x0000001dff00723e */ /* 0x010fe200030006ff */
        /* <DEDUP_REMOVED lines=55> */
[----:B---3--:R-:W-:Y:S04]  /*b8ab0*/  STL.64 [R1+0x4a20], R18 ;  /* 0x004a201201007387 */ /* 0x008fe80000100a00 */
[----:B------:R-:W3:Y:S04]  /*b8ac0*/  LDL.LU R8, [R1+0xf9c] ;  /* 0x000f9c0001087983 */ /* 0x000ee80000300800 */
[----:B------:R-:W3:Y:S04]  /*b8ad0*/  LDL.LU R9, [R1+0xde8] ;  /* 0x000de80001097983 */ /* 0x000ee80000300800 */
[----:B--2---:R-:W-:Y:S04]  /*b8ae0*/  STL.64 [R1+0x4a18], R16 ;  /* 0x004a181001007387 */ /* 0x004fe80000100a00 */
        /* <DEDUP_REMOVED lines=14> */
[----:B------:R-:W-:Y:S01]  /*b8bd0*/  IMAD.MOV.U32 R18, RZ, RZ, R0 ;  /* 0x000000ffff127224 */ /* 0x000fe200078e0000 */
[----:B---3--:R-:W-:-:S02]  /*b8be0*/  F2FP.F16.E4M3.UNPACK_B R19, R8.H1 ;  /* 0x00000008ff13723e */ /* 0x008fc400030006ff */
        /* <DEDUP_REMOVED lines=63> */
[----:B------:R-:W-:-:S05]  /*b8fe0*/  F2FP.F16.E4M3.UNPACK_B R3, R3.H1 ;  /* 0x00000003ff03723e */ /* 0x000fca00030006ff */
[----:B------:R-:W-:Y:S01]  /*b8ff0*/  STL.64 [R1+0x50], R2 ;  /* 0x0000500201007387 */ /* 0x000fe20000100a00 */
[----:B------:R-:W-:Y:S02]  /*b9000*/  F2FP.F16.E4M3.UNPACK_B R4, R4.H1 ;  /* 0x00000004ff04723e */ /* 0x000fe400030006ff */
[----:B------:R-:W-:Y:S01]  /*b9010*/  F2FP.F16.E4M3.UNPACK_B R5, R6.H1 ;  /* 0x00000006ff05723e */ /* 0x000fe200030006ff */
[----:B--2---:R-:W-:-:S15]  /*b9020*/  HMMA.16816.F32 R16, R12, R2, R16 ;  /* 0x000000020c10723c */ /* 0x004fde0000001810 */
[----:B------:R-:W-:-:S04]  /*b9030*/  NOP ;  /* 0x0000000000007918 */ /* 0x000fc80000000000 */
[----:B------:R-:W-:Y:S04]  /*b9040*/  STL.64 [R1+0x800], R16 ;  /* 0x0008001001007387 */ /* 0x000fe80000100a00 */
[----:B------:R0:W-:Y:S04]  /*b9050*/  STL.64 [R1+0x808], R18 ;  /* 0x0008081201007387 */ /* 0x0001e80000100a00 */
[----:B0-----:R-:W2:Y:S04]  /*b9060*/  LDL.LU.64 R18, [R1+0x49e0] ;  /* 0x0049e00001127983 */ /* 0x001ea80000300a00 */
[----:B------:R-:W2:Y:S01]  /*b9070*/  LDL.LU.64 R16, [R1+0x49d8] ;  /* 0x0049d80001107983 */ /* 0x000ea20000300a00 */
[----:B------:R-:W-:-:S03]  /*b9080*/  F2FP.F16.E4M3.UNPACK_B R2, R7.H1 ;  /* 0x00000007ff02723e */ /* 0x000fc600030006ff */
[----:B------:R4:W-:Y:S02]  /*b9090*/  STL.64 [R1+0x48], R4 ;  /* 0x0000480401007387 */ /* 0x0009e40000100a00 */
[----:B----4-:R-:W-:Y:S02]  /*b90a0*/  HMMA.16816.F32 R4, R12, R4, R8 ;  /* 0x000000040c04723c */ /* 0x010fe40000001808 */
[----:B------:R-:W4:Y:S04]  /*b90b0*/  LDL.LU.64 R10, [R1+0x49d0] ;  /* 0x0049d000010a7983 */ /* 0x000f280000300a00 */
[----:B------:R-:W4:Y:S01]  /*b90c0*/  LDL.LU.64 R8, [R1+0x49c8] ;  /* 0x0049c80001087983 */ /* 0x000f220000300a00 */
[----:B---3--:R-:W-:-:S12]  /*b90d0*/  F2FP.F16.E4M3.UNPACK_B R3, R0.H1 ;  /* 0x00000000ff03723e */ /* 0x008fd800030006ff */
[----:B------:R0:W-:Y:S04]  /*b90e0*/  STL.64 [R1+0x7f0], R4 ;  /* 0x0007f00401007387 */ /* 0x0001e80000100a00 */
[----:B------:R-:W-:Y:S04]  /*b90f0*/  STL.64 [R1+0x7f8], R6 ;  /* 0x0007f80601007387 */ /* 0x000fe80000100a00 */
[----:B------:R1:W-:Y:S01]  /*b9100*/  STL.64 [R1+0x40], R2 ;  /* 0x0000400201007387 */ /* 0x0003e20000100a00 */
[----:B0-----:R-:W-:Y:S02]  /*b9110*/  F2FP.F16.E4M3.UNPACK_B R4, R20.H1 ;  /* 0x00000014ff04723e */ /* 0x001fe400030006ff */
[----:B------:R-:W-:Y:S01]  /*b9120*/  F2FP.F16.E4M3.UNPACK_B R5, R21.H1 ;  /* 0x00000015ff05723e */ /* 0x000fe200030006ff */
[----:B--2---:R-:W-:Y:S01]  /*b9130*/  HMMA.16816.F32 R16, R12, R2, R16 ;  /* 0x000000020c10723c */ /* 0x004fe20000001810 */
[----:B-1----:R-:W-:-:S02]  /*b9140*/  F2FP.F16.E4M3.UNPACK_B R2, R22.H1 ;  /* 0x00000016ff02723e */ /* 0x002fc400030006ff */
[----:B------:R-:W-:-:S15]  /*b9150*/  F2FP.F16.E4M3.UNPACK_B R3, R23.H1 ;  /* 0x00000017ff03723e */ /* 0x000fde00030006ff */
[----:B------:R-:W-:Y:S01]  /*b9160*/  NOP ;  /* 0x0000000000007918 */ /* 0x000fe20000000000 */
[----:B------:R-:W-:Y:S04]  /*b9170*/  STL.64 [R1+0x8a0], R16 ;  /* 0x0008a01001007387 */ /* 0x000fe80000100a00 */
[----:B------:R-:W-:Y:S04]  /*b9180*/  STL.64 [R1+0x8a8], R18 ;  /* 0x0008a81201007387 */ /* 0x000fe80000100a00 */
[----:B------:R4:W-:Y:S02]  /*b9190*/  STL.64 [R1+0x38], R4 ;  /* 0x0000380401007387 */ /* 0x0009e40000100a00 */
[----:B----4-:R-:W-:Y:S01]  /*b91a0*/  HMMA.16816.F32 R4, R12, R4, R8 ;  /* 0x000000040c04723c */ /* 0x010fe20000001808 */
[----:B------:R-:W-:-:S15]  /*b91b0*/  F2FP.F16.E4M3.UNPACK_B R9, R28.H1 ;  /* 0x0000001cff09723e */ /* 0x000fde00030006ff */
[----:B------:R-:W-:-:S03]  /*b91c0*/  NOP ;  /* 0x0000000000007918 */ /* 0x000fc60000000000 */
[----:B------:R-:W-:Y:S04]  /*b91d0*/  STL.64 [R1+0x8c0], R4 ;  /* 0x0008c00401007387 */ /* 0x000fe80000100a00 */
[----:B------:R0:W-:Y:S02]  /*b91e0*/  STL.64 [R1+0x8c8], R6 ;  /* 0x0008c80601007387 */ /* 0x0001e40000100a00 */
[----:B0-----:R-:W-:Y:S02]  /*b91f0*/  HMMA.16816.F32 R4, R12, R2, R24 ;  /* 0x000000020c04723c */ /* 0x001fe40000001818 */
[----:B------:R-:W-:Y:S04]  /*b9200*/  STL.64 [R1+0x30], R2 ;  /* 0x0000300201007387 */ /* 0x000fe80000100a00 */
[----:B------:R-:W2:Y:S01]  /*b9210*/  LDL.LU R16, [R1+0x730] ;  /* 0x0007300001107983 */ /* 0x000ea20000300800 */
[----:B------:R-:W-:-:S12]  /*b9220*/  F2FP.F16.E4M3.UNPACK_B R8, R29.H1 ;  /* 0x0000001dff08723e */ /* 0x000fd800030006ff */
[----:B------:R0:W-:Y:S04]  /*b9230*/  STL.64 [R1+0x8d0], R4 ;  /* 0x0008d00401007387 */ /* 0x0001e80000100a00 */
[----:B------:R1:W-:Y:S04]  /*b9240*/  STL.64 [R1+0x8d8], R6 ;  /* 0x0008d80601007387 */ /* 0x0003e80000100a00 */
[----:B------:R-:W-:Y:S04]  /*b9250*/  STL [R1+0x28], R9 ;  /* 0x0000280901007387 */ /* 0x000fe80000100800 */
[----:B------:R-:W2:Y:S04]  /*b9260*/  LDL.LU R17, [R1+0x734] ;  /* 0x0007340001117983 */ /* 0x000ea80000300800 */
[----:B------:R-:W3:Y:S04]  /*b9270*/  LDL.LU R18, [R1+0x738] ;  /* 0x0007380001127983 */ /* 0x000ee80000300800 */
[----:B------:R-:W-:Y:S04]  /*b9280*/  STL [R1+0x2c], R8 ;  /* 0x00002c0801007387 */ /* 0x000fe80000100800 */
        /* <DEDUP_REMOVED lines=15> */
[----:B---3--:R0:W-:Y:S04]  /*b9380*/  STL.64 [R1+0x4950], R6 ;  /* 0x0049500601007387 */ /* 0x0081e80000100a00 */
[----:B--2---:R1:W-:Y:S04]  /*b9390*/  STL.64 [R1+0x4948], R4 ;  /* 0x0049480401007387 */ /* 0x0043e80000100a00 */
[----:B------:R-:W2:Y:S04]  /*b93a0*/  LDL.LU R0, [R1+0xebc] ;  /* 0x000ebc0001007983 */ /* 0x000ea80000300800 */
[----:B------:R-:W3:Y:S04]  /*b93b0*/  LDL.LU R28, [R1+0xea8] ;  /* 0x000ea800011c7983 */ /* 0x000ee80000300800 */
[----:B------:R-:W2:Y:S04]  /*b93c0*/  LDL.LU R29, [R1+0xeac] ;  /* 0x000eac00011d7983 */ /* 0x000ea80000300800 */
[----:B------:R-:W2:Y:S04]  /*b93d0*/  LDL.LU R26, [R1+0xe98] ;  /* 0x000e9800011a7983 */ /* 0x000ea80000300800 */
[----:B------:R-:W2:Y:S04]  /*b93e0*/  LDL.LU R16, [R1+0x750] ;  /* 0x0007500001107983 */ /* 0x000ea80000300800 */
[----:B------:R-:W2:Y:S04]  /*b93f0*/  LDL.LU R17, [R1+0x754] ;  /* 0x0007540001117983 */ /* 0x000ea80000300800 */
[----:B------:R-:W2:Y:S04]  /*b9400*/  LDL.LU R18, [R1+0x758] ;  /* 0x0007580001127983 */ /* 0x000ea80000300800 */
[----:B------:R-:W2:Y:S04]  /*b9410*/  LDL.LU R19, [R1+0x75c] ;  /* 0x00075c0001137983 */ /* 0x000ea80000300800 */
[----:B0-----:R-:W3:Y:S04]  /*b9420*/  LDL.LU R7, [R1+0xedc] ;  /* 0x000edc0001077983 */ /* 0x001ee80000300800 */
[----:B-1----:R-:W3:Y:S04]  /*b9430*/  LDL.LU R5, [R1+0xec8] ;  /* 0x000ec80001057983 */ /* 0x002ee80000300800 */
[----:B--2---:R-:W-:Y:S04]  /*b9440*/  STL.64 [R1+0x4960], R18 ;  /* 0x0049601201007387 */ /* 0x004fe80000100a00 */
[----:B------:R0:W-:Y:S04]  /*b9450*/  STL.64 [R1+0x4958], R16 ;  /* 0x0049581001007387 */ /* 0x0001e80000100a00 */
[----:B0-----:R-:W2:Y:S04]  /*b9460*/  LDL.LU R16, [R1+0x770] ;  /* 0x0007700001107983 */ /* 0x001ea80000300800 */
[----:B------:R-:W2:Y:S04]  /*b9470*/  LDL.LU R17, [R1+0x774] ;  /* 0x0007740001117983 */ /* 0x000ea80000300800 */
[----:B------:R-:W2:Y:S04]  /*b9480*/  LDL.LU R18, [R1+0x778] ;  /* 0x0007780001127983 */ /* 0x000ea80000300800 */
[----:B------:R-:W2:Y:S04]  /*b9490*/  LDL.LU R19, [R1+0x77c] ;  /* 0x00077c0001137983 */ /* 0x000ea80000300800 */
[----:B------:R-:W2:Y:S04]  /*b94a0*/  LDL.LU R4, [R1+0xeec] ;  /* 0x000eec0001047983 */ /* 0x000ea80000300800 */
[----:B------:R-:W3:Y:S04]  /*b94b0*/  LDL.LU R6, [R1+0xed8] ;  /* 0x000ed80001067983 */ /* 0x000ee80000300800 */
[----:B---3--:R0:W-:Y:S04]  /*b94c0*/  STL.64 [R1+0x49a0], R6 ;  /* 0x0049a00601007387 */ /* 0x0081e80000100a00 */
[----:B0-----:R-:W3:Y:S04]  /*b94d0*/  LDL.LU R6, [R1+0xefc] ;  /* 0x000efc0001067983 */ /* 0x001ee80000300800 */
[----:B------:R-:W3:Y:S04]  /*b94e0*/  LDL.LU R7, [R1+0xee8] ;  /* 0x000ee80001077983 */ /* 0x000ee80000300800 */
[----:B--2---:R-:W-:Y:S04]  /*b94f0*/  STL.64 [R1+0x4998], R4 ;  /* 0x0049980401007387 */ /* 0x004fe80000100a00 */
[----:B------:R-:W-:Y:S04]  /*b9500*/  STL.64 [R1+0x4970], R18 ;  /* 0x0049701201007387 */ /* 0x000fe80000100a00 */
[----:B------:R0:W-:Y:S04]  /*b9510*/  STL.64 [R1+0x4968], R16 ;  /* 0x0049681001007387 */ /* 0x0001e80000100a00 */
[----:B0-----:R-:W2:Y:S04]  /*b9520*/  LDL.LU R16, [R1+0x780] ;  /* 0x0007800001107983 */ /* 0x001ea80000300800 */
[----:B------:R-:W2:Y:S04]  /*b9530*/  LDL.LU R17, [R1+0x784] ;  /* 0x0007840001117983 */ /* 0x000ea80000300800 */
[----:B------:R-:W2:Y:S04]  /*b9540*/  LDL.LU R18, [R1+0x788] ;  /* 0x0007880001127983 */ /* 0x000ea80000300800 */
[----:B------:R-:W2:Y:S04]  /*b9550*/  LDL.LU R19, [R1+0x78c] ;  /* 0x00078c0001137983 */ /* 0x000ea80000300800 */
[----:B--2---:R-:W-:Y:S04]  /*b9560*/  STL.64 [R1+0x4980], R18 ;  /* 0x0049801201007387 */ /* 0x004fe80000100a00 */
[----:B------:R-:W2:Y:S04]  /*b9570*/  LDL.LU R5, [R1+0xef8] ;  /* 0x000ef80001057983 */ /* 0x000ea80000300800 */
[----:B------:R-:W-:Y:S04]  /*b9580*/  STL.64 [R1+0x4978], R16 ;  /* 0x0049781001007387 */ /* 0x000fe80000100a00 */
[----:B------:R-:W2:Y:S04]  /*b9590*/  LDL.LU R27, [R1+0xe9c] ;  /* 0x000e9c00011b7983 */ /* 0x000ea80000300800 */
[----:B------:R-:W3:Y:S04]  /*b95a0*/  LDL.LU R24, [R1+0xe88] ;  /* 0x000e880001187983 */ /* 0x000ee80000300800 */
[----:B------:R-:W3:Y:S04]  /*b95b0*/  LDL.LU R25, [R1+0xe8c] ;  /* 0x000e8c0001197983 */ /* 0x000ee80000300800 */
        /* <DEDUP_REMOVED lines=12> */
[----:B------:R-:W-:-:S02]  /*b9680*/  IMAD.MOV.U32 R18, RZ, RZ, R9 ;  /* 0x000000ffff127224 */ /* 0x000fc400078e0009 */
[----:B------:R-:W-:Y:S01]  /*b9690*/  IMAD.MOV.U32 R19, RZ, RZ, R8 ;  /* 0x000000ffff137224 */ /* 0x000fe200078e0008 */
        /* <DEDUP_REMOVED lines=16> */
[----:B------:R-:W2:Y:S01]  /*b97a0*/  LDL.LU.64 R24, [R1+0x49b8] ;  /* 0x0049b80001187983 */ /* 0x000ea20000300a00 */
[----:B------:R-:W-:-:S02]  /*b97b0*/  F2FP.F16.E4M3.UNPACK_B R4, R5.H1 ;  /* 0x00000005ff04723e */ /* 0x000fc400030006ff */
[----:B------:R-:W-:-:S09]  /*b97c0*/  F2FP.F16.E4M3.UNPACK_B R5, R6.H1 ;  /* 0x00000006ff05723e */ /* 0x000fd200030006ff */
        /* <DEDUP_REMOVED lines=9> */
[----:B0-----:R-:W2:Y:S04]  /*b9860*/  LDL.LU.64 R6, [R1+0x49a0] ;  /* 0x0049a00001067983 */ /* 0x001ea80000300a00 */
        /* <DEDUP_REMOVED lines=20> */
[----:B----4-:R-:W-:-:S05]  /*b99b0*/  F2FP.F16.E4M3.UNPACK_B R5, R3.H1 ;  /* 0x00000003ff05723e */ /* 0x010fca00030006ff */
        /* <DEDUP_REMOVED lines=12> */
[----:B------:R-:W-:Y:S06]  /*b9a80*/  STL.64 [R1], R2 ;  /* 0x0000000201007387 */ /* 0x000fec0000100a00 */
[C---:B--2---:R-:W-:Y:S08]  /*b9a90*/  HMMA.16816.F32 R16, R12.reuse, R28, R16 ;  /* 0x0000001c0c10723c */ /* 0x044ff00000001810 */
[----:B----4-:R-:W-:-:S15]  /*b9aa0*/  HMMA.16816.F32 R4, R12, R2, R4 ;  /* 0x000000020c04723c */ /* 0x010fde0000001804 */
[----:B------:R-:W-:-:S04]  /*b9ab0*/  NOP ;  /* 0x0000000000007918 */ /* 0x000fc80000000000 */
[----:B------:R-:W-:Y:S04]  /*b9ac0*/  STL.64 [R1+0x760], R4 ;  /* 0x0007600401007387 */ /* 0x000fe80000100a00 */
[----:B------:R0:W-:Y:S04]  /*b9ad0*/  STL.64 [R1+0x768], R6 ;  /* 0x0007680601007387 */ /* 0x0001e80000100a00 */
[----:B0-----:R-:W2:Y:S04]  /*b9ae0*/  LDL.LU.64 R6, [R1+0x4940] ;  /* 0x0049400001067983 */ /* 0x001ea80000300a00 */
[----:B------:R-:W2:Y:S04]  /*b9af0*/  LDL.LU.64 R4, [R1+0x4938] ;  /* 0x0049380001047983 */ /* 0x000ea80000300a00 */
[----:B------:R-:W-:Y:S04]  /*b9b00*/  STL.64 [R1+0x750], R16 ;  /* 0x0007501001007387 */ /* 0x000fe80000100a00 */
[----:B------:R0:W-:Y:S04]  /*b9b10*/  STL.64 [R1+0x758], R18 ;  /* 0x0007581201007387 */ /* 0x0001e80000100a00 */
[----:B0-----:R-:W4:Y:S04]  /*b9b20*/  LDL.LU.64 R18, [R1+0x4930] ;  /* 0x0049300001127983 */ /* 0x001f280000300a00 */
[----:B------:R-:W4:Y:S01]  /*b9b30*/  LDL.LU.64 R16, [R1+0x4928] ;  /* 0x0049280001107983 */ /* 0x000f220000300a00 */
[----:B------:R-:W-:-:S02]  /*b9b40*/  F2FP.F16.E4M3.UNPACK_B R26, R26.H1 ;  /* 0x0000001aff1a723e */ /* 0x000fc400030006ff */
[----:B------:R-:W-:Y:S02]  /*b9b50*/  F2FP.F16.E4M3.UNPACK_B R27, R27.H1 ;  /* 0x0000001bff1b723e */ /* 0x000fe400030006ff */
[----:B------:R-:W-:Y:S02]  /*b9b60*/  F2FP.F16.E4M3.UNPACK_B R24, R24.H1 ;  /* 0x00000018ff18723e */ /* 0x000fe400030006ff */
[----:B------:R-:W-:Y:S02]  /*b9b70*/  F2FP.F16.E4M3.UNPACK_B R25, R25.H1 ;  /* 0x00000019ff19723e */ /* 0x000fe400030006ff */
[----:B---3--:R-:W-:Y:S02]  /*b9b80*/  F2FP.F16.E4M3.UNPACK_B R22, R22.H1 ;  /* 0x00000016ff16723e */ /* 0x008fe400030006ff */
[----:B------:R-:W-:Y:S01]  /*b9b90*/  F2FP.F16.E4M3.UNPACK_B R23, R23.H1 ;  /* 0x00000017ff17723e */ /* 0x000fe200030006ff */
[----:B--2---:R-:W-:-:S15]  /*b9ba0*/  HMMA.16816.F32 R4, R12, R26, R4 ;  /* 0x0000001a0c04723c */ /* 0x004fde0000001804 */
[----:B------:R-:W-:-:S04]  /*b9bb0*/  NOP ;  /* 0x0000000000007918 */ /* 0x000fc80000000000 */
[----:B------:R-:W-:Y:S04]  /*b9bc0*/  STL.64 [R1+0x940], R4 ;  /* 0x0009400401007387 */ /* 0x000fe80000100a00 */
[----:B------:R4:W-:Y:S02]  /*b9bd0*/  STL.64 [R1+0x948], R6 ;  /* 0x0009480601007387 */ /* 0x0009e40000100a00 */
[----:B----4-:R-:W-:Y:S02]  /*b9be0*/  HMMA.16816.F32 R4, R12, R24, R16 ;  /* 0x000000180c04723c */ /* 0x010fe40000001810 */
        /* <DEDUP_REMOVED lines=138> */
[----:B------:R-:W-:Y:S04]  /*ba490*/  STL.64 [R1+0x46b8], R18 ;  /* 0x0046b81201007387 */ /* 0x000fe80000100a00 */
[----:B------:R-:W-:Y:S01]  /*ba4a0*/  STL.64 [R1+0x46b0], R16 ;  /* 0x0046b01001007387 */ /* 0x000fe20000100a00 */
[----:B--2---:R-:W-:-:S15]  /*ba4b0*/  HMMA.16816.F32 R8, R12, R16, R24 ;  /* 0x000000100c08723c */ /* 0x004fde0000001818 */
[----:B------:R-:W-:-:S04]  /*ba4c0*/  NOP ;  /* 0x0000000000007918 */ /* 0x000fc80000000000 */
[----:B------:R0:W-:Y:S04]  /*ba4d0*/  STL.64 [R1+0xcb0], R8 ;  /* 0x000cb00801007387 */ /* 0x0001e80000100a00 */
[----:B------:R1:W-:Y:S04]  /*ba4e0*/  STL.64 [R1+0xcb8], R10 ;  /* 0x000cb80a01007387 */ /* 0x0003e80000100a00 */
[----:B0-----:R-:W2:Y:S04]  /*ba4f0*/  LDL.LU R8, [R1+0x550] ;  /* 0x0005500001087983 */ /* 0x001ea80000300800 */
[----:B------:R-:W2:Y:S04]  /*ba500*/  LDL.LU R9, [R1+0x554] ;  /* 0x0005540001097983 */ /* 0x000ea80000300800 */
[----:B-1----:R-:W4:Y:S04]  /*ba510*/  LDL.LU R10, [R1+0x558] ;  /* 0x00055800010a7983 */ /* 0x002f280000300800 */
[----:B------:R-:W4:Y:S04]  /*ba520*/  LDL.LU R11, [R1+0x55c] ;  /* 0x00055c00010b7983 */ /* 0x000f280000300800 */
[----:B----4-:R-:W-:Y:S04]  /*ba530*/  STL.64 [R1+0x46e8], R10 ;  /* 0x0046e80a01007387 */ /* 0x010fe80000100a00 */
[----:B--2---:R0:W-:Y:S04]  /*ba540*/  STL.64 [R1+0x46e0], R8 ;  /* 0x0046e00801007387 */ /* 0x0041e80000100a00 */
[----:B------:R-:W2:Y:S04]  /*ba550*/  LDL.LU R24, [R1+0x570] ;  /* 0x0005700001187983 */ /* 0x000ea80000300800 */
[----:B------:R-:W2:Y:S04]  /*ba560*/  LDL.LU R25, [R1+0x574] ;  /* 0x0005740001197983 */ /* 0x000ea80000300800 */
[----:B------:R-:W4:Y:S04]  /*ba570*/  LDL.LU R26, [R1+0x578] ;  /* 0x00057800011a7983 */ /* 0x000f280000300800 */
[----:B------:R-:W4:Y:S01]  /*ba580*/  LDL.LU R27, [R1+0x57c] ;  /* 0x00057c00011b7983 */ /* 0x000f220000300800 */
[----:B------:R-:W-:-:S02]  /*ba590*/  IMAD R4, R22, 0x100, R21 ;  /* 0x0000010016047824 */ /* 0x000fc400078e0215 */
[----:B------:R-:W-:Y:S01]  /*ba5a0*/  IMAD R0, R0, 0x100, R23 ;  /* 0x0000010000007824 */ /* 0x000fe200078e0217 */
[----:B----4-:R-:W-:Y:S04]  /*ba5b0*/  STL.64 [R1+0x46f8], R26 ;  /* 0x0046f81a01007387 */ /* 0x010fe80000100a00 */
[----:B--2---:R-:W-:Y:S04]  /*ba5c0*/  STL.64 [R1+0x46f0], R24 ;  /* 0x0046f01801007387 */ /* 0x004fe80000100a00 */
[----:B------:R-:W2:Y:S04]  /*ba5d0*/  LDL R22, [R1] ;  /* 0x0000000001167983 */ /* 0x000ea80000100800 */
[----:B------:R-:W2:Y:S04]  /*ba5e0*/  LDL R23, [R1+0x4] ;  /* 0x0000040001177983 */ /* 0x000ea80000100800 */
[----:B0-----:R-:W4:Y:S04]  /*ba5f0*/  LDL.LU R8, [R1+0x580] ;  /* 0x0005800001087983 */ /* 0x001f280000300800 */
[----:B------:R-:W4:Y:S04]  /*ba600*/  LDL.LU R9, [R1+0x584] ;  /* 0x0005840001097983 */ /* 0x000f280000300800 */
[----:B------:R-:W2:Y:S04]  /*ba610*/  LDL.LU R10, [R1+0x588] ;  /* 0x00058800010a7983 */ /* 0x000ea80000300800 */
[----:B------:R-:W2:Y:S01]  /*ba620*/  LDL.LU R11, [R1+0x58c] ;  /* 0x00058c00010b7983 */ /* 0x000ea20000300800 */
[----:B---3--:R-:W-:-:S02]  /*ba630*/  IMAD R6, R6, 0x100, R5 ;  /* 0x0000010006067824 */ /* 0x008fc400078e0205 */
[----:B------:R-:W-:Y:S01]  /*ba640*/  IMAD R5, R20, 0x100, R7 ;  /* 0x0000010014057824 */ /* 0x000fe200078e0207 */
[----:B--2---:R0:W-:Y:S04]  /*ba650*/  STL.64 [R1+0x4708], R10 ;  /* 0x0047080a01007387 */ /* 0x0041e80000100a00 */
[----:B----4-:R-:W-:Y:S04]  /*ba660*/  STL.64 [R1+0x4700], R8 ;  /* 0x0047000801007387 */ /* 0x010fe80000100a00 */
[----:B------:R-:W2:Y:S04]  /*ba670*/  LDL R20, [R1+0x8] ;  /* 0x0000080001147983 */ /* 0x000ea80000100800 */
[----:B------:R-:W2:Y:S04]  /*ba680*/  LDL R21, [R1+0xc] ;  /* 0x00000c0001157983 */ /* 0x000ea80000100800 */
[----:B------:R-:W-:Y:S04]  /*ba690*/  STL.64 [R1+0x4718], R22 ;  /* 0x0047181601007387 */ /* 0x000fe80000100a00 */
[----:B--2---:R1:W-:Y:S04]  /*ba6a0*/  STL.64 [R1+0x4710], R20 ;  /* 0x0047101401007387 */ /* 0x0043e80000100a00 */
[----:B0-----:R-:W2:Y:S04]  /*ba6b0*/  LDL R10, [R1+0x10] ;  /* 0x00001000010a7983 */ /* 0x001ea80000100800 */
[----:B------:R-:W2:Y:S04]  /*ba6c0*/  LDL R11, [R1+0x14] ;  /* 0x00001400010b7983 */ /* 0x000ea80000100800 */
[----:B--2---:R-:W-:Y:S04]  /*ba6d0*/  STL.64 [R1+0x4720], R10 ;  /* 0x0047200a01007387 */ /* 0x004fe80000100a00 */
[----:B-1----:R-:W2:Y:S04]  /*ba6e0*/  LDL.LU R20, [R1+0x5a0] ;  /* 0x0005a00001147983 */ /* 0x002ea80000300800 */
[----:B------:R-:W2:Y:S04]  /*ba6f0*/  LDL.LU R21, [R1+0x5a4] ;  /* 0x0005a40001157983 */ /* 0x000ea80000300800 */
[----:B------:R-:W3:Y:S04]  /*ba700*/  LDL.LU R22, [R1+0x5a8] ;  /* 0x0005a80001167983 */ /* 0x000ee80000300800 */
[----:B------:R-:W3:Y:S04]  /*ba710*/  LDL.LU R23, [R1+0x5ac] ;  /* 0x0005ac0001177983 */ /* 0x000ee80000300800 */
[----:B---3--:R-:W-:Y:S04]  /*ba720*/  STL.64 [R1+0x4730], R22 ;  /* 0x0047301601007387 */ /* 0x008fe80000100a00 */
[----:B--2---:R0:W-:Y:S04]  /*ba730*/  STL.64 [R1+0x4728], R20 ;  /* 0x0047281401007387 */ /* 0x0041e80000100a00 */
[----:B------:R-:W2:Y:S04]  /*ba740*/  LDL R8, [R1+0x18] ;  /* 0x0000180001087983 */ /* 0x000ea80000100800 */
[----:B------:R-:W2:Y:S04]  /*ba750*/  LDL R9, [R1+0x1c] ;  /* 0x00001c0001097983 */ /* 0x000ea80000100800 */
[----:B--2---:R-:W-:Y:S04]  /*ba760*/  STL.64 [R1+0x4738], R8 ;  /* 0x0047380801007387 */ /* 0x004fe80000100a00 */
[----:B0-----:R-:W2:Y:S04]  /*ba770*/  LDL.LU R20, [R1+0x5b0] ;  /* 0x0005b00001147983 */ /* 0x001ea80000300800 */
[----:B------:R-:W2:Y:S04]  /*ba780*/  LDL.LU R21, [R1+0x5b4] ;  /* 0x0005b40001157983 */ /* 0x000ea80000300800 */
[----:B------:R-:W3:Y:S04]  /*ba790*/  LDL.LU R22, [R1+0x5b8] ;  /* 0x0005b80001167983 */ /* 0x000ee80000300800 */
[----:B------:R-:W3:Y:S04]  /*ba7a0*/  LDL.LU R23, [R1+0x5bc] ;  /* 0x0005bc0001177983 */ /* 0x000ee80000300800 */
[----:B---3--:R-:W-:Y:S04]  /*ba7b0*/  STL.64 [R1+0x4748], R22 ;  /* 0x0047481601007387 */ /* 0x008fe80000100a00 */
[----:B--2---:R0:W-:Y:S04]  /*ba7c0*/  STL.64 [R1+0x4740], R20 ;  /* 0x0047401401007387 */ /* 0x0041e80000100a00 */
[----:B------:R-:W2:Y:S04]  /*ba7d0*/  LDL R10, [R1+0x20] ;  /* 0x00002000010a7983 */ /* 0x000ea80000100800 */
[----:B------:R-:W2:Y:S04]  /*ba7e0*/  LDL R11, [R1+0x24] ;  /* 0x00002400010b7983 */ /* 0x000ea80000100800 */
[----:B--2---:R1:W-:Y:S04]  /*ba7f0*/  STL.64 [R1+0x4750], R10 ;  /* 0x0047500a01007387 */ /* 0x0043e80000100a00 */
        /* <DEDUP_REMOVED lines=8> */
[----:B-1----:R-:W3:Y:S04]  /*ba880*/  LDL R10, [R1+0x30] ;  /* 0x00003000010a7983 */ /* 0x002ee80000100800 */
[----:B------:R-:W3:Y:S04]  /*ba890*/  LDL R11, [R1+0x34] ;  /* 0x00003400010b7983 */ /* 0x000ee80000100800 */
[----:B--2---:R1:W-:Y:S04]  /*ba8a0*/  STL.64 [R1+0x4768], R8 ;  /* 0x0047680801007387 */ /* 0x0043e80000100a00 */
[----:B---3--:R-:W-:Y:S04]  /*ba8b0*/  STL.64 [R1+0x4780], R10 ;  /* 0x0047800a01007387 */ /* 0x008fe80000100a00 */
[----:B0-----:R-:W2:Y:S04]  /*ba8c0*/  LDL.LU R20, [R1+0x5d0] ;  /* 0x0005d00001147983 */ /* 0x001ea80000300800 */
[----:B------:R-:W2:Y:S04]  /*ba8d0*/  LDL.LU R21, [R1+0x5d4] ;  /* 0x0005d40001157983 */ /* 0x000ea80000300800 */
[----:B------:R-:W3:Y:S04]  /*ba8e0*/  LDL.LU R22, [R1+0x5d8] ;  /* 0x0005d80001167983 */ /* 0x000ee80000300800 */
[----:B------:R-:W3:Y:S04]  /*ba8f0*/  LDL.LU R23, [R1+0x5dc] ;  /* 0x0005dc0001177983 */ /* 0x000ee80000300800 */
[----:B-1----:R-:W4:Y:S04]  /*ba900*/  LDL R8, [R1+0x38] ;  /* 0x0000380001087983 */ /* 0x002f280000100800 */
        /* <DEDUP_REMOVED lines=8> */
[----:B--2---:R-:W-:Y:S04]  /*ba990*/  STL.64 [R1+0x47b0], R10 ;  /* 0x0047b00a01007387 */ /* 0x004fe80000100a00 */
[----:B----4-:R-:W-:Y:S04]  /*ba9a0*/  STL.64 [R1+0x47a8], R8 ;  /* 0x0047a80801007387 */ /* 0x010fe80000100a00 */
        /* <DEDUP_REMOVED lines=244> */
[----:B------:R-:W4:Y:S01]  /*bb8f0*/  LDL.LU.64 R24, [R1+0x46f0] ;  /* 0x0046f00001187983 */ /* 0x000f220000300a00 */
[----:B--2---:R-:W-:Y:S03]  /*bb900*/  HMMA.16816.F32 R20, R12, R22, R8 ;  /* 0x000000160c14723c */ /* 0x004fe60000001808 */
[----:B------:R-:W2:Y:S04]  /*bb910*/  LDL.LU.64 R10, [R1+0x46e8] ;  /* 0x0046e800010a7983 */ /* 0x000ea80000300a00 */
[----:B------:R-:W2:-:S12]  /*bb920*/  LDL.LU.64 R8, [R1+0x46e0] ;  /* 0x0046e00001087983 */ /* 0x000e980000300a00 */
        /* <DEDUP_REMOVED lines=10> */
[C---:B--2---:R-:W-:Y:S03]  /*bb9d0*/  HMMA.16816.F32 R4, R12.reuse, R22, R4 ;  /* 0x000000160c04723c */ /* 0x044fe60000001804 */
[----:B------:R-:W-:Y:S05]  /*bb9e0*/  STL.64 [R1+0x45c8], R28 ;  /* 0x0045c81c01007387 */ /* 0x000fea0000100a00 */
[C---:B---3--:R-:W-:Y:S08]  /*bb9f0*/  HMMA.16816.F32 R16, R12.reuse, R26, R16 ;  /* 0x0000001a0c10723c */ /* 0x048ff00000001810 */
[C---:B----4-:R-:W-:Y:S01]  /*bba00*/  HMMA.16816.F32 R8, R12.reuse, R24, R8 ;  /* 0x000000180c08723c */ /* 0x050fe20000001808 */
[----:B------:R-:W-:Y:S10]  /*bba10*/  STL.64 [R1+0x4520], R26 ;  /* 0x0045201a01007387 */ /* 0x000ff40000100a00 */
[----:B------:R-:W-:Y:S04]  /*bba20*/  STL.64 [R1+0xac0], R16 ;  /* 0x000ac01001007387 */ /* 0x000fe80000100a00 */
[----:B------:R-:W-:Y:S04]  /*bba30*/  STL.64 [R1+0xac8], R18 ;  /* 0x000ac81201007387 */ /* 0x000fe80000100a00 */
[----:B------:R0:W-:Y:S04]  /*bba40*/  STL.64 [R1+0x4518], R24 ;  /* 0x0045181801007387 */ /* 0x0001e80000100a00 */
[----:B------:R1:W-:Y:S04]  /*bba50*/  STL.64 [R1+0xab0], R8 ;  /* 0x000ab00801007387 */ /* 0x0003e80000100a00 */
[----:B------:R2:W-:Y:S04]  /*bba60*/  STL.64 [R1+0xab8], R10 ;  /* 0x000ab80a01007387 */ /* 0x0005e80000100a00 */
[----:B0-----:R-:W3:Y:S04]  /*bba70*/  LDL.LU R24, [R1+0x4c0] ;  /* 0x0004c00001187983 */ /* 0x001ee80000300800 */
[----:B------:R0:W-:Y:S04]  /*bba80*/  STL.64 [R1+0xaa0], R4 ;  /* 0x000aa00401007387 */ /* 0x0001e80000100a00 */
[----:B------:R4:W-:Y:S04]  /*bba90*/  STL.64 [R1+0xaa8], R6 ;  /* 0x000aa80601007387 */ /* 0x0009e80000100a00 */
        /* <DEDUP_REMOVED lines=8> */
[----:B------:R-:W3:Y:S04]  /*bbb20*/  LDL.LU R9, [R1+0x4f4] ;  /* 0x0004f40001097983 */ /* 0x000ee80000300800 */
[----:B--2---:R-:W2:Y:S04]  /*bbb30*/  LDL.LU R10, [R1+0x4f8] ;  /* 0x0004f800010a7983 */ /* 0x004ea80000300800 */
[----:B------:R-:W2:Y:S04]  /*bbb40*/  LDL.LU R11, [R1+0x4fc] ;  /* 0x0004fc00010b7983 */ /* 0x000ea80000300800 */
[----:B0-----:R-:W2:Y:S04]  /*bbb50*/  LDL.LU R4, [R1+0x510] ;  /* 0x0005100001047983 */ /* 0x001ea80000300800 */
[----:B------:R-:W2:Y:S04]  /*bbb60*/  LDL.LU R5, [R1+0x514] ;  /* 0x0005140001057983 */ /* 0x000ea80000300800 */
[----:B----4-:R-:W4:Y:S04]  /*bbb70*/  LDL.LU R6, [R1+0x518] ;  /* 0x0005180001067983 */ /* 0x010f280000300800 */
        /* <DEDUP_REMOVED lines=8> */
[----:B---3--:R0:W-:Y:S04]  /*bbc00*/  STL.64 [R1+0x4680], R8 ;  /* 0x0046800801007387 */ /* 0x0081e80000100a00 */
        /* <DEDUP_REMOVED lines=15> */
[----:B------:R-:W2:Y:S04]  /*bbd00*/  LDL.LU R26, [R1+0x4e8] ;  /* 0x0004e800011a7983 */ /* 0x000ea80000300800 */
[----:B------:R-:W2:Y:S04]  /*bbd10*/  LDL.LU R27, [R1+0x4ec] ;  /* 0x0004ec00011b7983 */ /* 0x000ea80000300800 */
[----:B------:R-:W4:Y:S04]  /*bbd20*/  LDL.LU.64 R28, [R1+0x98] ;  /* 0x00009800011c7983 */ /* 0x000f280000300a00 */
        /* <DEDUP_REMOVED lines=25> */
[----:B------:R-:W3:Y:S04]  /*bbec0*/  LDL.LU.64 R4, [R1+0x4690] ;  /* 0x0046900001047983 */ /* 0x000ee80000300a00 */
[----:B------:R0:W-:Y:S04]  /*bbed0*/  STL [R1+0x44e4], R2 ;  /* 0x0044e40201007387 */ /* 0x0001e80000100800 */
[----:B0-----:R-:W2:Y:S04]  /*bbee0*/  LDL.LU R2, [R1+0x3f88] ;  /* 0x003f880001027983 */ /* 0x001ea80000300800 */
[----:B------:R0:W-:Y:S04]  /*bbef0*/  STL [R1+0x44e0], R3 ;  /* 0x0044e00301007387 */ /* 0x0001e80000100800 */
[----:B0-----:R-:W2:Y:S01]  /*bbf00*/  LDL.LU R3, [R1+0x3f8c] ;  /* 0x003f8c0001037983 */ /* 0x001ea20000300800 */
        /* <DEDUP_REMOVED lines=22> */
[----:B0-----:R-:W2:Y:S04]  /*bc070*/  LDL.LU.64 R26, [R1+0x4668] ;  /* 0x00466800011a7983 */ /* 0x001ea80000300a00 */
[----:B------:R-:W2:Y:S04]  /*bc080*/  LDL.LU.64 R24, [R1+0x4660] ;  /* 0x0046600001187983 */ /* 0x000ea80000300a00 */
[----:B------:R-:W-:Y:S04]  /*bc090*/  STL [R1+0x449c], R8 ;  /* 0x00449c0801007387 */ /* 0x000fe80000100800 */
[----:B------:R-:W-:Y:S01]  /*bc0a0*/  STL [R1+0x4498], R9 ;  /* 0x0044980901007387 */ /* 0x000fe20000100800 */
[----:B--2---:R-:W-:-:S15]  /*bc0b0*/  HMMA.16816.F32 R24, R12, R10, R24 ;  /* 0x0000000a0c18723c */ /* 0x004fde0000001818 */
[----:B------:R-:W-:-:S04]  /*bc0c0*/  NOP ;  /* 0x0000000000007918 */ /* 0x000fc80000000000 */
[----:B------:R-:W-:Y:S04]  /*bc0d0*/  STL.64 [R1+0xa30], R24 ;  /* 0x000a301801007387 */ /* 0x000fe80000100a00 */
[----:B------:R0:W-:Y:S04]  /*bc0e0*/  STL.64 [R1+0xa38], R26 ;  /* 0x000a381a01007387 */ /* 0x0001e80000100a00 */
[----:B0-----:R-:W4:Y:S04]  /*bc0f0*/  LDL.LU.64 R26, [R1+0x4658] ;  /* 0x00465800011a7983 */ /* 0x001f280000300a00 */
[----:B------:R-:W4:Y:S01]  /*bc100*/  LDL.LU.64 R24, [R1+0x4650] ;  /* 0x0046500001187983 */ /* 0x000f220000300a00 */
[----:B------:R-:W-:-:S02]  /*bc110*/  IMAD R5, R5, 0x100, R4 ;  /* 0x0000010005057824 */ /* 0x000fc400078e0204 */
[----:B------:R-:W-:Y:S02]  /*bc120*/  IMAD R3, R2, 0x100, R3 ;  /* 0x0000010002037824 */ /* 0x000fe400078e0203 */
[----:B------:R-:W-:Y:S02]  /*bc130*/  IMAD R4, R7, 0x100, R6 ;  /* 0x0000010007047824 */ /* 0x000fe400078e0206 */
[----:B------:R-:W-:Y:S01]  /*bc140*/  IMAD R2, R18, 0x100, R19 ;  /* 0x0000010012027824 */ /* 0x000fe200078e0213 */
[----:B------:R-:W-:Y:S04]  /*bc150*/  STL [R1+0x44a4], R10 ;  /* 0x0044a40a01007387 */ /* 0x000fe80000100800 */
[----:B------:R0:W-:Y:S02]  /*bc160*/  STL [R1+0x44a0], R11 ;  /* 0x0044a00b01007387 */ /* 0x0001e40000100800 */
[----:B0-----:R-:W-:Y:S01]  /*bc170*/  HMMA.16816.F32 R8, R12, R16, R20 ;  /* 0x000000100c08723c */ /* 0x001fe20000001814 */
[----:B------:R-:W-:-:S02]  /*bc180*/  F2FP.F16.E4M3.UNPACK_B R12, R5 ;  /* 0x00000005ff0c723e */ /* 0x000fc400020006ff */
[----:B------:R-:W-:Y:S02]  /*bc190*/  F2FP.F16.E4M3.UNPACK_B R13, R4 ;  /* 0x00000004ff0d723e */ /* 0x000fe400020006ff */
[----:B------:R-:W-:Y:S02]  /*bc1a0*/  F2FP.F16.E4M3.UNPACK_B R14, R3 ;  /* 0x00000003ff0e723e */ /* 0x000fe400020006ff */
[----:B------:R-:W-:Y:S01]  /*bc1b0*/  F2FP.F16.E4M3.UNPACK_B R15, R2 ;  /* 0x00000002ff0f723e */ /* 0x000fe200020006ff */
[----:B------:R-:W-:Y:S04]  /*bc1c0*/  STL [R1+0x446c], R16 ;  /* 0x00446c1001007387 */ /* 0x000fe80000100800 */
[----:B------:R-:W-:Y:S07]  /*bc1d0*/  STL [R1+0x4468], R17 ;  /* 0x0044681101007387 */ /* 0x000fee0000100800 */
[----:B------:R-:W-:Y:S04]  /*bc1e0*/  STL.64 [R1+0xca0], R8 ;  /* 0x000ca00801007387 */ /* 0x000fe80000100a00 */
[----:B------:R-:W-:Y:S01]  /*bc1f0*/  STL.64 [R1+0xca8], R10 ;  /* 0x000ca80a01007387 */ /* 0x000fe20000100a00 */
[----:B----4-:R-:W-:-:S15]  /*bc200*/  HMMA.16816.F32 R4, R12, R28, R24 ;  /* 0x0000001c0c04723c */ /* 0x010fde0000001818 */
[----:B------:R-:W-:-:S04]  /*bc210*/  NOP ;  /* 0x0000000000007918 */ /* 0x000fc80000000000 */
[----:B------:R0:W-:Y:S04]  /*bc220*/  STL.64 [R1+0xa20], R4 ;  /* 0x000a200401007387 */ /* 0x0001e80000100a00 */
[----:B------:R1:W-:Y:S04]  /*bc230*/  STL.64 [R1+0xa28], R6 ;  /* 0x000a280601007387 */ /* 0x0003e80000100a00 */
[----:B------:R-:W2:Y:S01]  /*bc240*/  LDL R26, [R1+0x40] ;  /* 0x00004000011a7983 */ /* 0x000ea20000100800 */
[----:B------:R-:W-:-:S03]  /*bc250*/  IMAD.MOV.U32 R27, RZ, RZ, R0 ;  /* 0x000000ffff1b7224 */ /* 0x000fc600078e0000 */
[----:B------:R-:W3:Y:S04]  /*bc260*/  LDL.LU R0, [R1+0x4648] ;  /* 0x0046480001007983 */ /* 0x000ee80000300800 */
[----:B--2---:R-:W-:Y:S04]  /*bc270*/  STL.64 [R1+0x4600], R26 ;  /* 0x0046001a01007387 */ /* 0x004fe80000100a00 */
[----:B------:R-:W2:Y:S04]  /*bc280*/  LDL.LU R20, [R1+0x410] ;  /* 0x0004100001147983 */ /* 0x000ea80000300800 */
[----:B------:R-:W2:Y:S04]  /*bc290*/  LDL.LU R21, [R1+0x414] ;  /* 0x0004140001157983 */ /* 0x000ea80000300800 */
[----:B------:R-:W4:Y:S04]  /*bc2a0*/  LDL.LU R22, [R1+0x418] ;  /* 0x0004180001167983 */ /* 0x000f280000300800 */
[----:B------:R-:W4:Y:S04]  /*bc2b0*/  LDL.LU R23, [R1+0x41c] ;  /* 0x00041c0001177983 */ /* 0x000f280000300800 */
[----:B----4-:R-:W-:Y:S04]  /*bc2c0*/  STL.64 [R1+0x45c0], R22 ;  /* 0x0045c01601007387 */ /* 0x010fe80000100a00 */
[----:B--2---:R2:W-:Y:S04]  /*bc2d0*/  STL.64 [R1+0x45b8], R20 ;  /* 0x0045b81401007387 */ /* 0x0045e80000100a00 */
[----:B0-----:R-:W4:Y:S04]  /*bc2e0*/  LDL.LU R4, [R1+0x420] ;  /* 0x0004200001047983 */ /* 0x001f280000300800 */
[----:B------:R-:W4:Y:S04]  /*bc2f0*/  LDL.LU R5, [R1+0x424] ;  /* 0x0004240001057983 */ /* 0x000f280000300800 */
[----:B-1----:R-:W2:Y:S04]  /*bc300*/  LDL.LU R6, [R1+0x428] ;  /* 0x0004280001067983 */ /* 0x002ea80000300800 */
[----:B------:R-:W2:Y:S04]  /*bc310*/  LDL.LU R7, [R1+0x42c] ;  /* 0x00042c0001077983 */ /* 0x000ea80000300800 */
[----:B------:R-:W3:Y:S04]  /*bc320*/  LDL.LU.64 R2, [R1+0x68] ;  /* 0x0000680001027983 */ /* 0x000ee80000300a00 */
[----:B--2---:R-:W-:Y:S04]  /*bc330*/  STL.64 [R1+0x45d8], R6 ;  /* 0x0045d80601007387 */ /* 0x004fe80000100a00 */
[----:B----4-:R-:W-:Y:S04]  /*bc340*/  STL.64 [R1+0x45d0], R4 ;  /* 0x0045d00401007387 */ /* 0x010fe80000100a00 */
[----:B------:R-:W2:Y:S04]  /*bc350*/  LDL.LU R20, [R1+0x440] ;  /* 0x0004400001147983 */ /* 0x000ea80000300800 */
[----:B------:R-:W2:Y:S04]  /*bc360*/  LDL.LU R21, [R1+0x444] ;  /* 0x0004440001157983 */ /* 0x000ea80000300800 */
[----:B------:R-:W4:Y:S04]  /*bc370*/  LDL.LU R22, [R1+0x448] ;  /* 0x0004480001167983 */ /* 0x000f280000300800 */
[----:B------:R-:W4:Y:S04]  /*bc380*/  LDL.LU R23, [R1+0x44c] ;  /* 0x00044c0001177983 */ /* 0x000f280000300800 */
[----:B------:R-:W2:Y:S04]  /*bc390*/  LDL R18, [R1+0x70] ;  /* 0x0000700001127983 */ /* 0x000ea80000100800 */
[----:B------:R-:W3:Y:S04]  /*bc3a0*/  LDL R19, [R1+0x74] ;  /* 0x0000740001137983 */ /* 0x000ee80000100800 */
[----:B------:R-:W3:Y:S04]  /*bc3b0*/  LDL.LU.64 R26, [R1+0x78] ;  /* 0x00007800011a7983 */ /* 0x000ee80000300a00 */
[----:B----4-:R-:W-:Y:S04]  /*bc3c0*/  STL.64 [R1+0x45e8], R22 ;  /* 0x0045e81601007387 */ /* 0x010fe80000100a00 */
[----:B--2---:R0:W-:Y:S04]  /*bc3d0*/  STL.64 [R1+0x45e0], R20 ;  /* 0x0045e01401007387 */ /* 0x0041e80000100a00 */
[----:B0-----:R-:W2:Y:S04]  /*bc3e0*/  LDL.LU R20, [R1+0x460] ;  /* 0x0004600001147983 */ /* 0x001ea80000300800 */
[----:B------:R-:W2:Y:S04]  /*bc3f0*/  LDL.LU R21, [R1+0x464] ;  /* 0x0004640001157983 */ /* 0x000ea80000300800 */
[----:B------:R-:W4:Y:S04]  /*bc400*/  LDL.LU R22, [R1+0x468] ;  /* 0x0004680001167983 */ /* 0x000f280000300800 */
[----:B------:R-:W4:Y:S04]  /*bc410*/  LDL.LU R23, [R1+0x46c] ;  /* 0x00046c0001177983 */ /* 0x000f280000300800 */
[----:B------:R-:W2:Y:S04]  /*bc420*/  LDL.LU.64 R10, [R1+0x90] ;  /* 0x00009000010a7983 */ /* 0x000ea80000300a00 */
        /* <DEDUP_REMOVED lines=30> */
[----:B------:R-:W4:Y:S01]  /*bc610*/  LDL.LU R4, [R1+0x450] ;  /* 0x0004500001047983 */ /* 0x000f220000300800 */
[----:B------:R-:W-:-:S03]  /*bc620*/  IMAD.MOV.U32 R16, RZ, RZ, R29 ;  /* 0x000000ffff107224 */ /* 0x000fc600078e001d */
[----:B------:R-:W4:Y:S01]  /*bc630*/  LDL.LU R5, [R1+0x454] ;  /* 0x0004540001057983 */ /* 0x000f220000300800 */
[----:B------:R-:W-:-:S03]  /*bc640*/  IMAD.MOV.U32 R17, RZ, RZ, R28 ;  /* 0x000000ffff117224 */ /* 0x000fc600078e001c */
[----:B------:R-:W4:Y:S04]  /*bc650*/  LDL.LU R6, [R1+0x458] ;  /* 0x0004580001067983 */ /* 0x000f280000300800 */
[----:B------:R-:W4:Y:S04]  /*bc660*/  LDL.LU R7, [R1+0x45c] ;  /* 0x00045c0001077983 */ /* 0x000f280000300800 */
[----:B------:R-:W4:Y:S04]  /*bc670*/  LDL.LU.64 R28, [R1+0x60] ;  /* 0x00006000011c7983 */ /* 0x000f280000300a00 */
[----:B------:R-:W3:Y:S04]  /*bc680*/  LDL.64 R24, [R1+0x48] ;  /* 0x0000480001187983 */ /* 0x000ee80000100a00 */
[----:B------:R-:W-:Y:S04]  /*bc690*/  STL [R1+0x44ac], R16 ;  /* 0x0044ac1001007387 */ /* 0x000fe80000100800 */
[----:B------:R0:W-:Y:S04]  /*bc6a0*/  STL [R1+0x44a8], R17 ;  /* 0x0044a81101007387 */ /* 0x0001e80000100800 */
[----:B0-----:R-:W3:Y:S01]  /*bc6b0*/  LDL.LU.64 R16, [R1+0x88] ;  /* 0x0000880001107983 */ /* 0x001ee20000300a00 */
[----:B--2---:R-:W-:-:S15]  /*bc6c0*/  HMMA.16816.F32 R20, R12, R10, R20 ;  /* 0x0000000a0c14723c */ /* 0x004fde0000001814 */
[----:B------:R-:W-:-:S04]  /*bc6d0*/  NOP ;  /* 0x0000000000007918 */ /* 0x000fc80000000000 */
[----:B------:R-:W-:Y:S04]  /*bc6e0*/  STL.64 [R1+0x4e0], R20 ;  /* 0x0004e01401007387 */ /* 0x000fe80000100a00 */
[----:B------:R0:W-:Y:S04]  /*bc6f0*/  STL.64 [R1+0x4e8], R22 ;  /* 0x0004e81601007387 */ /* 0x0001e80000100a00 */
[----:B0-----:R-:W3:Y:S04]  /*bc700*/  LDL.LU.64 R22, [R1+0x4640] ;  /* 0x0046400001167983 */ /* 0x001ee80000300a00 */
[----:B------:R-:W3:Y:S01]  /*bc710*/  LDL.LU.64 R20, [R1+0x4638] ;  /* 0x0046380001147983 */ /* 0x000ee20000300a00 */
[----:B------:R-:W-:-:S02]  /*bc720*/  IMAD.MOV.U32 R9, RZ, RZ, R11 ;  /* 0x000000ffff097224 */ /* 0x000fc400078e000b */
[----:B------:R-:W-:-:S03]  /*bc730*/  IMAD.MOV.U32 R8, RZ, RZ, R10 ;  /* 0x000000ffff087224 */ /* 0x000fc600078e000a */
[----:B------:R-:W-:Y:S04]  /*bc740*/  STL [R1+0x44b4], R9 ;  /* 0x0044b40901007387 */ /* 0x000fe80000100800 */
[----:B------:R0:W-:Y:S04]  /*bc750*/  STL [R1+0x44b0], R8 ;  /* 0x0044b00801007387 */ /* 0x0001e80000100800 */
[----:B0-----:R-:W2:Y:S01]  /*bc760*/  LDL.LU.64 R8, [R1+0x80] ;  /* 0x0000800001087983 */ /* 0x001ea20000300a00 */
        /* <DEDUP_REMOVED lines=25> */
[----:B------:R0:W-:Y:S04]  /*bc900*/  STL.64 [R1+0x44d0], R10 ;  /* 0x0044d00a01007387 */ /* 0x0001e80000100a00 */
[----:B0-----:R-:W3:Y:S04]  /*bc910*/  LDL R10, [R1+0x50] ;  /* 0x00005000010a7983 */ /* 0x001ee80000100800 */
[----:B------:R0:W-:Y:S04]  /*bc920*/  STL.64 [R1+0x44c8], R8 ;  /* 0x0044c80801007387 */ /* 0x0001e80000100a00 */
[----:B0-----:R-:W3:Y:S01]  /*bc930*/  LDL.64 R8, [R1+0x58] ;  /* 0x0000580001087983 */ /* 0x001ee20000100a00 */
        /* <DEDUP_REMOVED lines=12> */
[----:B----4-:R-:W-:Y:S01]  /*bca00*/  HMMA.16816.F32 R4, R12, R28, R4 ;  /* 0x0000001c0c04723c */ /* 0x010fe20000001804 */
[----:B------:R-:W-:-:S02]  /*bca10*/  IMAD.MOV.U32 R18, RZ, RZ, R2 ;  /* 0x000000ffff127224 */ /* 0x000fc400078e0002 */
[----:B------:R-:W-:-:S05]  /*bca20*/  IMAD.MOV.U32 R19, RZ, RZ, R3 ;  /* 0x000000ffff137224 */ /* 0x000fca00078e0003 */
        /* <DEDUP_REMOVED lines=9> */
[----:B------:R-:W4:Y:S01]  /*bcac0*/  LDL.LU.64 R4, [R1+0x45d0] ;  /* 0x0045d00001047983 */ /* 0x000f220000300a00 */
[----:B------:R-:W-:-:S02]  /*bcad0*/  IMAD.MOV.U32 R2, RZ, RZ, R28 ;  /* 0x000000ffff027224 */ /* 0x000fc400078e001c */
[----:B------:R-:W-:Y:S02]  /*bcae0*/  IMAD.MOV.U32 R3, RZ, RZ, R29 ;  /* 0x000000ffff037224 */ /* 0x000fe400078e001d */
[----:B------:R-:W4:Y:S01]  /*bcaf0*/  LDL.LU.64 R28, [R1+0x45c8] ;  /* 0x0045c800011c7983 */ /* 0x000f220000300a00 */
[----:B---3--:R-:W-:-:S15]  /*bcb00*/  HMMA.16816.F32 R20, R12, R8, R20 ;  /* 0x000000080c14723c */ /* 0x008fde0000001814 */
[----:B------:R-:W-:-:S04]  /*bcb10*/  NOP ;  /* 0x0000000000007918 */ /* 0x000fc80000000000 */
[----:B------:R-:W-:Y:S04]  /*bcb20*/  STL.64 [R1+0x570], R20 ;  /* 0x0005701401007387 */ /* 0x000fe80000100a00 */
[----:B------:R0:W-:Y:S04]  /*bcb30*/  STL.64 [R1+0x578], R22 ;  /* 0x0005781601007387 */ /* 0x0001e80000100a00 */
[----:B0-----:R-:W3:Y:S04]  /*bcb40*/  LDL.LU.64 R22, [R1+0x45c0] ;  /* 0x0045c00001167983 */ /* 0x001ee80000300a00 */
[----:B------:R-:W3:Y:S01]  /*bcb50*/  LDL.LU.64 R20, [R1+0x45b8] ;  /* 0x0045b80001147983 */ /* 0x000ee20000300a00 */
[----:B------:R-:W-:-:S02]  /*bcb60*/  IMAD.MOV.U32 R11, RZ, RZ, R0 ;  /* 0x000000ffff0b7224 */ /* 0x000fc400078e0000 */
[----:B------:R-:W-:-:S05]  /*bcb70*/  IMAD.MOV.U32 R0, RZ, RZ, R9 ;  /* 0x000000ffff007224 */ /* 0x000fca00078e0009 */
[C---:B--2---:R-:W-:Y:S08]  /*bcb80*/  HMMA.16816.F32 R8, R12.reuse, R10, R16 ;  /* 0x0000000a0c08723c */ /* 0x044ff00000001810 */
[----:B----4-:R-:W-:Y:S01]  /*bcb90*/  HMMA.16816.F32 R4, R12, R24, R4 ;  /* 0x000000180c04723c */ /* 0x010fe20000001804 */
[----:B------:R0:W-:Y:S02]  /*bcba0*/  STL [R1+0x43c4], R0 ;  /* 0x0043c40001007387 */ /* 0x0001e40000100800 */
[----:B0-----:R-:W-:-:S08]  /*bcbb0*/  IMAD.MOV.U32 R0, RZ, RZ, R25 ;  /* 0x000000ffff007224 */ /* 0x001fd000078e0019 */
[----:B------:R-:W-:Y:S04]  /*bcbc0*/  STL.64 [R1+0x580], R8 ;  /* 0x0005800801007387 */ /* 0x000fe80000100a00 */
[----:B------:R0:W-:Y:S04]  /*bcbd0*/  STL.64 [R1+0x588], R10 ;  /* 0x0005880a01007387 */ /* 0x0001e80000100a00 */
[----:B------:R-:W-:Y:S04]  /*bcbe0*/  STL [R1+0x43c8], R0 ;  /* 0x0043c80001007387 */ /* 0x000fe80000100800 */
[----:B------:R-:W-:Y:S04]  /*bcbf0*/  STL.64 [R1+0x5a0], R4 ;  /* 0x0005a00401007387 */ /* 0x000fe80000100a00 */
[----:B------:R3:W-:Y:S04]  /*bcc00*/  STL.64 [R1+0x5a8], R6 ;  /* 0x0005a80601007387 */ /* 0x0007e80000100a00 */
[----:B0-----:R-:W2:Y:S01]  /*bcc10*/  LDL R10, [R1] ;  /* 0x00000000010a7983 */ /* 0x001ea20000100800 */
[----:B---3--:R-:W-:-:S15]  /*bcc20*/  HMMA.16816.F32 R4, R12, R26, R20 ;  /* 0x0000001a0c04723c */ /* 0x008fde0000001814 */
[----:B------:R-:W-:-:S04]  /*bcc30*/  NOP ;  /* 0x0000000000007918 */ /* 0x000fc80000000000 */
[----:B------:R-:W-:Y:S04]  /*bcc40*/  STL.64 [R1+0x5c0], R4 ;  /* 0x0005c00401007387 */ /* 0x000fe80000100a00 */
[----:B------:R-:W-:Y:S04]  /*bcc50*/  STL.64 [R1+0x5c8], R6 ;  /* 0x0005c80601007387 */ /* 0x000fe80000100a00 */
[----:B------:R-:W2:Y:S04]  /*bcc60*/  LDL R11, [R1+0x4] ;  /* 0x00000400010b7983 */ /* 0x000ea80000100800 */
        /* <DEDUP_REMOVED lines=10> */
[----:B----4-:R0:W-:Y:S04]  /*bcd10*/  STL.64 [R1+0x4540], R26 ;  /* 0x0045401a01007387 */ /* 0x0101e80000100a00 */
[----:B0-----:R-:W4:Y:S04]  /*bcd20*/  LDL R26, [R1+0x10] ;  /* 0x00001000011a7983 */ /* 0x001f280000100800 */
[----:B------:R-:W4:Y:S04]  /*bcd30*/  LDL R27, [R1+0x14] ;  /* 0x00001400011b7983 */ /* 0x000f280000100800 */
[----:B---3--:R0:W-:Y:S04]  /*bcd40*/  STL.64 [R1+0x4538], R24 ;  /* 0x0045381801007387 */ /* 0x0081e80000100a00 */
[----:B0-----:R-:W3:Y:S04]  /*bcd50*/  LDL.64 R24, [R1+0x18] ;  /* 0x0000180001187983 */ /* 0x001ee80000100a00 */
[----:B----4-:R-:W-:Y:S04]  /*bcd60*/  STL.64 [R1+0x4570], R26 ;  /* 0x0045701a01007387 */ /* 0x010fe80000100a00 */
[----:B---3--:R-:W-:Y:S04]  /*bcd70*/  STL.64 [R1+0x4568], R24 ;  /* 0x0045681801007387 */ /* 0x008fe80000100a00 */
[----:B------:R-:W3:Y:S04]  /*bcd80*/  LDL.64 R8, [R1+0x8] ;  /* 0x0000080001087983 */ /* 0x000ee80000100a00 */
        /* <DEDUP_REMOVED lines=8> */
[----:B------:R-:W2:Y:S04]  /*bce10*/  LDL.64 R24, [R1+0x28] ;  /* 0x0000280001187983 */ /* 0x000ea80000100a00 */
[----:B------:R-:W3:Y:S04]  /*bce20*/  LDL R18, [R1+0x30] ;  /* 0x0000300001127983 */ /* 0x000ee80000100800 */
[----:B------:R-:W3:Y:S04]  /*bce30*/  LDL R19, [R1+0x34] ;  /* 0x0000340001137983 */ /* 0x000ee80000100800 */
        /* <DEDUP_REMOVED lines=12> */
[----:B------:R-:W2:Y:S04]  /*bcf00*/  LDL.64 R16, [R1+0x38] ;  /* 0x0000380001107983 */ /* 0x000ea80000100a00 */
[----:B---3--:R-:W-:Y:S04]  /*bcf10*/  STL.64 [R1+0x4560], R10 ;  /* 0x0045600a01007387 */ /* 0x008fe80000100a00 */
[----:B------:R0:W-:Y:S04]  /*bcf20*/  STL.64 [R1+0x4558], R8 ;  /* 0x0045580801007387 */ /* 0x0001e80000100a00 */
        /* <DEDUP_REMOVED lines=34> */
[----:B------:R-:W3:Y:S01]  /*bd150*/  LDL.LU.64 R24, [R1+0x45a8] ;  /* 0x0045a80001187983 */ /* 0x000ee20000300a00 */
[----:B------:R-:W-:-:S05]  /*bd160*/  IMAD.MOV.U32 R0, RZ, RZ, R17 ;  /* 0x000000ffff007224 */ /* 0x000fca00078e0011 */
[----:B------:R-:W-:Y:S01]  /*bd170*/  STL [R1+0x43cc], R0 ;  /* 0x0043cc0001007387 */ /* 0x000fe20000100800 */
[----:B---3--:R-:W-:Y:S03]  /*bd180*/  HMMA.16816.F32 R16, R12, R18, R24 ;  /* 0x000000120c10723c */ /* 0x008fe60000001818 */
[----:B------:R-:W3:Y:S04]  /*bd190*/  LDL.LU.64 R26, [R1+0x45a0] ;  /* 0x0045a000011a7983 */ /* 0x000ee80000300a00 */
        /* <DEDUP_REMOVED lines=32> */
[----:B------:R-:W3:-:S12]  /*bd3a0*/  LDL.LU.64 R8, [R1+0x4548] ;  /* 0x0045480001087983 */ /* 0x000ed80000300a00 */
        /* <DEDUP_REMOVED lines=10> */
[----:B------:R-:W-:-:S05]  /*bd450*/  IMAD.MOV.U32 R0, RZ, RZ, R9 ;  /* 0x000000ffff007224 */ /* 0x000fca00078e0009 */
[----:B------:R-:W-:Y:S01]  /*bd460*/  STL [R1+0x4470], R0 ;  /* 0x0044700001007387 */ /* 0x000fe20000100800 */
[C---:B----4-:R-:W-:Y:S08]  /*bd470*/  HMMA.16816.F32 R4, R12.reuse, R28, R4 ;  /* 0x0000001c0c04723c */ /* 0x050ff00000001804 */
[----:B--2---:R-:W-:Y:S01]  /*bd480*/  HMMA.16816.F32 R8, R12, R10, R24 ;  /* 0x0000000a0c08723c */ /* 0x004fe20000001818 */
[----:B------:R-:W2:Y:S04]  /*bd490*/  LDL.LU.64 R26, [R1+0x4520] ;  /* 0x00452000011a7983 */ /* 0x000ea80000300a00 */
[----:B------:R-:W3:-:S14]  /*bd4a0*/  LDL.LU.64 R24, [R1+0x4518] ;  /* 0x0045180001187983 */ /* 0x000edc0000300a00 */
[----:B------:R0:W-:Y:S04]  /*bd4b0*/  STL.64 [R1+0x690], R8 ;  /* 0x0006900801007387 */ /* 0x0001e80000100a00 */
[----:B------:R1:W-:Y:S04]  /*bd4c0*/  STL.64 [R1+0x698], R10 ;  /* 0x0006980a01007387 */ /* 0x0003e80000100a00 */
[----:B0-----:R-:W4:Y:S04]  /*bd4d0*/  LDL.LU R8, [R1+0x330] ;  /* 0x0003300001087983 */ /* 0x001f280000300800 */
[----:B------:R0:W-:Y:S04]  /*bd4e0*/  STL.64 [R1+0x6a0], R4 ;  /* 0x0006a00401007387 */ /* 0x0001e80000100a00 */
[----:B------:R0:W-:Y:S04]  /*bd4f0*/  STL.64 [R1+0x6a8], R6 ;  /* 0x0006a80601007387 */ /* 0x0001e80000100a00 */
[----:B------:R-:W4:Y:S04]  /*bd500*/  LDL.LU R9, [R1+0x334] ;  /* 0x0003340001097983 */ /* 0x000f280000300800 */
[----:B-1----:R-:W4:Y:S04]  /*bd510*/  LDL.LU R10, [R1+0x338] ;  /* 0x00033800010a7983 */ /* 0x002f280000300800 */
[----:B------:R-:W4:Y:S04]  /*bd520*/  LDL.LU R11, [R1+0x33c] ;  /* 0x00033c00010b7983 */ /* 0x000f280000300800 */
[----:B0-----:R-:W3:Y:S04]  /*bd530*/  LDL.LU R4, [R1+0x320] ;  /* 0x0003200001047983 */ /* 0x001ee80000300800 */
[----:B------:R-:W3:Y:S04]  /*bd540*/  LDL.LU R5, [R1+0x324] ;  /* 0x0003240001057983 */ /* 0x000ee80000300800 */
[----:B------:R-:W3:Y:S04]  /*bd550*/  LDL.LU R6, [R1+0x328] ;  /* 0x0003280001067983 */ /* 0x000ee80000300800 */
        /* <DEDUP_REMOVED lines=71> */
[----:B----4-:R-:W-:Y:S02]  /*bd9d0*/  IMAD.MOV.U32 R26, RZ, RZ, R9 ;  /* 0x000000ffff1a7224 */ /* 0x010fe400078e0009 */
[----:B------:R-:W-:Y:S01]  /*bd9e0*/  IMAD.MOV.U32 R27, RZ, RZ, R8 ;  /* 0x000000ffff1b7224 */ /* 0x000fe200078e0008 */
[----:B------:R-:W2:-:S15]  /*bd9f0*/  LDL.LU R9, [R1+0x44b4] ;  /* 0x0044b40001097983 */ /* 0x000e9e0000300800 */
[----:B------:R0:W-:Y:S04]  /*bda00*/  STL.64 [R1+0xa10], R20 ;  /* 0x000a101401007387 */ /* 0x0001e80000100a00 */
[----:B------:R1:W-:Y:S04]  /*bda10*/  STL.64 [R1+0xa18], R22 ;  /* 0x000a181601007387 */ /* 0x0003e80000100a00 */
[----:B------:R-:W4:Y:S04]  /*bda20*/  LDL.LU R8, [R1+0x44b0] ;  /* 0x0044b00001087983 */ /* 0x000f280000300800 */
[----:B------:R3:W-:Y:S04]  /*bda30*/  STL.64 [R1+0x43f8], R26 ;  /* 0x0043f81a01007387 */ /* 0x0007e80000100a00 */
[----:B0-----:R-:W2:Y:S04]  /*bda40*/  LDL.LU R20, [R1+0x260] ;  /* 0x0002600001147983 */ /* 0x001ea80000300800 */
[----:B------:R-:W2:Y:S04]  /*bda50*/  LDL.LU R21, [R1+0x264] ;  /* 0x0002640001157983 */ /* 0x000ea80000300800 */
[----:B-1----:R-:W2:Y:S04]  /*bda60*/  LDL.LU R22, [R1+0x268] ;  /* 0x0002680001167983 */ /* 0x002ea80000300800 */
[----:B------:R-:W2:Y:S01]  /*bda70*/  LDL.LU R23, [R1+0x26c] ;  /* 0x00026c0001177983 */ /* 0x000ea20000300800 */
[----:B------:R-:W-:-:S02]  /*bda80*/  IMAD.MOV.U32 R24, RZ, RZ, R16 ;  /* 0x000000ffff187224 */ /* 0x000fc400078e0010 */
[----:B------:R-:W-:Y:S02]  /*bda90*/  IMAD.MOV.U32 R25, RZ, RZ, R17 ;  /* 0x000000ffff197224 */ /* 0x000fe400078e0011 */
[----:B---3--:R-:W-:Y:S02]  /*bdaa0*/  IMAD.MOV.U32 R26, RZ, RZ, R10 ;  /* 0x000000ffff1a7224 */ /* 0x008fe400078e000a */
[----:B------:R-:W-:Y:S01]  /*bdab0*/  IMAD.MOV.U32 R27, RZ, RZ, R11 ;  /* 0x000000ffff1b7224 */ /* 0x000fe200078e000b */
[----:B--2---:R-:W-:Y:S04]  /*bdac0*/  STL.64 [R1+0x4408], R22 ;  /* 0x0044081601007387 */ /* 0x004fe80000100a00 */
[----:B------:R0:W-:Y:S04]  /*bdad0*/  STL.64 [R1+0x4400], R20 ;  /* 0x0044001401007387 */ /* 0x0001e80000100a00 */
[----:B------:R-:W2:Y:S04]  /*bdae0*/  LDL.LU R16, [R1+0x44ac] ;  /* 0x0044ac0001107983 */ /* 0x000ea80000300800 */
[----:B------:R-:W3:Y:S04]  /*bdaf0*/  LDL.LU R17, [R1+0x44a8] ;  /* 0x0044a80001117983 */ /* 0x000ee80000300800 */
[----:B------:R-:W2:Y:S04]  /*bdb00*/  LDL.LU R10, [R1+0x44a4] ;  /* 0x0044a400010a7983 */ /* 0x000ea80000300800 */
[----:B------:R-:W2:Y:S04]  /*bdb10*/  LDL.LU R11, [R1+0x44a0] ;  /* 0x0044a000010b7983 */ /* 0x000ea80000300800 */
[----:B------:R4:W-:Y:S04]  /*bdb20*/  STL.64 [R1+0x4410], R24 ;  /* 0x0044101801007387 */ /* 0x0009e80000100a00 */
[----:B------:R-:W-:Y:S04]  /*bdb30*/  STL.64 [R1+0x4428], R26 ;  /* 0x0044281a01007387 */ /* 0x000fe80000100a00 */
[----:B0-----:R-:W2:Y:S04]  /*bdb40*/  LDL.LU R20, [R1+0x270] ;  /* 0x0002700001147983 */ /* 0x001ea80000300800 */
[----:B------:R-:W2:Y:S04]  /*bdb50*/  LDL.LU R21, [R1+0x274] ;  /* 0x0002740001157983 */ /* 0x000ea80000300800 */
[----:B------:R-:W2:Y:S04]  /*bdb60*/  LDL.LU R22, [R1+0x278] ;  /* 0x0002780001167983 */ /* 0x000ea80000300800 */
[----:B------:R-:W2:Y:S01]  /*bdb70*/  LDL.LU R23, [R1+0x27c] ;  /* 0x00027c0001177983 */ /* 0x000ea20000300800 */
[----:B----4-:R-:W-:-:S02]  /*bdb80*/  IMAD.MOV.U32 R24, RZ, RZ, R8 ;  /* 0x000000ffff187224 */ /* 0x010fc400078e0008 */
[----:B------:R-:W-:Y:S01]  /*bdb90*/  IMAD.MOV.U32 R25, RZ, RZ, R9 ;  /* 0x000000ffff197224 */ /* 0x000fe200078e0009 */
[----:B------:R-:W4:Y:S04]  /*bdba0*/  LDL.LU R8, [R1+0x449c] ;  /* 0x00449c0001087983 */ /* 0x000f280000300800 */
        /* <DEDUP_REMOVED lines=11> */
[----:B------:R-:W2:Y:S01]  /*bdc60*/  LDL.LU R24, [R1+0x3fa0] ;  /* 0x003fa00001187983 */ /* 0x000ea20000300800 */
[----:B---3--:R-:W-:-:S02]  /*bdc70*/  IMAD.MOV.U32 R26, RZ, RZ, R17 ;  /* 0x000000ffff1a7224 */ /* 0x008fc400078e0011 */
[----:B------:R-:W-:-:S05]  /*bdc80*/  IMAD.MOV.U32 R27, RZ, RZ, R16 ;  /* 0x000000ffff1b7224 */ /* 0x000fca00078e0010 */
[----:B------:R-:W-:Y:S04]  /*bdc90*/  STL.64 [R1+0x4480], R26 ;  /* 0x0044801a01007387 */ /* 0x000fe80000100a00 */
        /* <DEDUP_REMOVED lines=12> */
[----:B------:R-:W3:Y:S04]  /*bdd60*/  LDL.LU R17, [R1+0x3fb4] ;  /* 0x003fb40001117983 */ /* 0x000ee80000300800 */
        /* <DEDUP_REMOVED lines=35> */
[----:B------:R0:W-:Y:S04]  /*bdfa0*/  STL.64 [R1+0x4210], R10 ;  /* 0x0042100a01007387 */ /* 0x0001e80000100a00 */
[----:B0-----:R-:W3:Y:S04]  /*bdfb0*/  LDL.LU R10, [R1+0x70] ;  /* 0x00007000010a7983 */ /* 0x001ee80000300800 */
[----:B------:R-:W3:Y:S04]  /*bdfc0*/  LDL.LU R11, [R1+0x74] ;  /* 0x00007400010b7983 */ /* 0x000ee80000300800 */
[----:B------:R0:W-:Y:S04]  /*bdfd0*/  STL.64 [R1+0x4208], R8 ;  /* 0x0042080801007387 */ /* 0x0001e80000100a00 */
[----:B0-----:R-:W3:Y:S04]  /*bdfe0*/  LDL.LU R9, [R1+0x3fa8] ;  /* 0x003fa80001097983 */ /* 0x001ee80000300800 */
[----:B------:R-:W4:Y:S01]  /*bdff0*/  LDL.LU R8, [R1+0x3fb0] ;  /* 0x003fb00001087983 */ /* 0x000f220000300800 */
[----:B--2---:R-:W-:-:S02]  /*be000*/  IMAD R25, R25, 0x100, R29 ;  /* 0x0000010019197824 */ /* 0x004fc400078e021d */
[----:B------:R-:W-:Y:S01]  /*be010*/  IMAD R24, R24, 0x100, R0 ;  /* 0x0000010018187824 */ /* 0x000fe200078e0200 */
[----:B------:R-:W2:Y:S04]  /*be020*/  LDL.LU R29, [R1+0x4474] ;  /* 0x00447400011d7983 */ /* 0x000ea80000300800 */
[----:B------:R-:W2:Y:S01]  /*be030*/  LDL.LU R0, [R1+0x4470] ;  /* 0x0044700001007983 */ /* 0x000ea20000300800 */
[----:B---3--:R-:W-:Y:S02]  /*be040*/  IMAD R9, R9, 0x100, R16 ;  /* 0x0000010009097824 */ /* 0x008fe400078e0210 */
[----:B----4-:R-:W-:Y:S01]  /*be050*/  IMAD R8, R8, 0x100, R17 ;  /* 0x0000010008087824 */ /* 0x010fe200078e0211 */
[----:B------:R-:W3:Y:S04]  /*be060*/  LDL.LU R16, [R1+0x446c] ;  /* 0x00446c0001107983 */ /* 0x000ee80000300800 */
[----:B------:R-:W3:Y:S02]  /*be070*/  LDL.LU R17, [R1+0x4468] ;  /* 0x0044680001117983 */ /* 0x000ee40000300800 */
[----:B---3--:R-:W-:Y:S02]  /*be080*/  HMMA.16816.F32 R12, R12, R16, R20 ;  /* 0x000000100c0c723c */ /* 0x008fe40000001814 */
[----:B------:R-:W3:Y:S04]  /*be090*/  LDL.LU.64 R22, [R1+0x4460] ;  /* 0x0044600001167983 */ /* 0x000ee80000300a00 */
[----:B------:R-:W3:Y:S04]  /*be0a0*/  LDL.LU.64 R20, [R1+0x4458] ;  /* 0x0044580001147983 */ /* 0x000ee80000300a00 */
[----:B------:R-:W-:Y:S04]  /*be0b0*/  STL.64 [R1+0x4250], R18 ;  /* 0x0042501201007387 */ /* 0x000fe80000100a00 */
[----:B------:R0:W-:Y:S05]  /*be0c0*/  STL.64 [R1+0x4248], R16 ;  /* 0x0042481001007387 */ /* 0x0001ea0000100a00 */
        /* <DEDUP_REMOVED lines=9> */
[----:B------:R-:W-:-:S07]  /*be160*/  F2FP.F16.E4M3.UNPACK_B R15, R8 ;  /* 0x00000008ff0f723e */ /* 0x000fce00020006ff */
[----:B---3--:R-:W-:Y:S01]  /*be170*/  HMMA.16816.F32 R24, R12, R26, R20 ;  /* 0x0000001a0c18723c */ /* 0x008fe20000001814 */
[----:B------:R-:W3:Y:S04]  /*be180*/  LDL.LU.64 R22, [R1+0x4450] ;  /* 0x0044500001167983 */ /* 0x000ee80000300a00 */
[----:B------:R-:W3:-:S14]  /*be190*/  LDL.LU.64 R20, [R1+0x4448] ;  /* 0x0044480001147983 */ /* 0x000edc0000300a00 */
        /* <DEDUP_REMOVED lines=35> */
[----:B------:R-:W-:Y:S04]  /*be3d0*/  STL.64 [R1+0x9b0], R16 ;  /* 0x0009b01001007387 */ /* 0x000fe80000100a00 */
[----:B------:R-:W-:Y:S04]  /*be3e0*/  STL.64 [R1+0x9b8], R18 ;  /* 0x0009b81201007387 */ /* 0x000fe80000100a00 */
        /* <DEDUP_REMOVED lines=33> */
[----:B-1----:R-:W3:Y:S01]  /*be600*/  LDL.LU R20, [R1+0x8] ;  /* 0x0000080001147983 */ /* 0x002ee20000300800 */
[----:B------:R-:W-:-:S03]  /*be610*/  IMAD.MOV.U32 R21, RZ, RZ, R0 ;  /* 0x000000ffff157224 */ /* 0x000fc600078e0000 */
[----:B------:R-:W4:Y:S04]  /*be620*/  LDL.LU R0, [R1+0x43d4] ;  /* 0x0043d40001007983 */ /* 0x000f280000300800 */
[----:B--2---:R0:W-:Y:S04]  /*be630*/  STL.64 [R1+0x42b8], R22 ;  /* 0x0042b81601007387 */ /* 0x0041e80000100a00 */
[----:B---3--:R-:W-:Y:S04]  /*be640*/  STL.64 [R1+0x42d0], R20 ;  /* 0x0042d01401007387 */ /* 0x008fe80000100a00 */
[----:B------:R-:W2:Y:S04]  /*be650*/  LDL.LU R24, [R1+0x170] ;  /* 0x0001700001187983 */ /* 0x000ea80000300800 */
[----:B------:R-:W2:Y:S04]  /*be660*/  LDL.LU R25, [R1+0x174] ;  /* 0x0001740001197983 */ /* 0x000ea80000300800 */
[----:B------:R-:W3:Y:S04]  /*be670*/  LDL.LU R26, [R1+0x178] ;  /* 0x00017800011a7983 */ /* 0x000ee80000300800 */
[----:B------:R-:W3:Y:S04]  /*be680*/  LDL.LU R27, [R1+0x17c] ;  /* 0x00017c00011b7983 */ /* 0x000ee80000300800 */
[----:B0-----:R-:W2:Y:S04]  /*be690*/  LDL.LU R22, [R1+0x10] ;  /* 0x0000100001167983 */ /* 0x001ea80000300800 */
        /* <DEDUP_REMOVED lines=163> */
[----:B0-----:R-:W4:Y:S01]  /*bf0d0*/  LDL.LU.64 R20, [R1+0x4300] ;  /* 0x0043000001147983 */ /* 0x001f220000300a00 */
[----:B------:R-:W-:-:S03]  /*bf0e0*/  IMAD.MOV.U32 R11, RZ, RZ, R0 ;  /* 0x000000ffff0b7224 */ /* 0x000fc600078e0000 */
        /* <DEDUP_REMOVED lines=54> */
[----:B------:R-:W3:Y:S04]  /*bf450*/  LDL.LU.64 R18, [R1+0x4250] ;  /* 0x0042500001127983 */ /* 0x000ee80000300a00 */
[----:B------:R-:W2:-:S13]  /*bf460*/  LDL.LU.64 R16, [R1+0x4248] ;  /* 0x0042480001107983 */ /* 0x000e9a0000300a00 */
[----:B------:R0:W-:Y:S04]  /*bf470*/  STL.64 [R1+0x630], R20 ;  /* 0x0006301401007387 */ /* 0x0001e80000100a00 */
[----:B------:R1:W-:Y:S04]  /*bf480*/  STL.64 [R1+0x638], R22 ;  /* 0x0006381601007387 */ /* 0x0003e80000100a00 */
[----:B0-----:R-:W2:Y:S04]  /*bf490*/  LDL.LU R20, [R1+0xb0] ;  /* 0x0000b00001147983 */ /* 0x001ea80000300800 */
[----:B------:R-:W2:Y:S04]  /*bf4a0*/  LDL.LU R21, [R1+0xb4] ;  /* 0x0000b40001157983 */ /* 0x000ea80000300800 */
[----:B-1----:R-:W2:Y:S04]  /*bf4b0*/  LDL.LU R22, [R1+0xb8] ;  /* 0x0000b80001167983 */ /* 0x002ea80000300800 */
[----:B------:R-:W2:Y:S01]  /*bf4c0*/  LDL.LU R23, [R1+0xbc] ;  /* 0x0000bc0001177983 */ /* 0x000ea20000300800 */
[----:B---3--:R-:W-:-:S15]  /*bf4d0*/  HMMA.16816.F32 R4, R12, R18, R4 ;  /* 0x000000120c04723c */ /* 0x008fde0000001804 */
        /* <DEDUP_REMOVED lines=16> */
[----:B------:R-:W3:Y:S04]  /*bf5e0*/  LDL.LU.64 R8, [R1+0x4218] ;  /* 0x0042180001087983 */ /* 0x000ee80000300a00 */
[----:B------:R-:W4:Y:S01]  /*bf5f0*/  LDL.LU R28, [R1+0x1e14] ;  /* 0x001e1400011c7983 */ /* 0x000f220000300800 */
[----:B---3--:R-:W-:Y:S03]  /*bf600*/  HMMA.16816.F32 R4, R12, R6, R8 ;  /* 0x000000060c04723c */ /* 0x008fe60000001808 */
[----:B------:R-:W3:Y:S04]  /*bf610*/  LDL.LU.64 R10, [R1+0x4210] ;  /* 0x00421000010a7983 */ /* 0x000ee80000300a00 */
[----:B------:R-:W2:-:S12]  /*bf620*/  LDL.LU.64 R8, [R1+0x4208] ;  /* 0x0042080001087983 */ /* 0x000e980000300a00 */
[----:B------:R0:W-:Y:S04]  /*bf630*/  STL.64 [R1+0x590], R4 ;  /* 0x0005900401007387 */ /* 0x0001e80000100a00 */
[----:B------:R1:W-:Y:S04]  /*bf640*/  STL.64 [R1+0x598], R6 ;  /* 0x0005980601007387 */ /* 0x0003e80000100a00 */
[----:B0-----:R-:W2:Y:S04]  /*bf650*/  LDL.LU R4, [R1+0xd0] ;  /* 0x0000d00001047983 */ /* 0x001ea80000300800 */
[----:B------:R-:W2:Y:S04]  /*bf660*/  LDL.LU R5, [R1+0xd4] ;  /* 0x0000d40001057983 */ /* 0x000ea80000300800 */
[----:B-1----:R-:W2:Y:S04]  /*bf670*/  LDL.LU R6, [R1+0xd8] ;  /* 0x0000d80001067983 */ /* 0x002ea80000300800 */
[----:B------:R-:W2:Y:S01]  /*bf680*/  LDL.LU R7, [R1+0xdc] ;  /* 0x0000dc0001077983 */ /* 0x000ea20000300800 */
[----:B------:R-:W-:-:S02]  /*bf690*/  IADD3 R0, P6, PT, R0, UR6, RZ ;  /* 0x0000000600007c10 */ /* 0x000fc4000ffde0ff */
[----:B----4-:R-:W-:Y:S01]  /*bf6a0*/  IADD3 R28, P0, PT, R28, UR6, RZ ;  /* 0x000000061c1c7c10 */ /* 0x010fe2000ff1e0ff */
[C---:B--2---:R-:W-:Y:S08]  /*bf6b0*/  HMMA.16816.F32 R4, R12.reuse, R8, R4 ;  /* 0x000000080c04723c */ /* 0x044ff00000001804 */
[C---:B---3--:R-:W-:Y:S01]  /*bf6c0*/  HMMA.16816.F32 R8, R12.reuse, R10, R24 ;  /* 0x0000000a0c08723c */ /* 0x048fe20000001818 */
[----:B------:R-:W2:Y:S10]  /*bf6d0*/  LDL.LU R27, [R1+0x1e0c] ;  /* 0x001e0c00011b7983 */ /* 0x000eb40000300800 */
[----:B------:R-:W-:Y:S04]  /*bf6e0*/  STL.64 [R1+0x4d0], R4 ;  /* 0x0004d00401007387 */ /* 0x000fe80000100a00 */
[----:B------:R0:W-:Y:S02]  /*bf6f0*/  STL.64 [R1+0x4d8], R6 ;  /* 0x0004d80601007387 */ /* 0x0001e40000100a00 */
[----:B0-----:R-:W-:Y:S02]  /*bf700*/  HMMA.16816.F32 R4, R12, R16, R20 ;  /* 0x000000100c04723c */ /* 0x001fe40000001814 */
[----:B------:R-:W-:Y:S04]  /*bf710*/  STL.64 [R1+0x4c0], R8 ;  /* 0x0004c00801007387 */ /* 0x000fe80000100a00 */
[----:B------:R0:W-:Y:S04]  /*bf720*/  STL.64 [R1+0x4c8], R10 ;  /* 0x0004c80a01007387 */ /* 0x0001e80000100a00 */
[----:B------:R-:W3:Y:S04]  /*bf730*/  LDL.LU R13, [R1+0x1e04] ;  /* 0x001e0400010d7983 */ /* 0x000ee80000300800 */
[----:B------:R-:W4:Y:S05]  /*bf740*/  LDL.LU R14, [R1+0x1dfc] ;  /* 0x001dfc00010e7983 */ /* 0x000f2a0000300800 */
[----:B------:R-:W-:Y:S04]  /*bf750*/  STL.64 [R1+0x560], R4 ;  /* 0x0005600401007387 */ /* 0x000fe80000100a00 */
[----:B------:R1:W-:Y:S04]  /*bf760*/  STL.64 [R1+0x568], R6 ;  /* 0x0005680601007387 */ /* 0x0003e80000100a00 */
[----:B------:R-:W4:Y:S04]  /*bf770*/  LDL.LU R15, [R1+0x1df4] ;  /* 0x001df400010f7983 */ /* 0x000f280000300800 */
[----:B------:R-:W4:Y:S04]  /*bf780*/  LDL.LU R16, [R1+0x1dec] ;  /* 0x001dec0001107983 */ /* 0x000f280000300800 */
[----:B------:R-:W4:Y:S04]  /*bf790*/  LDL.LU R17, [R1+0x10cc] ;  /* 0x0010cc0001117983 */ /* 0x000f280000300800 */
[----:B0-----:R-:W4:Y:S04]  /*bf7a0*/  LDL.LU R10, [R1+0x1de4] ;  /* 0x001de400010a7983 */ /* 0x001f280000300800 */
[----:B------:R-:W4:Y:S04]  /*bf7b0*/  LDL.LU R11, [R1+0x1e10] ;  /* 0x001e1000010b7983 */ /* 0x000f280000300800 */
[----:B------:R-:W4:Y:S04]  /*bf7c0*/  LDL.LU R8, [R1+0x1ddc] ;  /* 0x001ddc0001087983 */ /* 0x000f280000300800 */
[----:B------:R-:W4:Y:S04]  /*bf7d0*/  LDL.LU R9, [R1+0x1e08] ;  /* 0x001e080001097983 */ /* 0x000f280000300800 */
[----:B-1----:R-:W4:Y:S04]  /*bf7e0*/  LDL.LU R6, [R1+0x1dd4] ;  /* 0x001dd40001067983 */ /* 0x002f280000300800 */
[----:B------:R-:W4:Y:S04]  /*bf7f0*/  LDL.LU R7, [R1+0x1e00] ;  /* 0x001e000001077983 */ /* 0x000f280000300800 */
[----:B------:R-:W4:Y:S04]  /*bf800*/  LDL.LU R29, [R1+0x1dcc] ;  /* 0x001dcc00011d7983 */ /* 0x000f280000300800 */
[----:B------:R-:W4:Y:S04]  /*bf810*/  LDL.LU R4, [R1+0x1df8] ;  /* 0x001df80001047983 */ /* 0x000f280000300800 */
[----:B------:R-:W4:Y:S04]  /*bf820*/  LDL.LU R5, [R1+0x1dc4] ;  /* 0x001dc40001057983 */ /* 0x000f280000300800 */
        /* <DEDUP_REMOVED lines=11> */
[----:B------:R-:W4:Y:S04]  /*bf8e0*/  LDL.LU R25, [R1+0x1dc8] ;  /* 0x001dc80001197983 */ /* 0x000f280000300800 */
[----:B------:R-:W4:Y:S04]  /*bf8f0*/  LDL.LU R26, [R1+0x1d94] ;  /* 0x001d9400011a7983 */ /* 0x000f280000300800 */
[----:B------:R0:W-:Y:S04]  /*bf900*/  STL [R1+0x1e14], R28 ;  /* 0x001e141c01007387 */ /* 0x0001e80000100800 */
[----:B0-----:R-:W4:Y:S01]  /*bf910*/  LDL.LU R28, [R1+0x1dc0] ;  /* 0x001dc000011c7983 */ /* 0x001f220000300800 */
[----:B--2---:R-:W-:-:S05]  /*bf920*/  IADD3 R27, P1, PT, R27, UR6, RZ ;  /* 0x000000061b1b7c10 */ /* 0x004fca000ff3e0ff */
[----:B------:R0:W-:Y:S04]  /*bf930*/  STL [R1+0x1e0c], R27 ;  /* 0x001e0c1b01007387 */ /* 0x0001e80000100800 */
[----:B0-----:R-:W2:Y:S01]  /*bf940*/  LDL.LU R27, [R1+0x1d8c] ;  /* 0x001d8c00011b7983 */ /* 0x001ea20000300800 */
[----:B---3--:R-:W-:Y:S02]  /*bf950*/  IADD3 R13, P2, PT, R13, UR6, RZ ;  /* 0x000000060d0d7c10 */ /* 0x008fe4000ff5e0ff */
[----:B----4-:R-:W-:-:S03]  /*bf960*/  IADD3 R14, P3, PT, R14, UR6, RZ ;  /* 0x000000060e0e7c10 */ /* 0x010fc6000ff7e0ff */
[----:B------:R-:W-:Y:S04]  /*bf970*/  STL [R1+0x1e04], R13 ;  /* 0x001e040d01007387 */ /* 0x000fe80000100800 */
[----:B------:R-:W-:Y:S01]  /*bf980*/  STL [R1+0x1dfc], R14 ;  /* 0x001dfc0e01007387 */ /* 0x000fe20000100800 */
[----:B------:R-:W-:Y:S02]  /*bf990*/  IADD3 R15, P4, PT, R15, UR6, RZ ;  /* 0x000000060f0f7c10 */ /* 0x000fe4000ff9e0ff */
[----:B------:R-:W-:Y:S02]  /*bf9a0*/  IADD3 R16, P5, PT, R16, UR6, RZ ;  /* 0x0000000610107c10 */ /* 0x000fe4000ffbe0ff */
[----:B------:R-:W-:Y:S02]  /*bf9b0*/  IADD3.X R17, PT, PT, R17, UR4, RZ, P6, !PT ;  /* 0x0000000411117c10 */ /* 0x000fe4000b7fe4ff */
[----:B------:R-:W-:-:S02]  /*bf9c0*/  IADD3 R10, P6, PT, R10, UR6, RZ ;  /* 0x000000060a0a7c10 */ /* 0x000fc4000ffde0ff */
[----:B------:R-:W-:Y:S01]  /*bf9d0*/  IADD3.X R11, PT, PT, R11, UR4, RZ, P0, !PT ;  /* 0x000000040b0b7c10 */ /* 0x000fe200087fe4ff */
[----:B------:R-:W-:Y:S01]  /*bf9e0*/  STL [R1+0x1df4], R15 ;  /* 0x001df40f01007387 */ /* 0x000fe20000100800 */
[----:B------:R-:W-:-:S03]  /*bf9f0*/  IADD3 R8, P0, PT, R8, UR6, RZ ;  /* 0x0000000608087c10 */ /* 0x000fc6000ff1e0ff */
[----:B------:R-:W-:Y:S01]  /*bfa00*/  STL [R1+0x1dec], R16 ;  /* 0x001dec1001007387 */ /* 0x000fe20000100800 */
[----:B------:R-:W-:-:S03]  /*bfa10*/  IADD3.X R9, PT, PT, R9, UR4, RZ, P1, !PT ;  /* 0x0000000409097c10 */ /* 0x000fc60008ffe4ff */
[----:B------:R-:W-:Y:S04]  /*bfa20*/  STL [R1+0x10cc], R17 ;  /* 0x0010cc1101007387 */ /* 0x000fe80000100800 */
[----:B------:R-:W-:Y:S01]  /*bfa30*/  STL [R1+0x1de4], R10 ;  /* 0x001de40a01007387 */ /* 0x000fe20000100800 */
[----:B------:R-:W-:Y:S02]  /*bfa40*/  IADD3.X R7, PT, PT, R7, UR4, RZ, P2, !PT ;  /* 0x0000000407077c10 */ /* 0x000fe400097fe4ff */
[----:B------:R-:W-:Y:S02]  /*bfa50*/  IADD3 R29, P2, PT, R29, UR6, RZ ;  /* 0x000000061d1d7c10 */ /* 0x000fe4000ff5e0ff */
[----:B------:R-:W-:Y:S01]  /*bfa60*/  IADD3 R6, P1, PT, R6, UR6, RZ ;  /* 0x0000000606067c10 */ /* 0x000fe2000ff3e0ff */
[----:B------:R-:W-:Y:S04]  /*bfa70*/  STL [R1+0x1e10], R11 ;  /* 0x001e100b01007387 */ /* 0x000fe80000100800 */
[----:B------:R-:W-:Y:S04]  /*bfa80*/  STL [R1+0x1ddc], R8 ;  /* 0x001ddc0801007387 */ /* 0x000fe80000100800 */
[----:B------:R-:W-:Y:S04]  /*bfa90*/  STL [R1+0x1e08], R9 ;  /* 0x001e080901007387 */ /* 0x000fe80000100800 */
[----:B------:R0:W-:Y:S04]  /*bfaa0*/  STL [R1+0x1dcc], R29 ;  /* 0x001dcc1d01007387 */ /* 0x0001e80000100800 */
[----:B------:R-:W-:Y:S01]  /*bfab0*/  STL [R1+0x1dd4], R6 ;  /* 0x001dd40601007387 */ /* 0x000fe20000100800 */
[----:B------:R-:W-:-:S02]  /*bfac0*/  IADD3.X R4, PT, PT, R4, UR4, RZ, P3, !PT ;  /* 0x0000000404047c10 */ /* 0x000fc40009ffe4ff */
[----:B------:R-:W-:Y:S02]  /*bfad0*/  IADD3 R5, P3, PT, R5, UR6, RZ ;  /* 0x0000000605057c10 */ /* 0x000fe4000ff7e0ff */
[----:B------:R-:W-:Y:S02]  /*bfae0*/  IADD3.X R2, PT, PT, R2, UR4, RZ, P4, !PT ;  /* 0x0000000402027c10 */ /* 0x000fe4000a7fe4ff */
[----:B------:R-:W-:Y:S02]  /*bfaf0*/  IADD3 R3, P4, PT, R3, UR6, RZ ;  /* 0x0000000603037c10 */ /* 0x000fe4000ff9e0ff */
[----:B------:R-:W-:Y:S01]  /*bfb00*/  IADD3.X R18, PT, PT, R18, UR4, RZ, P5, !PT ;  /* 0x0000000412127c10 */ /* 0x000fe2000affe4ff */
[----:B0-----:R-:W3:Y:S04]  /*bfb10*/  LDL.LU R29, [R1+0x1db8] ;  /* 0x001db800011d7983 */ /* 0x001ee80000300800 */
[----:B------:R-:W-:Y:S04]  /*bfb20*/  STL [R1+0x1e00], R7 ;  /* 0x001e000701007387 */ /* 0x000fe80000100800 */
[----:B------:R-:W-:Y:S01]  /*bfb30*/  STL [R1+0x1df8], R4 ;  /* 0x001df80401007387 */ /* 0x000fe20000100800 */
[----:B------:R-:W-:-:S03]  /*bfb40*/  IADD3 R19, P5, PT, R19, UR6, RZ ;  /* 0x0000000613137c10 */ /* 0x000fc6000ffbe0ff */
[----:B------:R-:W-:Y:S01]  /*bfb50*/  STL [R1+0x1dc4], R5 ;  /* 0x001dc40501007387 */ /* 0x000fe20000100800 */
[----:B------:R-:W-:-:S03]  /*bfb60*/  IADD3.X R20, PT, PT, R20, UR4, RZ, P6, !PT ;  /* 0x0000000414147c10 */ /* 0x000fc6000b7fe4ff */
[----:B------:R-:W-:Y:S01]  /*bfb70*/  STL [R1+0x1df0], R2 ;  /* 0x001df00201007387 */ /* 0x000fe20000100800 */
[----:B------:R-:W-:-:S03]  /*bfb80*/  IADD3 R21, P6, PT, R21, UR6, RZ ;  /* 0x0000000615157c10 */ /* 0x000fc6000ffde0ff */
[----:B------:R-:W-:Y:S01]  /*bfb90*/  STL [R1+0x1dbc], R3 ;  /* 0x001dbc0301007387 */ /* 0x000fe20000100800 */
[----:B------:R-:W-:Y:S02]  /*bfba0*/  IADD3.X R22, PT, PT, R22, UR4, RZ, P0, !PT ;  /* 0x0000000416167c10 */ /* 0x000fe400087fe4ff */
[----:B------:R-:W-:Y:S01]  /*bfbb0*/  IADD3.X R24, PT, PT, R24, UR4, RZ, P1, !PT ;  /* 0x0000000418187c10 */ /* 0x000fe20008ffe4ff */
[----:B------:R-:W-:Y:S01]  /*bfbc0*/  STL [R1+0x1de8], R18 ;  /* 0x001de81201007387 */ /* 0x000fe20000100800 */
[----:B------:R-:W-:-:S03]  /*bfbd0*/  IADD3 R0, P1, PT, R0, UR6, RZ ;  /* 0x0000000600007c10 */ /* 0x000fc6000ff3e0ff */
[----:B------:R-:W-:Y:S01]  /*bfbe0*/  STL [R1+0x1db4], R19 ;  /* 0x001db41301007387 */ /* 0x000fe20000100800 */
[----:B------:R-:W-:-:S03]  /*bfbf0*/  IADD3 R23, P0, PT, R23, UR6, RZ ;  /* 0x0000000617177c10 */ /* 0x000fc6000ff1e0ff */
[----:B------:R-:W-:Y:S04]  /*bfc00*/  STL [R1+0x1de0], R20 ;  /* 0x001de01401007387 */ /* 0x000fe80000100800 */
[----:B------:R-:W-:Y:S04]  /*bfc10*/  STL [R1+0x1dac], R21 ;  /* 0x001dac1501007387 */ /* 0x000fe80000100800 */
[----:B------:R-:W-:Y:S04]  /*bfc20*/  STL [R1+0x1dd8], R22 ;  /* 0x001dd81601007387 */ /* 0x000fe80000100800 */
[----:B------:R0:W-:Y:S04]  /*bfc30*/  STL [R1+0x1d9c], R0 ;  /* 0x001d9c0001007387 */ /* 0x0001e80000100800 */
[----:B------:R-:W-:Y:S01]  /*bfc40*/  STL [R1+0x1da4], R23 ;  /* 0x001da41701007387 */ /* 0x000fe20000100800 */
[----:B------:R-:W-:-:S02]  /*bfc50*/  IADD3.X R28, PT, PT, R28, UR4, RZ, P3, !PT ;  /* 0x000000041c1c7c10 */ /* 0x000fc40009ffe4ff */
[----:B------:R-:W-:Y:S01]  /*bfc60*/  IADD3.X R25, PT, PT, R25, UR4, RZ, P2, !PT ;  /* 0x0000000419197c10 */ /* 0x000fe200097fe4ff */
[----:B0-----:R-:W4:Y:S04]  /*bfc70*/  LDL.LU R0, [R1+0x1d84] ;  /* 0x001d840001007983 */ /* 0x001f280000300800 */
[----:B------:R-:W-:Y:S04]  /*bfc80*/  STL [R1+0x1dd0], R24 ;  /* 0x001dd01801007387 */ /* 0x000fe80000100800 */
[----:B------:R0:W-:Y:S04]  /*bfc90*/  STL [R1+0x1dc0], R28 ;  /* 0x001dc01c01007387 */ /* 0x0001e80000100800 */
[----:B------:R-:W-:Y:S04]  /*bfca0*/  STL [R1+0x1dc8], R25 ;  /* 0x001dc81901007387 */ /* 0x000fe80000100800 */
[----:B0-----:R-:W4:Y:S01]  /*bfcb0*/  LDL.LU R28, [R1+0x1db0] ;  /* 0x001db000011c7983 */ /* 0x001f220000300800 */
[----:B------:R-:W-:-:S05]  /*bfcc0*/  IADD3 R26, P2, PT, R26, UR6, RZ ;  /* 0x000000061a1a7c10 */ /* 0x000fca000ff5e0ff */
[----:B------:R-:W-:Y:S04]  /*bfcd0*/  STL [R1+0x1d94], R26 ;  /* 0x001d941a01007387 */ /* 0x000fe80000100800 */
[----:B------:R-:W4:Y:S04]  /*bfce0*/  LDL.LU R13, [R1+0x1d7c] ;  /* 0x001d7c00010d7983 */ /* 0x000f280000300800 */
[----:B------:R-:W4:Y:S04]  /*bfcf0*/  LDL.LU R14, [R1+0x1da8] ;  /* 0x001da800010e7983 */ /* 0x000f280000300800 */
[----:B------:R-:W4:Y:S01]  /*bfd00*/  LDL.LU R15, [R1+0x1d74] ;  /* 0x001d7400010f7983 */ /* 0x000f220000300800 */
[----:B--2---:R-:W-:-:S05]  /*bfd10*/  IADD3 R27, P3, PT, R27, UR6, RZ ;  /* 0x000000061b1b7c10 */ /* 0x004fca000ff7e0ff */
        /* <DEDUP_REMOVED lines=10> */
[----:B------:R-:W2:Y:S04]  /*bfdc0*/  LDL.LU R4, [R1+0x1d4c] ;  /* 0x001d4c0001047983 */ /* 0x000ea80000300800 */
[----:B------:R-:W2:Y:S04]  /*bfdd0*/  LDL.LU R5, [R1+0x1d78] ;  /* 0x001d780001057983 */ /* 0x000ea80000300800 */
[----:B------:R-:W2:Y:S01]  /*bfde0*/  LDL.LU R2, [R1+0x1d44] ;  /* 0x001d440001027983 */ /* 0x000ea20000300800 */
[----:B---3--:R-:W-:-:S05]  /*bfdf0*/  IADD3.X R29, PT, PT, R29, UR4, RZ, P4, !PT ;  /* 0x000000041d1d7c10 */ /* 0x008fca000a7fe4ff */
        /* <DEDUP_REMOVED lines=10> */
[----:B------:R-:W3:Y:S04]  /*bfea0*/  LDL.LU R25, [R1+0x1d1c] ;  /* 0x001d1c0001197983 */ /* 0x000ee80000300800 */
[----:B------:R-:W3:Y:S01]  /*bfeb0*/  LDL.LU R26, [R1+0x1d48] ;  /* 0x001d4800011a7983 */ /* 0x000ee20000300800 */
[----:B----4-:R-:W-:-:S05]  /*bfec0*/  IADD3 R0, P4, PT, R0, UR6, RZ ;  /* 0x0000000600007c10 */ /* 0x010fca000ff9e0ff */
[----:B------:R0:W-:Y:S01]  /*bfed0*/  STL [R1+0x1d84], R0 ;  /* 0x001d840001007387 */ /* 0x0001e20000100800 */
[----:B------:R-:W-:-:S03]  /*bfee0*/  IADD3.X R28, PT, PT, R28, UR4, RZ, P5, !PT ;  /* 0x000000041c1c7c10 */ /* 0x000fc6000affe4ff */
[----:B0-----:R-:W4:Y:S04]  /*bfef0*/  LDL.LU R0, [R1+0x1d14] ;  /* 0x001d140001007983 */ /* 0x001f280000300800 */
[----:B------:R0:W-:Y:S04]  /*bff00*/  STL [R1+0x1db0], R28 ;  /* 0x001db01c01007387 */ /* 0x0001e80000100800 */
[----:B0-----:R-:W4:Y:S01]  /*bff10*/  LDL.LU R28, [R1+0x1d40] ;  /* 0x001d4000011c7983 */ /* 0x001f220000300800 */
[----:B------:R-:W-:Y:S02]  /*bff20*/  IADD3 R13, P5, PT, R13, UR6, RZ ;  /* 0x000000060d0d7c10 */ /* 0x000fe4000ffbe0ff */
[----:B------:R-:W-:-:S02]  /*bff30*/  IADD3.X R14, PT, PT, R14, UR4, RZ, P6, !PT ;  /* 0x000000040e0e7c10 */ /* 0x000fc4000b7fe4ff */
[----:B------:R-:W-:Y:S01]  /*bff40*/  IADD3 R15, P6, PT, R15, UR6, RZ ;  /* 0x000000060f0f7c10 */ /* 0x000fe2000ffde0ff */
[----:B------:R-:W-:Y:S04]  /*bff50*/  STL [R1+0x1d7c], R13 ;  /* 0x001d7c0d01007387 */ /* 0x000fe80000100800 */
[----:B------:R-:W-:Y:S04]  /*bff60*/  STL [R1+0x1da8], R14 ;  /* 0x001da80e01007387 */ /* 0x000fe80000100800 */
[----:B------:R-:W-:Y:S01]  /*bff70*/  STL [R1+0x1d74], R15 ;  /* 0x001d740f01007387 */ /* 0x000fe20000100800 */
[----:B--2---:R-:W-:-:S02]  /*bff80*/  IADD3.X R16, PT, PT, R16, UR4, RZ, P0, !PT ;  /* 0x0000000410107c10 */ /* 0x004fc400087fe4ff */
[----:B------:R-:W-:Y:S02]  /*bff90*/  IADD3 R17, P0, PT, R17, UR6, RZ ;  /* 0x0000000611117c10 */ /* 0x000fe4000ff1e0ff */
[----:B------:R-:W-:Y:S02]  /*bffa0*/  IADD3.X R10, PT, PT, R10, UR4, RZ, P1, !PT ;  /* 0x000000040a0a7c10 */ /* 0x000fe40008ffe4ff */
[----:B------:R-:W-:Y:S02]  /*bffb0*/  IADD3 R11, P1, PT, R11, UR6, RZ ;  /* 0x000000060b0b7c10 */ /* 0x000fe4000ff3e0ff */
[----:B------:R-:W-:Y:S01]  /*bffc0*/  IADD3.X R8, PT, PT, R8, UR4, RZ, P2, !PT ;  /* 0x0000000408087c10 */ /* 0x000fe200097fe4ff */
[----:B------:R-:W-:Y:S01]  /*bffd0*/  STL [R1+0x1da0], R16 ;  /* 0x001da01001007387 */ /* 0x000fe20000100800 */
[----:B------:R-:W-:-:S03]  /*bffe0*/  IADD3 R9, P2, PT, R9, UR6, RZ ;  /* 0x0000000609097c10 */ /* 0x000fc6000ff5e0ff */
[----:B------:R-:W-:Y:S01]  /*bfff0*/  STL [R1+0x1d6c], R17 ;  /* 0x001d6c1101007387 */ /* 0x000fe20000100800 */
[----:B------:R-:W-:-:S03]  /*c0000*/  IADD3.X R27, PT, PT, R27, UR4, RZ, P4, !PT ;  /* 0x000000041b1b7c10 */ /* 0x000fc6000a7fe4ff */
[----:B------:R-:W-:Y:S01]  /*c0010*/  STL [R1+0x1d98], R10 ;  /* 0x001d980a01007387 */ /* 0x000fe20000100800 */
[----:B------:R-:W-:-:S03]  /*c0020*/  IADD3.X R6, PT, PT, R6, UR4, RZ, P3, !PT ;  /* 0x0000000406067c10 */ /* 0x000fc60009ffe4ff */
[----:B------:R-:W-:Y:S04]  /*c0030*/  STL [R1+0x1d64], R11 ;  /* 0x001d640b01007387 */ /* 0x000fe80000100800 */
[----:B------:R-:W-:Y:S04]  /*c0040*/  STL [R1+0x1d90], R8 ;  /* 0x001d900801007387 */ /* 0x000fe80000100800 */
[----:B------:R-:W-:Y:S04]  /*c0050*/  STL [R1+0x1d5c], R9 ;  /* 0x001d5c0901007387 */ /* 0x000fe80000100800 */
[----:B------:R0:W-:Y:S04]  /*c0060*/  STL [R1+0x1d80], R27 ;  /* 0x001d801b01007387 */ /* 0x0001e80000100800 */
[----:B------:R-:W-:Y:S04]  /*c0070*/  STL [R1+0x1d88], R6 ;  /* 0x001d880601007387 */ /* 0x000fe80000100800 */
[----:B0-----:R-:W2:Y:S01]  /*c0080*/  LDL.LU R27, [R1+0x1d0c] ;  /* 0x001d0c00011b7983 */ /* 0x001ea20000300800 */
[----:B------:R-:W-:-:S02]  /*c0090*/  IADD3 R7, P3, PT, R7, UR6, RZ ;  /* 0x0000000607077c10 */ /* 0x000fc4000ff7e0ff */
[----:B------:R-:W-:Y:S02]  /*c00a0*/  IADD3 R4, P4, PT, R4, UR6, RZ ;  /* 0x0000000604047c10 */ /* 0x000fe4000ff9e0ff */
[----:B------:R-:W-:Y:S02]  /*c00b0*/  IADD3.X R5, PT, PT, R5, UR4, RZ, P5, !PT ;  /* 0x0000000405057c10 */ /* 0x000fe4000affe4ff */
[----:B------:R-:W-:Y:S01]  /*c00c0*/  IADD3 R2, P5, PT, R2, UR6, RZ ;  /* 0x0000000602027c10 */ /* 0x000fe2000ffbe0ff */
[----:B------:R-:W-:Y:S04]  /*c00d0*/  STL [R1+0x1d54], R7 ;  /* 0x001d540701007387 */ /* 0x000fe80000100800 */
[----:B------:R-:W-:Y:S04]  /*c00e0*/  STL [R1+0x1d4c], R4 ;  /* 0x001d4c0401007387 */ /* 0x000fe80000100800 */
[----:B------:R-:W-:Y:S04]  /*c00f0*/  STL [R1+0x1d78], R5 ;  /* 0x001d780501007387 */ /* 0x000fe80000100800 */
[----:B------:R-:W-:Y:S01]  /*c0100*/  STL [R1+0x1d44], R2 ;  /* 0x001d440201007387 */ /* 0x000fe20000100800 */
[----:B---3--:R-:W-:-:S02]  /*c0110*/  IADD3.X R3, PT, PT, R3, UR4, RZ, P6, !PT ;  /* 0x0000000403037c10 */ /* 0x008fc4000b7fe4ff */
        /* <DEDUP_REMOVED lines=13> */
[----:B------:R0:W-:Y:S01]  /*c01f0*/  STL [R1+0x1d50], R29 ;  /* 0x001d501d01007387 */ /* 0x0001e20000100800 */
[----:B------:R-:W-:-:S03]  /*c0200*/  IADD3 R24, P2, PT, R24, UR6, RZ ;  /* 0x0000000618187c10 */ /* 0x000fc6000ff5e0ff */
[----:B------:R-:W-:Y:S01]  /*c0210*/  STL [R1+0x1d58], R23 ;  /* 0x001d581701007387 */ /* 0x000fe20000100800 */
[----:B------:R-:W-:Y:S02]  /*c0220*/  IADD3.X R26, PT, PT, R26, UR4, RZ, P4, !PT ;  /* 0x000000041a1a7c10 */ /* 0x000fe4000a7fe4ff */
[----:B------:R-:W-:Y:S01]  /*c0230*/  IADD3 R25, P3, PT, R25, UR6, RZ ;  /* 0x0000000619197c10 */ /* 0x000fe2000ff7e0ff */
[----:B0-----:R-:W3:Y:S04]  /*c0240*/  LDL.LU R29, [R1+0x1d38] ;  /* 0x001d3800011d7983 */ /* 0x001ee80000300800 */
[----:B------:R-:W-:Y:S01]  /*c0250*/  STL [R1+0x1d24], R24 ;  /* 0x001d241801007387 */ /* 0x000fe20000100800 */
[----:B----4-:R-:W-:-:S05]  /*c0260*/  IADD3 R0, P4, PT, R0, UR6, RZ ;  /* 0x0000000600007c10 */ /* 0x010fca000ff9e0ff */
[----:B------:R0:W-:Y:S04]  /*c0270*/  STL [R1+0x1d14], R0 ;  /* 0x001d140001007387 */ /* 0x0001e80000100800 */
[----:B------:R-:W-:Y:S01]  /*c0280*/  STL [R1+0x1d1c], R25 ;  /* 0x001d1c1901007387 */ /* 0x000fe20000100800 */
[----:B------:R-:W-:-:S03]  /*c0290*/  IADD3.X R28, PT, PT, R28, UR4, RZ, P5, !PT ;  /* 0x000000041c1c7c10 */ /* 0x000fc6000affe4ff */
[----:B0-----:R-:W4:Y:S04]  /*c02a0*/  LDL.LU R0, [R1+0x1d04] ;  /* 0x001d040001007983 */ /* 0x001f280000300800 */
[----:B------:R-:W-:Y:S04]  /*c02b0*/  STL [R1+0x1d48], R26 ;  /* 0x001d481a01007387 */ /* 0x000fe80000100800 */
        /* <DEDUP_REMOVED lines=28> */
[----:B------:R-:W2:Y:S01]  /*c0480*/  LDL.LU R26, [R1+0x1c9c] ;  /* 0x001c9c00011a7983 */ /* 0x000ea20000300800 */
[----:B---3--:R-:W-:-:S05]  /*c0490*/  IADD3.X R29, PT, PT, R29, UR4, RZ, P6, !PT ;  /* 0x000000041d1d7c10 */ /* 0x008fca000b7fe4ff */
[----:B------:R0:W-:Y:S04]  /*c04a0*/  STL [R1+0x1d38], R29 ;  /* 0x001d381d01007387 */ /* 0x0001e80000100800 */
[----:B0-----:R-:W3:Y:S01]  /*c04b0*/  LDL.LU R29, [R1+0x1cc8] ;  /* 0x001cc800011d7983 */ /* 0x001ee20000300800 */
[----:B----4-:R-:W-:Y:S02]  /*c04c0*/  IADD3 R0, P6, PT, R0, UR6, RZ ;  /* 0x0000000600007c10 */ /* 0x010fe4000ffde0ff */
[----:B------:R-:W-:Y:S02]  /*c04d0*/  IADD3.X R13, PT, PT, R13, UR4, RZ, P0, !PT ;  /* 0x000000040d0d7c10 */ /* 0x000fe400087fe4ff */
[----:B------:R-:W-:Y:S01]  /*c04e0*/  IADD3 R14, P0, PT, R14, UR6, RZ ;  /* 0x000000060e0e7c10 */ /* 0x000fe2000ff1e0ff */
[----:B------:R0:W-:Y:S01]  /*c04f0*/  STL [R1+0x1d04], R0 ;  /* 0x001d040001007387 */ /* 0x0001e20000100800 */
[----:B------:R-:W-:-:S02]  /*c0500*/  IADD3.X R15, PT, PT, R15, UR4, RZ, P1, !PT ;  /* 0x000000040f0f7c10 */ /* 0x000fc40008ffe4ff */
[----:B------:R-:W-:Y:S02]  /*c0510*/  IADD3 R16, P1, PT, R16, UR6, RZ ;  /* 0x0000000610107c10 */ /* 0x000fe4000ff3e0ff */
[----:B------:R-:W-:Y:S02]  /*c0520*/  IADD3.X R17, PT, PT, R17, UR4, RZ, P2, !PT ;  /* 0x0000000411117c10 */ /* 0x000fe400097fe4ff */
[----:B------:R-:W-:Y:S02]  /*c0530*/  IADD3 R10, P2, PT, R10, UR6, RZ ;  /* 0x000000060a0a7c10 */ /* 0x000fe4000ff5e0ff */
[----:B------:R-:W-:Y:S01]  /*c0540*/  IADD3.X R11, PT, PT, R11, UR4, RZ, P3, !PT ;  /* 0x000000040b0b7c10 */ /* 0x000fe20009ffe4ff */
[----:B0-----:R-:W4:Y:S04]  /*c0550*/  LDL.LU R0, [R1+0x1c94] ;  /* 0x001c940001007983 */ /* 0x001f280000300800 */
[----:B------:R-:W-:Y:S04]  /*c0560*/  STL [R1+0x1d30], R13 ;  /* 0x001d300d01007387 */ /* 0x000fe80000100800 */
[----:B------:R-:W-:Y:S04]  /*c0570*/  STL [R1+0x1cfc], R14 ;  /* 0x001cfc0e01007387 */ /* 0x000fe80000100800 */
        /* <DEDUP_REMOVED lines=13> */
[----:B------:R-:W-:Y:S04]  /*c0650*/  STL [R1+0x1cdc], R6 ;  /* 0x001cdc0601007387 */ /* 0x000fe80000100800 */
[----:B0-----:R-:W4:Y:S01]  /*c0660*/  LDL.LU R28, [R1+0x1cc0] ;  /* 0x001cc000011c7983 */ /* 0x001f220000300800 */
[----:B------:R-:W-:-:S02]  /*c0670*/  IADD3.X R4, PT, PT, R4, UR4, RZ, P6, !PT ;  /* 0x0000000404047c10 */ /* 0x000fc4000b7fe4ff */
[----:B------:R-:W-:Y:S02]  /*c0680*/  IADD3 R5, P6, PT, R5, UR6, RZ ;  /* 0x0000000605057c10 */ /* 0x000fe4000ffde0ff */
[----:B------:R-:W-:Y:S01]  /*c0690*/  IADD3.X R2, PT, PT, R2, UR4, RZ, P0, !PT ;  /* 0x0000000402027c10 */ /* 0x000fe200087fe4ff */
[----:B------:R-:W-:Y:S04]  /*c06a0*/  STL [R1+0x1d08], R7 ;  /* 0x001d080701007387 */ /* 0x000fe80000100800 */
[----:B------:R-:W-:Y:S04]  /*c06b0*/  STL [R1+0x1d00], R4 ;  /* 0x001d000401007387 */ /* 0x000fe80000100800 */
[----:B------:R-:W-:Y:S04]  /*c06c0*/  STL [R1+0x1ccc], R5 ;  /* 0x001ccc0501007387 */ /* 0x000fe80000100800 */
[----:B------:R-:W-:Y:S01]  /*c06d0*/  STL [R1+0x1cf8], R2 ;  /* 0x001cf80201007387 */ /* 0x000fe20000100800 */
[----:B--2---:R-:W-:-:S02]  /*c06e0*/  IADD3 R3, P0, PT, R3, UR6, RZ ;  /* 0x0000000603037c10 */ /* 0x004fc4000ff1e0ff */
[----:B------:R-:W-:Y:S02]  /*c06f0*/  IADD3.X R18, PT, PT, R18, UR4, RZ, P1, !PT ;  /* 0x0000000412127c10 */ /* 0x000fe40008ffe4ff */
[----:B------:R-:W-:Y:S02]  /*c0700*/  IADD3 R19, P1, PT, R19, UR6, RZ ;  /* 0x0000000613137c10 */ /* 0x000fe4000ff3e0ff */
[----:B------:R-:W-:Y:S02]  /*c0710*/  IADD3.X R20, PT, PT, R20, UR4, RZ, P2, !PT ;  /* 0x0000000414147c10 */ /* 0x000fe400097fe4ff */
[----:B------:R-:W-:Y:S01]  /*c0720*/  IADD3 R21, P2, PT, R21, UR6, RZ ;  /* 0x0000000615157c10 */ /* 0x000fe2000ff5e0ff */
        /* <DEDUP_REMOVED lines=12> */
[----:B0-----:R-:W2:Y:S01]  /*c07f0*/  LDL.LU R27, [R1+0x1c8c] ;  /* 0x001c8c00011b7983 */ /* 0x001ea20000300800 */
[----:B------:R-:W-:-:S02]  /*c0800*/  IADD3.X R25, PT, PT, R25, UR4, RZ, P5, !PT ;  /* 0x0000000419197c10 */ /* 0x000fc4000affe4ff */
[----:B------:R-:W-:Y:S01]  /*c0810*/  IADD3 R26, P5, PT, R26, UR6, RZ ;  /* 0x000000061a1a7c10 */ /* 0x000fe2000ffbe0ff */
[----:B------:R-:W-:Y:S01]  /*c0820*/  STL [R1+0x1cd8], R24 ;  /* 0x001cd81801007387 */ /* 0x000fe20000100800 */
[----:B---3--:R-:W-:-:S05]  /*c0830*/  IADD3.X R29, PT, PT, R29, UR4, RZ, P6, !PT ;  /* 0x000000041d1d7c10 */ /* 0x008fca000b7fe4ff */
[----:B------:R0:W-:Y:S04]  /*c0840*/  STL [R1+0x1cc8], R29 ;  /* 0x001cc81d01007387 */ /* 0x0001e80000100800 */
[----:B------:R-:W-:Y:S04]  /*c0850*/  STL [R1+0x1cd0], R25 ;  /* 0x001cd01901007387 */ /* 0x000fe80000100800 */
[----:B0-----:R-:W3:Y:S04]  /*c0860*/  LDL.LU R29, [R1+0x1cb8] ;  /* 0x001cb800011d7983 */ /* 0x001ee80000300800 */
[----:B------:R-:W-:Y:S04]  /*c0870*/  STL [R1+0x1c9c], R26 ;  /* 0x001c9c1a01007387 */ /* 0x000fe80000100800 */
[----:B------:R-:W3:Y:S04]  /*c0880*/  LDL.LU R13, [R1+0x1c84] ;  /* 0x001c8400010d7983 */ /* 0x000ee80000300800 */
[----:B------:R-:W3:Y:S04]  /*c0890*/  LDL.LU R14, [R1+0x1cb0] ;  /* 0x001cb000010e7983 */ /* 0x000ee80000300800 */
[----:B------:R-:W3:Y:S01]  /*c08a0*/  LDL.LU R15, [R1+0x1c7c] ;  /* 0x001c7c00010f7983 */ /* 0x000ee20000300800 */
[----:B----4-:R-:W-:-:S05]  /*c08b0*/  IADD3 R0, P6, PT, R0, UR6, RZ ;  /* 0x0000000600007c10 */ /* 0x010fca000ffde0ff */
        /* <DEDUP_REMOVED lines=13> */
[----:B------:R-:W-:-:S05]  /*c0990*/  IADD3.X R28, PT, PT, R28, UR4, RZ, P0, !PT ;  /* 0x000000041c1c7c10 */ /* 0x000fca00087fe4ff */
        /* <DEDUP_REMOVED lines=11> */
[----:B------:R-:W4:Y:S01]  /*c0a50*/  LDL.LU R26, [R1+0x1c50] ;  /* 0x001c5000011a7983 */ /* 0x000f220000300800 */
[----:B--2---:R-:W-:-:S05]  /*c0a60*/  IADD3 R27, P0, PT, R27, UR6, RZ ;  /* 0x000000061b1b7c10 */ /* 0x004fca000ff1e0ff */
[----:B------:R0:W-:Y:S04]  /*c0a70*/  STL [R1+0x1c8c], R27 ;  /* 0x001c8c1b01007387 */ /* 0x0001e80000100800 */
[----:B0-----:R-:W2:Y:S01]  /*c0a80*/  LDL.LU R27, [R1+0x1c1c] ;  /* 0x001c1c00011b7983 */ /* 0x001ea20000300800 */
[----:B---3--:R-:W-:Y:S02]  /*c0a90*/  IADD3.X R29, PT, PT, R29, UR4, RZ, P1, !PT ;  /* 0x000000041d1d7c10 */ /* 0x008fe40008ffe4ff */
[----:B------:R-:W-:Y:S02]  /*c0aa0*/  IADD3 R13, P1, PT, R13, UR6, RZ ;  /* 0x000000060d0d7c10 */ /* 0x000fe4000ff3e0ff */
[----:B------:R-:W-:Y:S02]  /*c0ab0*/  IADD3.X R14, PT, PT, R14, UR4, RZ, P2, !PT ;  /* 0x000000040e0e7c10 */ /* 0x000fe400097fe4ff */
[----:B------:R-:W-:Y:S01]  /*c0ac0*/  IADD3 R15, P2, PT, R15, UR6, RZ ;  /* 0x000000060f0f7c10 */ /* 0x000fe2000ff5e0ff */
[----:B------:R0:W-:Y:S04]  /*c0ad0*/  STL [R1+0x1cb8], R29 ;  /* 0x001cb81d01007387 */ /* 0x0001e80000100800 */
[----:B0-----:R-:W3:Y:S04]  /*c0ae0*/  LDL.LU R29, [R1+0x1c48] ;  /* 0x001c4800011d7983 */ /* 0x001ee80000300800 */
[----:B------:R-:W-:Y:S01]  /*c0af0*/  STL [R1+0x1c84], R13 ;  /* 0x001c840d01007387 */ /* 0x000fe20000100800 */
[----:B----4-:R-:W-:-:S02]  /*c0b00*/  IADD3.X R16, PT, PT, R16, UR4, RZ, P3, !PT ;  /* 0x0000000410107c10 */ /* 0x010fc40009ffe4ff */
[----:B------:R-:W-:Y:S02]  /*c0b10*/  IADD3 R17, P3, PT, R17, UR6, RZ ;  /* 0x0000000611117c10 */ /* 0x000fe4000ff7e0ff */
[----:B------:R-:W-:Y:S01]  /*c0b20*/  IADD3.X R10, PT, PT, R10, UR4, RZ, P4, !PT ;  /* 0x000000040a0a7c10 */ /* 0x000fe2000a7fe4ff */
[----:B------:R-:W-:Y:S01]  /*c0b30*/  STL [R1+0x1cb0], R14 ;  /* 0x001cb00e01007387 */ /* 0x000fe20000100800 */
[----:B------:R-:W-:-:S03]  /*c0b40*/  IADD3 R11, P4, PT, R11, UR6, RZ ;  /* 0x000000060b0b7c10 */ /* 0x000fc6000ff9e0ff */
[----:B------:R-:W-:Y:S01]  /*c0b50*/  STL [R1+0x1c7c], R15 ;  /* 0x001c7c0f01007387 */ /* 0x000fe20000100800 */
[----:B------:R-:W-:-:S03]  /*c0b60*/  IADD3.X R8, PT, PT, R8, UR4, RZ, P5, !PT ;  /* 0x0000000408087c10 */ /* 0x000fc6000affe4ff */
        /* <DEDUP_REMOVED lines=8> */
[----:B------:R-:W-:Y:S01]  /*c0bf0*/  STL [R1+0x1c64], R9 ;  /* 0x001c640901007387 */ /* 0x000fe20000100800 */
[----:B------:R-:W-:-:S03]  /*c0c00*/  IADD3 R7, P6, PT, R7, UR6, RZ ;  /* 0x0000000607077c10 */ /* 0x000fc6000ffde0ff */
[----:B------:R0:W-:Y:S04]  /*c0c10*/  STL [R1+0x1c88], R0 ;  /* 0x001c880001007387 */ /* 0x0001e80000100800 */
[----:B------:R-:W-:Y:S01]  /*c0c20*/  STL [R1+0x1c90], R6 ;  /* 0x001c900601007387 */ /* 0x000fe20000100800 */
[----:B------:R-:W-:Y:S02]  /*c0c30*/  IADD3 R4, P0, PT, R4, UR6, RZ ;  /* 0x0000000604047c10 */ /* 0x000fe4000ff1e0ff */
[----:B------:R-:W-:Y:S02]  /*c0c40*/  IADD3.X R5, PT, PT, R5, UR4, RZ, P1, !PT ;  /* 0x0000000405057c10 */ /* 0x000fe40008ffe4ff */
[----:B------:R-:W-:Y:S02]  /*c0c50*/  IADD3 R2, P1, PT, R2, UR6, RZ ;  /* 0x0000000602027c10 */ /* 0x000fe4000ff3e0ff */
[----:B------:R-:W-:Y:S01]  /*c0c60*/  IADD3.X R3, PT, PT, R3, UR4, RZ, P2, !PT ;  /* 0x0000000403037c10 */ /* 0x000fe200097fe4ff */
[----:B0-----:R-:W4:Y:S04]  /*c0c70*/  LDL.LU R0, [R1+0x1c14] ;  /* 0x001c140001007983 */ /* 0x001f280000300800 */
        /* <DEDUP_REMOVED lines=19> */
[----:B0-----:R-:W4:Y:S01]  /*c0db0*/  LDL.LU R28, [R1+0x1c40] ;  /* 0x001c4000011c7983 */ /* 0x001f220000300800 */
[----:B------:R-:W-:-:S02]  /*c0dc0*/  IADD3 R24, P5, PT, R24, UR6, RZ ;  /* 0x0000000618187c10 */ /* 0x000fc4000ffbe0ff */
[----:B------:R-:W-:Y:S02]  /*c0dd0*/  IADD3.X R26, PT, PT, R26, UR4, RZ, P0, !PT ;  /* 0x000000041a1a7c10 */ /* 0x000fe400087fe4ff */
[----:B------:R-:W-:Y:S01]  /*c0de0*/  IADD3 R25, P6, PT, R25, UR6, RZ ;  /* 0x0000000619197c10 */ /* 0x000fe2000ffde0ff */
[----:B------:R-:W-:Y:S01]  /*c0df0*/  STL [R1+0x1c2c], R24 ;  /* 0x001c2c1801007387 */ /* 0x000fe20000100800 */
[----:B--2---:R-:W-:-:S05]  /*c0e00*/  IADD3 R27, P0, PT, R27, UR6, RZ ;  /* 0x000000061b1b7c10 */ /* 0x004fca000ff1e0ff */
[----:B------:R0:W-:Y:S04]  /*c0e10*/  STL [R1+0x1c1c], R27 ;  /* 0x001c1c1b01007387 */ /* 0x0001e80000100800 */
[----:B------:R-:W-:Y:S04]  /*c0e20*/  STL [R1+0x1c24], R25 ;  /* 0x001c241901007387 */ /* 0x000fe80000100800 */
[----:B0-----:R-:W2:Y:S04]  /*c0e30*/  LDL.LU R27, [R1+0x1c0c] ;  /* 0x001c0c00011b7983 */ /* 0x001ea80000300800 */
[----:B------:R-:W-:Y:S04]  /*c0e40*/  STL [R1+0x1c50], R26 ;  /* 0x001c501a01007387 */ /* 0x000fe80000100800 */
        /* <DEDUP_REMOVED lines=30> */
[----:B------:R-:W-:-:S05]  /*c1030*/  IADD3.X R28, PT, PT, R28, UR4, RZ, P2, !PT ;  /* 0x000000041c1c7c10 */ /* 0x000fca00097fe4ff */
[----:B------:R0:W-:Y:S04]  /*c1040*/  STL [R1+0x1c40], R28 ;  /* 0x001c401c01007387 */ /* 0x0001e80000100800 */
[----:B0-----:R-:W4:Y:S01]  /*c1050*/  LDL.LU R28, [R1+0x1bd0] ;  /* 0x001bd000011c7983 */ /* 0x001f220000300800 */
[----:B--2---:R-:W-:-:S05]  /*c1060*/  IADD3 R27, P2, PT, R27, UR6, RZ ;  /* 0x000000061b1b7c10 */ /* 0x004fca000ff5e0ff */
[----:B------:R0:W-:Y:S04]  /*c1070*/  STL [R1+0x1c0c], R27 ;  /* 0x001c0c1b01007387 */ /* 0x0001e80000100800 */
[----:B0-----:R-:W2:Y:S01]  /*c1080*/  LDL.LU R27, [R1+0x1b9c] ;  /* 0x001b9c00011b7983 */ /* 0x001ea20000300800 */
[----:B------:R-:W-:Y:S02]  /*c1090*/  IADD3.X R13, PT, PT, R13, UR4, RZ, P3, !PT ;  /* 0x000000040d0d7c10 */ /* 0x000fe40009ffe4ff */
[----:B------:R-:W-:Y:S02]  /*c10a0*/  IADD3 R14, P3, PT, R14, UR6, RZ ;  /* 0x000000060e0e7c10 */ /* 0x000fe4000ff7e0ff */
[----:B------:R-:W-:Y:S01]  /*c10b0*/  IADD3.X R15, PT, PT, R15, UR4, RZ, P4, !PT ;  /* 0x000000040f0f7c10 */ /* 0x000fe2000a7fe4ff */
[----:B------:R-:W-:Y:S04]  /*c10c0*/  STL [R1+0x1c38], R13 ;  /* 0x001c380d01007387 */ /* 0x000fe80000100800 */
[----:B------:R-:W-:Y:S04]  /*c10d0*/  STL [R1+0x1c04], R14 ;  /* 0x001c040e01007387 */ /* 0x000fe80000100800 */
[----:B------:R-:W-:Y:S01]  /*c10e0*/  STL [R1+0x1c30], R15 ;  /* 0x001c300f01007387 */ /* 0x000fe20000100800 */
[----:B---3--:R-:W-:-:S02]  /*c10f0*/  IADD3 R16, P4, PT, R16, UR6, RZ ;  /* 0x0000000610107c10 */ /* 0x008fc4000ff9e0ff */
        /* <DEDUP_REMOVED lines=13> */
[----:B------:R-:W-:Y:S01]  /*c11d0*/  STL [R1+0x1c18], R9 ;  /* 0x001c180901007387 */ /* 0x000fe20000100800 */
[----:B------:R-:W-:-:S03]  /*c11e0*/  IADD3.X R4, PT, PT, R4, UR4, RZ, P2, !PT ;  /* 0x0000000404047c10 */ /* 0x000fc600097fe4ff */
[----:B------:R0:W-:Y:S01]  /*c11f0*/  STL [R1+0x1bdc], R29 ;  /* 0x001bdc1d01007387 */ /* 0x0001e20000100800 */
[----:B------:R-:W-:-:S03]  /*c1200*/  IADD3 R5, P2, PT, R5, UR6, RZ ;  /* 0x0000000605057c10 */ /* 0x000fc6000ff5e0ff */
[----:B------:R-:W-:Y:S01]  /*c1210*/  STL [R1+0x1be4], R6 ;  /* 0x001be40601007387 */ /* 0x000fe20000100800 */
[----:B------:R-:W-:-:S03]  /*c1220*/  IADD3.X R2, PT, PT, R2, UR4, RZ, P3, !PT ;  /* 0x0000000402027c10 */ /* 0x000fc60009ffe4ff */
[----:B0-----:R-:W3:Y:S04]  /*c1230*/  LDL.LU R29, [R1+0x1bc8] ;  /* 0x001bc800011d7983 */ /* 0x001ee80000300800 */
[----:B------:R-:W-:Y:S04]  /*c1240*/  STL [R1+0x1c10], R7 ;  /* 0x001c100701007387 */ /* 0x000fe80000100800 */
[----:B------:R-:W-:Y:S01]  /*c1250*/  STL [R1+0x1c08], R4 ;  /* 0x001c080401007387 */ /* 0x000fe20000100800 */
[----:B----4-:R-:W-:Y:S02]  /*c1260*/  IADD3 R3, P3, PT, R3, UR6, RZ ;  /* 0x0000000603037c10 */ /* 0x010fe4000ff7e0ff */
[----:B------:R-:W-:-:S02]  /*c1270*/  IADD3.X R18, PT, PT, R18, UR4, RZ, P4, !PT ;  /* 0x0000000412127c10 */ /* 0x000fc4000a7fe4ff */
[----:B------:R-:W-:Y:S01]  /*c1280*/  IADD3 R19, P4, PT, R19, UR6, RZ ;  /* 0x0000000613137c10 */ /* 0x000fe2000ff9e0ff */
        /* <DEDUP_REMOVED lines=16> */
[----:B------:R-:W-:-:S03]  /*c1390*/  IADD3.X R25, PT, PT, R25, UR4, RZ, P1, !PT ;  /* 0x0000000419197c10 */ /* 0x000fc60008ffe4ff */
[----:B0-----:R-:W4:Y:S04]  /*c13a0*/  LDL.LU R0, [R1+0x1b94] ;  /* 0x001b940001007983 */ /* 0x001f280000300800 */
[----:B------:R-:W-:Y:S01]  /*c13b0*/  STL [R1+0x1be0], R24 ;  /* 0x001be01801007387 */ /* 0x000fe20000100800 */
[----:B------:R-:W-:-:S05]  /*c13c0*/  IADD3.X R28, PT, PT, R28, UR4, RZ, P2, !PT ;  /* 0x000000041c1c7c10 */ /* 0x000fca00097fe4ff */
        /* <DEDUP_REMOVED lines=36> */
[----:B------:R0:W-:Y:S04]  /*c1610*/  STL [R1+0x1b94], R0 ;  /* 0x001b940001007387 */ /* 0x0001e80000100800 */
[----:B0-----:R-:W4:Y:S01]  /*c1620*/  LDL.LU R0, [R1+0x1b24] ;  /* 0x001b240001007983 */ /* 0x001f220000300800 */
[----:B------:R-:W-:-:S05]  /*c1630*/  IADD3.X R28, PT, PT, R28, UR4, RZ, P4, !PT ;  /* 0x000000041c1c7c10 */ /* 0x000fca000a7fe4ff */
[----:B------:R0:W-:Y:S04]  /*c1640*/  STL [R1+0x1bc0], R28 ;  /* 0x001bc01c01007387 */ /* 0x0001e80000100800 */
[----:B0-----:R-:W4:Y:S01]  /*c1650*/  LDL.LU R28, [R1+0x1b50] ;  /* 0x001b5000011c7983 */ /* 0x001f220000300800 */
[----:B------:R-:W-:Y:S02]  /*c1660*/  IADD3 R13, P4, PT, R13, UR6, RZ ;  /* 0x000000060d0d7c10 */ /* 0x000fe4000ff9e0ff */
[----:B------:R-:W-:Y:S02]  /*c1670*/  IADD3.X R14, PT, PT, R14, UR4, RZ, P5, !PT ;  /* 0x000000040e0e7c10 */ /* 0x000fe4000affe4ff */
        /* <DEDUP_REMOVED lines=41> */
[----:B------:R-:W-:Y:S01]  /*c1910*/  STL [R1+0x1b70], R21 ;  /* 0x001b701501007387 */ /* 0x000fe20000100800 */
[----:B------:R-:W-:-:S03]  /*c1920*/  IADD3 R24, P1, PT, R24, UR6, RZ ;  /* 0x0000000618187c10 */ /* 0x000fc6000ff3e0ff */
[----:B------:R-:W-:Y:S01]  /*c1930*/  STL [R1+0x1b3c], R22 ;  /* 0x001b3c1601007387 */ /* 0x000fe20000100800 */
[----:B------:R-:W-:-:S03]  /*c1940*/  IADD3.X R26, PT, PT, R26, UR4, RZ, P3, !PT ;  /* 0x000000041a1a7c10 */ /* 0x000fc60009ffe4ff */
[----:B------:R0:W-:Y:S04]  /*c1950*/  STL [R1+0x1b60], R29 ;  /* 0x001b601d01007387 */ /* 0x0001e80000100800 */
[----:B------:R-:W-:Y:S01]  /*c1960*/  STL [R1+0x1b68], R23 ;  /* 0x001b681701007387 */ /* 0x000fe20000100800 */
[----:B------:R-:W-:-:S03]  /*c1970*/  IADD3 R25, P2, PT, R25, UR6, RZ ;  /* 0x0000000619197c10 */ /* 0x000fc6000ff5e0ff */
[----:B0-----:R-:W3:Y:S04]  /*c1980*/  LDL.LU R29, [R1+0x1b48] ;  /* 0x001b4800011d7983 */ /* 0x001ee80000300800 */
[----:B------:R-:W-:Y:S01]  /*c1990*/  STL [R1+0x1b34], R24 ;  /* 0x001b341801007387 */ /* 0x000fe20000100800 */
[----:B----4-:R-:W-:-:S05]  /*c19a0*/  IADD3 R0, P3, PT, R0, UR6, RZ ;  /* 0x0000000600007c10 */ /* 0x010fca000ff7e0ff */
[----:B------:R0:W-:Y:S04]  /*c19b0*/  STL [R1+0x1b24], R0 ;  /* 0x001b240001007387 */ /* 0x0001e80000100800 */
[----:B------:R-:W-:Y:S04]  /*c19c0*/  STL [R1+0x1b2c], R25 ;  /* 0x001b2c1901007387 */ /* 0x000fe80000100800 */
[----:B0-----:R-:W4:Y:S04]  /*c19d0*/  LDL.LU R0, [R1+0x1b14] ;  /* 0x001b140001007983 */ /* 0x001f280000300800 */
[----:B------:R-:W-:Y:S04]  /*c19e0*/  STL [R1+0x1b58], R26 ;  /* 0x001b581a01007387 */ /* 0x000fe80000100800 */
        /* <DEDUP_REMOVED lines=35> */
[----:B------:R-:W-:Y:S02]  /*c1c20*/  IADD3 R14, P6, PT, R14, UR6, RZ ;  /* 0x000000060e0e7c10 */ /* 0x000fe4000ffde0ff */
[----:B------:R-:W-:Y:S01]  /*c1c30*/  IADD3.X R15, PT, PT, R15, UR4, RZ, P0, !PT ;  /* 0x000000040f0f7c10 */ /* 0x000fe200087fe4ff */
[----:B------:R0:W-:Y:S04]  /*c1c40*/  STL [R1+0x1b14], R0 ;  /* 0x001b140001007387 */ /* 0x0001e80000100800 */
[----:B0-----:R-:W4:Y:S01]  /*c1c50*/  LDL.LU R0, [R1+0x1aa4] ;  /* 0x001aa40001007983 */ /* 0x001f220000300800 */
[----:B------:R-:W-:-:S02]  /*c1c60*/  IADD3 R16, P0, PT, R16, UR6, RZ ;  /* 0x0000000610107c10 */ /* 0x000fc4000ff1e0ff */
        /* <DEDUP_REMOVED lines=92> */
[----:B------:R-:W-:Y:S04]  /*c2230*/  STL [R1+0x1a94], R13 ;  /* 0x001a940d01007387 */ /* 0x000fe80000100800 */
[----:B------:R-:W-:Y:S01]  /*c2240*/  STL [R1+0x1ac0], R14 ;  /* 0x001ac00e01007387 */ /* 0x000fe20000100800 */
[----:B----4-:R-:W-:-:S02]  /*c2250*/  IADD3.X R16, PT, PT, R16, UR4, RZ, P2, !PT ;  /* 0x0000000410107c10 */ /* 0x010fc400097fe4ff */
[----:B------:R-:W-:Y:S02]  /*c2260*/  IADD3 R17, P2, PT, R17, UR6, RZ ;  /* 0x0000000611117c10 */ /* 0x000fe4000ff5e0ff */
[----:B------:R-:W-:Y:S02]  /*c2270*/  IADD3.X R10, PT, PT, R10, UR4, RZ, P3, !PT ;  /* 0x000000040a0a7c10 */ /* 0x000fe40009ffe4ff */
[----:B------:R-:W-:Y:S01]  /*c2280*/  IADD3 R11, P3, PT, R11, UR6, RZ ;  /* 0x000000060b0b7c10 */ /* 0x000fe2000ff7e0ff */
        /* <DEDUP_REMOVED lines=8> */
[----:B------:R-:W-:Y:S01]  /*c2310*/  STL [R1+0x1a7c], R11 ;  /* 0x001a7c0b01007387 */ /* 0x000fe20000100800 */
[----:B------:R-:W-:-:S03]  /*c2320*/  IADD3 R7, P5, PT, R7, UR6, RZ ;  /* 0x0000000607077c10 */ /* 0x000fc6000ffbe0ff */
[----:B------:R-:W-:Y:S04]  /*c2330*/  STL [R1+0x1aa8], R8 ;  /* 0x001aa80801007387 */ /* 0x000fe80000100800 */
[----:B------:R-:W-:Y:S01]  /*c2340*/  STL [R1+0x1a74], R9 ;  /* 0x001a740901007387 */ /* 0x000fe20000100800 */
[----:B------:R-:W-:-:S03]  /*c2350*/  IADD3 R4, P6, PT, R4, UR6, RZ ;  /* 0x0000000604047c10 */ /* 0x000fc6000ffde0ff */
[----:B------:R0:W-:Y:S01]  /*c2360*/  STL [R1+0x1a98], R0 ;  /* 0x001a980001007387 */ /* 0x0001e20000100800 */
[----:B------:R-:W-:-:S03]  /*c2370*/  IADD3.X R5, PT, PT, R5, UR4, RZ, P0, !PT ;  /* 0x0000000405057c10 */ /* 0x000fc600087fe4ff */
[----:B------:R-:W-:Y:S01]  /*c2380*/  STL [R1+0x1aa0], R6 ;  /* 0x001aa00601007387 */ /* 0x000fe20000100800 */
[----:B------:R-:W-:-:S03]  /*c2390*/  IADD3 R2, P0, PT, R2, UR6, RZ ;  /* 0x0000000602027c10 */ /* 0x000fc6000ff1e0ff */
[----:B0-----:R-:W4:Y:S04]  /*c23a0*/  LDL.LU R0, [R1+0x1a24] ;  /* 0x001a240001007983 */ /* 0x001f280000300800 */
[----:B------:R-:W-:Y:S01]  /*c23b0*/  STL [R1+0x1a6c], R7 ;  /* 0x001a6c0701007387 */ /* 0x000fe20000100800 */
        /* <DEDUP_REMOVED lines=12> */
[----:B------:R-:W-:Y:S04]  /*c2480*/  STL [R1+0x1a80], R19 ;  /* 0x001a801301007387 */ /* 0x000fe80000100800 */
[----:B------:R-:W-:Y:S04]  /*c2490*/  STL [R1+0x1a4c], R20 ;  /* 0x001a4c1401007387 */ /* 0x000fe80000100800 */
[----:B------:R-:W-:Y:S04]  /*c24a0*/  STL [R1+0x1a78], R21 ;  /* 0x001a781501007387 */ /* 0x000fe80000100800 */
[----:B------:R-:W-:Y:S04]  /*c24b0*/  STL [R1+0x1a44], R22 ;  /* 0x001a441601007387 */ /* 0x000fe80000100800 */
[----:B------:R0:W-:Y:S02]  /*c24c0*/  STL [R1+0x1a68], R28 ;  /* 0x001a681c01007387 */ /* 0x0001e40000100800 */
[----:B0-----:R-:W0:Y:S01]  /*c24d0*/  LDC R28, c[0x0][0x3ac] ;  /* 0x0000eb00ff1c7b82 */ /* 0x001e220000000800 */
[----:B------:R-:W-:-:S02]  /*c24e0*/  IADD3.X R23, PT, PT, R23, UR4, RZ, P4, !PT ;  /* 0x0000000417177c10 */ /* 0x000fc4000a7fe4ff */
[----:B------:R-:W-:Y:S02]  /*c24f0*/  IADD3 R24, P4, PT, R24, UR6, RZ ;  /* 0x0000000618187c10 */ /* 0x000fe4000ff9e0ff */
[----:B------:R-:W-:Y:S02]  /*c2500*/  IADD3 R25, P5, PT, R25, UR6, RZ ;  /* 0x0000000619197c10 */ /* 0x000fe4000ffbe0ff */
[----:B------:R-:W-:Y:S01]  /*c2510*/  IADD3.X R26, PT, PT, R26, UR4, RZ, P6, !PT ;  /* 0x000000041a1a7c10 */ /* 0x000fe2000b7fe4ff */
[----:B------:R-:W-:Y:S04]  /*c2520*/  STL [R1+0x1a70], R23 ;  /* 0x001a701701007387 */ /* 0x000fe80000100800 */
[----:B------:R-:W-:Y:S04]  /*c2530*/  STL [R1+0x1a3c], R24 ;  /* 0x001a3c1801007387 */ /* 0x000fe80000100800 */
[----:B------:R-:W-:Y:S01]  /*c2540*/  STL [R1+0x1a34], R25 ;  /* 0x001a341901007387 */ /* 0x000fe20000100800 */
[----:B0-----:R-:W-:-:S05]  /*c2550*/  IMAD.SHL.U32 R3, R28, 0x80, RZ ;  /* 0x000000801c037824 */ /* 0x001fca00078e00ff */
[----:B------:R0:W-:Y:S04]  /*c2560*/  STL [R1+0x4204], R3 ;  /* 0x0042040301007387 */ /* 0x0001e80000100800 */
[----:B------:R-:W-:Y:S01]  /*c2570*/  STL [R1+0x1a60], R26 ;  /* 0x001a601a01007387 */ /* 0x000fe20000100800 */
[----:B--2---:R-:W-:-:S05]  /*c2580*/  IADD3 R27, P6, PT, R27, UR6, RZ ;  /* 0x000000061b1b7c10 */ /* 0x004fca000ffde0ff */
[----:B------:R-:W-:Y:S04]  /*c2590*/  STL [R1+0x1a2c], R27 ;  /* 0x001a2c1b01007387 */ /* 0x000fe80000100800 */
[----:B0-----:R-:W2:Y:S04]  /*c25a0*/  LDL.LU R3, [R1+0x1a50] ;  /* 0x001a500001037983 */ /* 0x001ea80000300800 */
[----:B------:R-:W2:Y:S01]  /*c25b0*/  LDL.LU R12, [R1+0x1a48] ;  /* 0x001a4800010c7983 */ /* 0x000ea20000300800 */
[----:B---3--:R-:W-:Y:S02]  /*c25c0*/  IADD3.X R29, PT, PT, R29, UR4, RZ, P0, !PT ;  /* 0x000000041d1d7c10 */ /* 0x008fe400087fe4ff */
[----:B----4-:R-:W-:Y:S01]  /*c25d0*/  IADD3 R0, P0, PT, R0, UR6, RZ ;  /* 0x0000000600007c10 */ /* 0x010fe2000ff1e0ff */
[----:B--2---:R0:W-:Y:S04]  /*c25e0*/  STL [R1+0x4200], R12 ;  /* 0x0042000c01007387 */ /* 0x0041e80000100800 */
[----:B------:R1:W-:Y:S04]  /*c25f0*/  STL [R1+0x1a58], R29 ;  /* 0x001a581d01007387 */ /* 0x0003e80000100800 */
[----:B0-----:R-:W2:Y:S04]  /*c2600*/  LDL.LU R12, [R1+0x38f4] ;  /* 0x0038f400010c7983 */ /* 0x001ea80000300800 */
[----:B------:R-:W3:Y:S04]  /*c2610*/  LDL.LU R13, [R1+0x38f0] ;  /* 0x0038f000010d7983 */ /* 0x000ee80000300800 */
        /* <DEDUP_REMOVED lines=23> */
[----:B------:R-:W-:-:S03]  /*c2790*/  IADD3.X R3, PT, PT, R3, UR4, RZ, P1, !PT ;  /* 0x0000000403037c10 */ /* 0x000fc60008ffe4ff */
[----:B------:R-:W2:Y:S04]  /*c27a0*/  LDL.LU R27, [R1+0x38d8] ;  /* 0x0038d800011b7983 */ /* 0x000ea80000300800 */
[----:B------:R-:W2:Y:S04]  /*c27b0*/  LDL.LU R28, [R1+0x38a4] ;  /* 0x0038a400011c7983 */ /* 0x000ea80000300800 */
[----:B-1----:R-:W2:Y:S04]  /*c27c0*/  LDL.LU R29, [R1+0x38d0] ;  /* 0x0038d000011d7983 */ /* 0x002ea80000300800 */
[----:B0-----:R-:W2:Y:S04]  /*c27d0*/  LDL.LU R0, [R1+0x389c] ;  /* 0x00389c0001007983 */ /* 0x001ea80000300800 */
[----:B------:R0:W-:Y:S04]  /*c27e0*/  STL [R1+0x1a50], R3 ;  /* 0x001a500301007387 */ /* 0x0001e80000100800 */
[----:B0-----:R-:W2:Y:S02]  /*c27f0*/  LDL.LU R3, [R1+0x4204] ;  /* 0x0042040001037983 */ /* 0x001ea40000300800 */
[----:B--2---:R-:W-:-:S05]  /*c2800*/  IADD3 R12, P1, PT, R3, R12, RZ ;  /* 0x0000000c030c7210 */ /* 0x004fca0007f3e0ff */
[----:B------:R0:W-:Y:S04]  /*c2810*/  STL [R1+0x38f4], R12 ;  /* 0x0038f40c01007387 */ /* 0x0001e80000100800 */
[----:B0-----:R-:W2:Y:S01]  /*c2820*/  LDL.LU R12, [R1+0x4200] ;  /* 0x00420000010c7983 */ /* 0x001ea20000300800 */
[----:B----4-:R-:W-:Y:S02]  /*c2830*/  IADD3.X R14, PT, PT, R14, UR4, RZ, P3, !PT ;  /* 0x000000040e0e7c10 */ /* 0x010fe40009ffe4ff */
[C---:B------:R-:W-:Y:S02]  /*c2840*/  IADD3 R15, P3, PT, R3.reuse, R15, RZ ;  /* 0x0000000f030f7210 */ /* 0x040fe40007f7e0ff */
[----:B------:R-:W-:Y:S02]  /*c2850*/  IADD3.X R16, PT, PT, R16, UR4, RZ, P4, !PT ;  /* 0x0000000410107c10 */ /* 0x000fe4000a7fe4ff */
[----:B------:R-:W-:-:S02]  /*c2860*/  IADD3 R17, P4, PT, R3, R17, RZ ;  /* 0x0000001103117210 */ /* 0x000fc40007f9e0ff */
[----:B------:R-:W-:Y:S02]  /*c2870*/  IADD3.X R2, PT, PT, R2, UR4, RZ, P6, !PT ;  /* 0x0000000402027c10 */ /* 0x000fe4000b7fe4ff */
[----:B------:R-:W-:Y:S02]  /*c2880*/  IADD3.X R10, PT, PT, R10, UR4, RZ, P5, !PT ;  /* 0x000000040a0a7c10 */ /* 0x000fe4000affe4ff */
[C---:B------:R-:W-:Y:S02]  /*c2890*/  IADD3 R11, P5, PT, R3.reuse, R11, RZ ;  /* 0x0000000b030b7210 */ /* 0x040fe40007fbe0ff */
[----:B------:R-:W-:Y:S02]  /*c28a0*/  IADD3 R8, P6, PT, R3, R8, RZ ;  /* 0x0000000803087210 */ /* 0x000fe40007fde0ff */
[----:B------:R-:W-:Y:S02]  /*c28b0*/  IADD3.X R9, PT, PT, R9, UR4, RZ, P0, !PT ;  /* 0x0000000409097c10 */ /* 0x000fe400087fe4ff */
[----:B------:R-:W-:-:S02]  /*c28c0*/  IADD3 R6, P0, PT, R3, R6, RZ ;  /* 0x0000000603067210 */ /* 0x000fc40007f1e0ff */
[----:B--2---:R-:W-:Y:S02]  /*c28d0*/  IADD3.X R12, PT, PT, R12, UR4, RZ, P2, !PT ;  /* 0x000000040c0c7c10 */ /* 0x004fe400097fe4ff */
[----:B---3--:R-:W-:-:S03]  /*c28e0*/  IADD3 R13, P2, PT, R3, R13, RZ ;  /* 0x0000000d030d7210 */ /* 0x008fc60007f5e0ff */
        /* <DEDUP_REMOVED lines=9> */
[----:B------:R-:W-:Y:S01]  /*c2980*/  STL [R1+0x38e0], R8 ;  /* 0x0038e00801007387 */ /* 0x000fe20000100800 */
[----:B0-----:R-:W-:-:S03]  /*c2990*/  SHF.R.S32.HI R2, RZ, 0x1f, R3 ;  /* 0x0000001fff027819 */ /* 0x001fc60000011403 */
[----:B------:R-:W-:Y:S02]  /*c29a0*/  STL [R1+0x1a20], R9 ;  /* 0x001a200901007387 */ /* 0x000fe40000100800 */
[C---:B------:R-:W-:Y:S01]  /*c29b0*/  IMAD.X R7, R2.reuse, 0x1, R7, P1 ;  /* 0x0000000102077824 */ /* 0x040fe200008e0607 */
[C---:B------:R-:W-:Y:S01]  /*c29c0*/  IADD3 R4, P1, PT, R3.reuse, R4, RZ ;  /* 0x0000000403047210 */ /* 0x040fe20007f3e0ff */
[C---:B------:R-:W-:Y:S01]  /*c29d0*/  IMAD.X R5, R2.reuse, 0x1, R5, P2 ;  /* 0x0000000102057824 */ /* 0x040fe200010e0605 */
[----:B------:R-:W-:Y:S01]  /*c29e0*/  IADD3 R18, P2, PT, R3, R18, RZ ;  /* 0x0000001203127210 */ /* 0x000fe20007f5e0ff */
[----:B------:R-:W-:Y:S01]  /*c29f0*/  STL [R1+0x38dc], R6 ;  /* 0x0038dc0601007387 */ /* 0x000fe20000100800 */
[----:B------:R-:W-:-:S03]  /*c2a00*/  IMAD.X R19, R2, 0x1, R19, P3 ;  /* 0x0000000102137824 */ /* 0x000fc600018e0613 */
[----:B------:R-:W-:Y:S01]  /*c2a10*/  STL [R1+0x1e30], R7 ;  /* 0x001e300701007387 */ /* 0x000fe20000100800 */
[----:B------:R-:W-:-:S03]  /*c2a20*/  IADD3 R20, P3, PT, R3, R20, RZ ;  /* 0x0000001403147210 */ /* 0x000fc60007f7e0ff */
        /* <DEDUP_REMOVED lines=14> */
[----:B------:R-:W-:Y:S04]  /*c2b10*/  STL [R1+0x1e20], R23 ;  /* 0x001e201701007387 */ /* 0x000fe80000100800 */
[----:B------:R-:W-:Y:S01]  /*c2b20*/  STL [R1+0x38b4], R24 ;  /* 0x0038b41801007387 */ /* 0x000fe20000100800 */
[----:B------:R-:W-:-:S03]  /*c2b30*/  IADD3 R28, P0, PT, R3, R28, RZ ;  /* 0x0000001c031c7210 */ /* 0x000fc60007f1e0ff */
[----:B------:R-:W-:Y:S01]  /*c2b40*/  STL [R1+0x1e3c], R25 ;  /* 0x001e3c1901007387 */ /* 0x000fe20000100800 */
[----:B------:R-:W-:-:S03]  /*c2b50*/  IMAD.X R29, R2, 0x1, R29, P1 ;  /* 0x00000001021d7824 */ /* 0x000fc600008e061d */
[----:B------:R-:W-:Y:S04]  /*c2b60*/  STL [R1+0x38ac], R26 ;  /* 0x0038ac1a01007387 */ /* 0x000fe80000100800 */
[----:B------:R-:W-:Y:S04]  /*c2b70*/  STL [R1+0x38d8], R27 ;  /* 0x0038d81b01007387 */ /* 0x000fe80000100800 */
[----:B------:R0:W-:Y:S01]  /*c2b80*/  STL [R1+0x41fc], R3 ;  /* 0x0041fc0301007387 */ /* 0x0001e20000100800 */
[----:B------:R-:W-:-:S03]  /*c2b90*/  IADD3 R0, P1, PT, R3, R0, RZ ;  /* 0x0000000003007210 */ /* 0x000fc60007f3e0ff */
[----:B------:R-:W-:Y:S04]  /*c2ba0*/  STL [R1+0x38a4], R28 ;  /* 0x0038a41c01007387 */ /* 0x000fe80000100800 */
[----:B0-----:R-:W2:Y:S04]  /*c2bb0*/  LDL.LU R3, [R1+0x38c8] ;  /* 0x0038c80001037983 */ /* 0x001ea80000300800 */
[----:B------:R-:W-:Y:S04]  /*c2bc0*/  STL [R1+0x38d0], R29 ;  /* 0x0038d01d01007387 */ /* 0x000fe80000100800 */
[----:B------:R-:W3:Y:S04]  /*c2bd0*/  LDL.LU R12, [R1+0x38b8] ;  /* 0x0038b800010c7983 */ /* 0x000ee80000300800 */
[----:B------:R-:W-:Y:S04]  /*c2be0*/  STL [R1+0x389c], R0 ;  /* 0x00389c0001007387 */ /* 0x000fe80000100800 */
[----:B---3--:R0:W-:Y:S04]  /*c2bf0*/  STL [R1+0x41f0], R12 ;  /* 0x0041f00c01007387 */ /* 0x0081e80000100800 */
[----:B0-----:R-:W3:Y:S04]  /*c2c00*/  LDL.LU R12, [R1+0x388c] ;  /* 0x00388c00010c7983 */ /* 0x001ee80000300800 */
[----:B---3--:R0:W-:Y:S04]  /*c2c10*/  STL [R1+0x41f4], R12 ;  /* 0x0041f40c01007387 */ /* 0x0081e80000100800 */
[----:B0-----:R-:W3:Y:S01]  /*c2c20*/  LDL.LU R12, [R1+0x38c0] ;  /* 0x0038c000010c7983 */ /* 0x001ee20000300800 */
[----:B--2---:R-:W-:-:S03]  /*c2c30*/  IMAD.X R3, R2, 0x1, R3, P2 ;  /* 0x0000000102037824 */ /* 0x004fc600010e0603 */
[----:B---3--:R0:W-:Y:S04]  /*c2c40*/  STL [R1+0x41f8], R12 ;  /* 0x0041f80c01007387 */ /* 0x0081e80000100800 */
        /* <DEDUP_REMOVED lines=28> */
[----:B0-----:R-:W2:Y:S02]  /*c2e10*/  LDL.LU R3, [R1+0x41fc] ;  /* 0x0041fc0001037983 */ /* 0x001ea40000300800 */
[----:B--2---:R-:W-:-:S05]  /*c2e20*/  IADD3 R12, P2, PT, R3, R12, RZ ;  /* 0x0000000c030c7210 */ /* 0x004fca0007f5e0ff */
[----:B------:R0:W-:Y:S04]  /*c2e30*/  STL [R1+0x3894], R12 ;  /* 0x0038940c01007387 */ /* 0x0001e80000100800 */
[----:B0-----:R-:W2:Y:S02]  /*c2e40*/  LDL.LU R12, [R1+0x41f8] ;  /* 0x0041f800010c7983 */ /* 0x001ea40000300800 */
[----:B--2---:R-:W-:-:S05]  /*c2e50*/  IMAD.X R12, R2, 0x1, R12, P3 ;  /* 0x00000001020c7824 */ /* 0x004fca00018e060c */
[----:B------:R0:W-:Y:S04]  /*c2e60*/  STL [R1+0x38c0], R12 ;  /* 0x0038c00c01007387 */ /* 0x0001e80000100800 */
[----:B0-----:R-:W2:Y:S02]  /*c2e70*/  LDL.LU R12, [R1+0x41f4] ;  /* 0x0041f400010c7983 */ /* 0x001ea40000300800 */
[----:B--2---:R-:W-:-:S05]  /*c2e80*/  IADD3 R12, P3, PT, R3, R12, RZ ;  /* 0x0000000c030c7210 */ /* 0x004fca0007f7e0ff */
[----:B------:R0:W-:Y:S04]  /*c2e90*/  STL [R1+0x388c], R12 ;  /* 0x00388c0c01007387 */ /* 0x0001e80000100800 */
[----:B0-----:R-:W2:Y:S01]  /*c2ea0*/  LDL.LU R12, [R1+0x41f0] ;  /* 0x0041f000010c7983 */ /* 0x001ea20000300800 */
[C---:B----4-:R-:W-:Y:S01]  /*c2eb0*/  IMAD.X R14, R2.reuse, 0x1, R14, P5 ;  /* 0x00000001020e7824 */ /* 0x050fe200028e060e */
[C---:B------:R-:W-:Y:S01]  /*c2ec0*/  IADD3 R15, P5, PT, R3.reuse, R15, RZ ;  /* 0x0000000f030f7210 */ /* 0x040fe20007fbe0ff */
[C---:B------:R-:W-:Y:S01]  /*c2ed0*/  IMAD.X R16, R2.reuse, 0x1, R16, P6 ;  /* 0x0000000102107824 */ /* 0x040fe200030e0610 */
        /* <DEDUP_REMOVED lines=18> */
[----:B------:R-:W-:Y:S01]  /*c3000*/  IADD3 R29, P2, PT, R3, R29, RZ ;  /* 0x0000001d031d7210 */ /* 0x000fe20007f5e0ff */
[----:B------:R-:W-:-:S02]  /*c3010*/  IMAD.X R0, R2, 0x1, R0, P3 ;  /* 0x0000000102007824 */ /* 0x000fc400018e0600 */
[----:B--2---:R-:W-:Y:S01]  /*c3020*/  IMAD.X R12, R2, 0x1, R12, P4 ;  /* 0x00000001020c7824 */ /* 0x004fe200020e060c */
[----:B---3--:R-:W-:-:S04]  /*c3030*/  IADD3 R13, P4, PT, R3, R13, RZ ;  /* 0x0000000d030d7210 */ /* 0x008fc80007f9e0ff */
        /* <DEDUP_REMOVED lines=10> */
[----:B------:R-:W-:-:S03]  /*c30e0*/  IMAD.X R18, R2, 0x1, R18, P4 ;  /* 0x0000000102127824 */ /* 0x000fc600020e0612 */
[----:B------:R-:W-:Y:S01]  /*c30f0*/  STL [R1+0x3890], R6 ;  /* 0x0038900601007387 */ /* 0x000fe20000100800 */
[----:B------:R-:W-:-:S03]  /*c3100*/  IADD3 R19, P4, PT, R3, R19, RZ ;  /* 0x0000001303137210 */ /* 0x000fc60007f9e0ff */
        /* <DEDUP_REMOVED lines=23> */
[----:B--2---:R-:W-:-:S03]  /*c3280*/  IADD3 R2, P3, PT, R3, R2, RZ ;  /* 0x0000000203027210 */ /* 0x004fc60007f7e0ff */
        /* <DEDUP_REMOVED lines=30> */
[----:B--2---:R-:W-:-:S05]  /*c3470*/  IMAD.X R12, R2, 0x1, R12, P4 ;  /* 0x00000001020c7824 */ /* 0x004fca00020e060c */
[----:B------:R0:W-:Y:S04]  /*c3480*/  STL [R1+0x3900], R12 ;  /* 0x0039000c01007387 */ /* 0x0001e80000100800 */
[----:B0-----:R-:W2:Y:S02]  /*c3490*/  LDL.LU R12, [R1+0x41e8] ;  /* 0x0041e800010c7983 */ /* 0x001ea40000300800 */
[----:B--2---:R-:W-:-:S05]  /*c34a0*/  IADD3 R12, P4, PT, R3, R12, RZ ;  /* 0x0000000c030c7210 */ /* 0x004fca0007f9e0ff */
[----:B------:R0:W-:Y:S04]  /*c34b0*/  STL [R1+0x3834], R12 ;  /* 0x0038340c01007387 */ /* 0x0001e80000100800 */
[----:B0-----:R-:W2:Y:S02]  /*c34c0*/  LDL.LU R12, [R1+0x41e4] ;  /* 0x0041e400010c7983 */ /* 0x001ea40000300800 */
[----:B--2---:R-:W-:-:S05]  /*c34d0*/  IMAD.X R12, R2, 0x1, R12, P5 ;  /* 0x00000001020c7824 */ /* 0x004fca00028e060c */
[----:B------:R0:W-:Y:S04]  /*c34e0*/  STL [R1+0x38f8], R12 ;  /* 0x0038f80c01007387 */ /* 0x0001e80000100800 */
[----:B0-----:R-:W2:Y:S01]  /*c34f0*/  LDL.LU R12, [R1+0x41e0] ;  /* 0x0041e000010c7983 */ /* 0x001ea20000300800 */
[C---:B---3--:R-:W-:Y:S01]  /*c3500*/  IMAD.X R13, R2.reuse, 0x1, R13, P6 ;  /* 0x00000001020d7824 */ /* 0x048fe200030e060d */
[C---:B----4-:R-:W-:Y:S01]  /*c3510*/  IADD3 R14, P6, PT, R3.reuse, R14, RZ ;  /* 0x0000000e030e7210 */ /* 0x050fe20007fde0ff */
        /* <DEDUP_REMOVED lines=20> */
[----:B------:R-:W-:Y:S01]  /*c3660*/  IMAD.X R29, R2, 0x1, R29, P4 ;  /* 0x00000001021d7824 */ /* 0x000fe200020e061d */
[----:B------:R-:W-:-:S02]  /*c3670*/  IADD3 R0, P4, PT, R3, R0, RZ ;  /* 0x0000000003007210 */ /* 0x000fc40007f9e0ff */
[----:B--2---:R-:W-:-:S05]  /*c3680*/  IADD3 R12, P5, PT, R3, R12, RZ ;  /* 0x0000000c030c7210 */ /* 0x004fca0007fbe0ff */
        /* <DEDUP_REMOVED lines=3161> */
[----:B------:R0:W-:Y:S04]  /*cfc20*/  STL [R1+0x28f0], R0 ;  /* 0x0028f00001007387 */ /* 0x0001e80000100800 */
[----:B0-----:R-:W3:Y:S04]  /*cfc30*/  LDL.LU R0, [R1+0x28ac] ;  /* 0x0028ac0001007983 */ /* 0x001ee80000300800 */
        /* <DEDUP_REMOVED lines=63> */
[C---:B------:R-:W-:Y:S02]  /*d0030*/  IMAD.X R25, R2.reuse, 0x1, R25, P2 ;  /* 0x0000000102197824 */ /* 0x040fe400010e0619 */
[C---:B------:R-:W-:Y:S02]  /*d0040*/  IMAD.X R26, R2.reuse, 0x1, R26, P3 ;  /* 0x00000001021a7824 */ /* 0x040fe400018e061a */
[C---:B------:R-:W-:Y:S02]  /*d0050*/  IMAD.X R29, R2.reuse, 0x1, R29, P6 ;  /* 0x00000001021d7824 */ /* 0x040fe400030e061d */
[----:B------:R-:W-:Y:S01]  /*d0060*/  IMAD.X R28, R2, 0x1, R28, P5 ;  /* 0x00000001021c7824 */ /* 0x000fe200028e061c */
[----:B--2---:R-:W-:-:S05]  /*d0070*/  IADD3 R0, P4, PT, R3, R0, RZ ;  /* 0x0000000003007210 */ /* 0x004fca0007f9e0ff */
[----:B------:R0:W-:Y:S01]  /*d0080*/  STL [R1+0x28ac], R0 ;  /* 0x0028ac0001007387 */ /* 0x0001e20000100800 */
[----:B------:R-:W-:-:S03]  /*d0090*/  IMAD.X R4, R2, 0x1, R4, P4 ;  /* 0x0000000102047824 */ /* 0x000fc600020e0604 */
[----:B0-----:R-:W2:Y:S04]  /*d00a0*/  LDL.LU R0, [R1+0x3fdc] ;  /* 0x003fdc0001007983 */ /* 0x001ea80000300800 */
        /* <DEDUP_REMOVED lines=16> */
[----:B------:R0:W-:Y:S04]  /*d01b0*/  STL [R1+0x286c], R19 ;  /* 0x00286c1301007387 */ /* 0x0001e80000100800 */
[----:B------:R1:W-:Y:S04]  /*d01c0*/  STL [R1+0x2898], R20 ;  /* 0x0028981401007387 */ /* 0x0003e80000100800 */
[----:B------:R3:W-:Y:S04]  /*d01d0*/  STL [R1+0x2864], R21 ;  /* 0x0028641501007387 */ /* 0x0007e80000100800 */
[----:B------:R4:W-:Y:S04]  /*d01e0*/  STL [R1+0x2890], R22 ;  /* 0x0028901601007387 */ /* 0x0009e80000100800 */
[----:B------:R-:W-:Y:S01]  /*d01f0*/  STL [R1+0x285c], R23 ;  /* 0x00285c1701007387 */ /* 0x000fe20000100800 */
[----:B------:R-:W-:-:S03]  /*d0200*/  IMAD.X R27, R2, 0x1, R27, P4 ;  /* 0x00000001021b7824 */ /* 0x000fc600020e061b */
[----:B------:R0:W-:Y:S04]  /*d0210*/  STL [R1+0x2888], R24 ;  /* 0x0028881801007387 */ /* 0x0001e80000100800 */
[----:B------:R0:W-:Y:S04]  /*d0220*/  STL [R1+0x2880], R25 ;  /* 0x0028801901007387 */ /* 0x0001e80000100800 */
[----:B------:R0:W-:Y:S04]  /*d0230*/  STL [R1+0x2878], R26 ;  /* 0x0028781a01007387 */ /* 0x0001e80000100800 */
[----:B------:R-:W-:Y:S04]  /*d0240*/  STL [R1+0x2860], R29 ;  /* 0x0028601d01007387 */ /* 0x000fe80000100800 */
[----:B------:R1:W-:Y:S04]  /*d0250*/  STL [R1+0x2870], R27 ;  /* 0x0028701b01007387 */ /* 0x0003e80000100800 */
[----:B------:R3:W-:Y:S04]  /*d0260*/  STL [R1+0x2868], R28 ;  /* 0x0028681c01007387 */ /* 0x0007e80000100800 */
[----:B0-----:R-:W2:Y:S04]  /*d0270*/  LDL.LU R19, [R1+0x2858] ;  /* 0x0028580001137983 */ /* 0x001ea80000300800 */
[----:B-1----:R-:W2:Y:S04]  /*d0280*/  LDL.LU R20, [R1+0x2854] ;  /* 0x0028540001147983 */ /* 0x002ea80000300800 */
[----:B---3--:R-:W3:Y:S04]  /*d0290*/  LDL.LU R21, [R1+0x284c] ;  /* 0x00284c0001157983 */ /* 0x008ee80000300800 */
[----:B----4-:R-:W4:Y:S04]  /*d02a0*/  LDL.LU R22, [R1+0x2844] ;  /* 0x0028440001167983 */ /* 0x010f280000300800 */
[----:B------:R-:W4:Y:S04]  /*d02b0*/  LDL.LU R24, [R1+0x283c] ;  /* 0x00283c0001187983 */ /* 0x000f280000300800 */
[----:B------:R-:W4:Y:S04]  /*d02c0*/  LDL.LU R25, [R1+0x2834] ;  /* 0x0028340001197983 */ /* 0x000f280000300800 */
[----:B------:R-:W4:Y:S04]  /*d02d0*/  LDL.LU R26, [R1+0x282c] ;  /* 0x00282c00011a7983 */ /* 0x000f280000300800 */
[----:B------:R-:W4:Y:S04]  /*d02e0*/  LDL.LU R27, [R1+0x2824] ;  /* 0x00282400011b7983 */ /* 0x000f280000300800 */
[----:B------:R-:W4:Y:S04]  /*d02f0*/  LDL.LU R28, [R1+0x2850] ;  /* 0x00285000011c7983 */ /* 0x000f280000300800 */
[----:B------:R-:W4:Y:S04]  /*d0300*/  LDL.LU R29, [R1+0x281c] ;  /* 0x00281c00011d7983 */ /* 0x000f280000300800 */
[----:B--2---:R-:W-:Y:S04]  /*d0310*/  STL [R1+0x3fdc], R0 ;  /* 0x003fdc0001007387 */ /* 0x004fe80000100800 */
[----:B------:R-:W2:Y:S01]  /*d0320*/  LDL.LU R23, [R1+0x19bc] ;  /* 0x0019bc0001177983 */ /* 0x000ea20000300800 */
[----:B------:R-:W-:Y:S01]  /*d0330*/  IMAD.X R19, R2, 0x1, R19, P0 ;  /* 0x0000000102137824 */ /* 0x000fe200000e0613 */
[----:B------:R-:W-:-:S04]  /*d0340*/  IADD3 R20, P5, PT, R3, R20, RZ ;  /* 0x0000001403147210 */ /* 0x000fc80007fbe0ff */
[----:B------:R-:W-:Y:S01]  /*d0350*/  STL [R1+0x2858], R19 ;  /* 0x0028581301007387 */ /* 0x000fe20000100800 */
[C---:B---3--:R-:W-:Y:S02]  /*d0360*/  IADD3 R21, P6, PT, R3.reuse, R21, RZ ;  /* 0x0000001503157210 */ /* 0x048fe40007fde0ff */
[C---:B----4-:R-:W-:Y:S02]  /*d0370*/  IADD3 R22, P0, PT, R3.reuse, R22, RZ ;  /* 0x0000001603167210 */ /* 0x050fe40007f1e0ff */
[C---:B------:R-:W-:Y:S02]  /*d0380*/  IADD3 R24, P1, PT, R3.reuse, R24, RZ ;  /* 0x0000001803187210 */ /* 0x040fe40007f3e0ff */
[C---:B------:R-:W-:Y:S02]  /*d0390*/  IADD3 R25, P2, PT, R3.reuse, R25, RZ ;  /* 0x0000001903197210 */ /* 0x040fe40007f5e0ff */
[C---:B------:R-:W-:Y:S02]  /*d03a0*/  IADD3 R26, P3, PT, R3.reuse, R26, RZ ;  /* 0x0000001a031a7210 */ /* 0x040fe40007f7e0ff */
[C---:B------:R-:W-:Y:S01]  /*d03b0*/  IADD3 R27, P4, PT, R3.reuse, R27, RZ ;  /* 0x0000001b031b7210 */ /* 0x040fe20007f9e0ff */
[----:B------:R-:W-:Y:S01]  /*d03c0*/  IMAD.X R28, R2, 0x1, R28, P5 ;  /* 0x00000001021c7824 */ /* 0x000fe200028e061c */
[----:B------:R-:W-:Y:S01]  /*d03d0*/  IADD3 R29, P5, PT, R3, R29, RZ ;  /* 0x0000001d031d7210 */ /* 0x000fe20007fbe0ff */
[----:B--2---:R-:W-:-:S05]  /*d03e0*/  VIADD R23, R23, 0x1 ;  /* 0x0000000117177836 */ /* 0x004fca0000000000 */
        /* <DEDUP_REMOVED lines=83> */
[----:B------:R-:W-:Y:S01]  /*d0920*/  STL [R1+0x2838], R23 ;  /* 0x0028381701007387 */ /* 0x000fe20000100800 */
[----:B------:R-:W-:Y:S01]  /*d0930*/  IMAD.X R4, R2, 0x1, R4, P1 ;  /* 0x0000000102047824 */ /* 0x000fe200008e0604 */
[C---:B------:R-:W-:Y:S02]  /*d0940*/  IADD3 R5, P1, PT, R3.reuse, R5, RZ ;  /* 0x0000000503057210 */ /* 0x040fe40007f3e0ff */
        /* <DEDUP_REMOVED lines=98> */
[----:B------:R-:W-:Y:S01]  /*d0f70*/  STL [R1+0x278c], R23 ;  /* 0x00278c1701007387 */ /* 0x000fe20000100800 */
[C---:B------:R-:W-:Y:S01]  /*d0f80*/  IMAD.X R7, R2.reuse, 0x1, R7, P2 ;  /* 0x0000000102077824 */ /* 0x040fe200010e0607 */
[----:B------:R-:W-:Y:S02]  /*d0f90*/  IADD3 R4, P2, PT, R3, R4, RZ ;  /* 0x0000000403047210 */ /* 0x000fe40007f5e0ff */
        /* <DEDUP_REMOVED lines=2753> */
[----:B------:R-:W3:Y:S04]  /*dbbb0*/  LDL.LU R23, [R1+0x3d5c] ;  /* 0x003d5c0001177983 */ /* 0x000ee80000300800 */
[----:B---3--:R0:W-:Y:S04]  /*dbbc0*/  STL [R1+0x3ff0], R23 ;  /* 0x003ff01701007387 */ /* 0x0081e80000100800 */
[----:B------:R-:W-:Y:S04]  /*dbbd0*/  STL [R1+0x3ce8], R29 ;  /* 0x003ce81d01007387 */ /* 0x000fe80000100800 */
        /* <DEDUP_REMOVED lines=32> */
[----:B0-----:R-:W3:Y:S01]  /*dbde0*/  LDL.LU R28, [R1+0x3dd0] ;  /* 0x003dd000011c7983 */ /* 0x001ee20000300800 */
        /* <DEDUP_REMOVED lines=28> */
[----:B------:R-:W-:Y:S01]  /*dbfb0*/  IMAD.X R24, R2, 0x1, R24, P6 ;  /* 0x0000000102187824 */ /* 0x000fe200030e0618 */
[C---:B------:R-:W-:Y:S02]  /*dbfc0*/  IADD3 R25, P6, PT, R3.reuse, R25, RZ ;  /* 0x0000001903197210 */ /* 0x040fe40007fde0ff */
[----:B--2---:R-:W-:-:S05]  /*dbfd0*/  IADD3 R23, P2, PT, R3, R23, RZ ;  /* 0x0000001703177210 */ /* 0x004fca0007f5e0ff */
[----:B------:R-:W-:Y:S01]  /*dbfe0*/  STL [R1+0x3d5c], R23 ;  /* 0x003d5c1701007387 */ /* 0x000fe20000100800 */
[C---:B------:R-:W-:Y:S01]  /*dbff0*/  IMAD.X R7, R2.reuse, 0x1, R7, P2 ;  /* 0x0000000102077824 */ /* 0x040fe200010e0607 */
        /* <DEDUP_REMOVED lines=23> */
[----:B0-----:R-:W2:Y:S01]  /*dc170*/  LDL.LU R29, [R1+0x3d68] ;  /* 0x003d6800011d7983 */ /* 0x001ea20000300800 */
[C---:B------:R-:W-:Y:S01]  /*dc180*/  IADD3 R26, P0, PT, R3.reuse, R26, RZ ;  /* 0x0000001a031a7210 */ /* 0x040fe20007f1e0ff */
[C---:B------:R-:W-:Y:S01]  /*dc190*/  IMAD.X R27, R2.reuse, 0x1, R27, P1 ;  /* 0x00000001021b7824 */ /* 0x040fe200008e061b */
[----:B------:R-:W-:Y:S01]  /*dc1a0*/  IADD3 R28, P1, PT, R3, R28, RZ ;  /* 0x0000001c031c7210 */ /* 0x000fe20007f3e0ff */
[----:B------:R-:W-:Y:S04]  /*dc1b0*/  STL [R1+0x3dc0], R25 ;  /* 0x003dc01901007387 */ /* 0x000fe80000100800 */
[----:B------:R-:W3:Y:S04]  /*dc1c0*/  LDL.LU R23, [R1+0x3d78] ;  /* 0x003d780001177983 */ /* 0x000ee80000300800 */
[----:B------:R-:W-:Y:S04]  /*dc1d0*/  STL [R1+0x3dbc], R26 ;  /* 0x003dbc1a01007387 */ /* 0x000fe80000100800 */
[----:B---3--:R0:W-:Y:S04]  /*dc1e0*/  STL [R1+0x3fe4], R23 ;  /* 0x003fe41701007387 */ /* 0x0081e80000100800 */
[----:B------:R-:W-:Y:S04]  /*dc1f0*/  STL [R1+0x3d64], R27 ;  /* 0x003d641b01007387 */ /* 0x000fe80000100800 */
[----:B0-----:R-:W3:Y:S04]  /*dc200*/  LDL.LU R23, [R1+0x3de0] ;  /* 0x003de00001177983 */ /* 0x001ee80000300800 */
[----:B------:R-:W-:Y:S04]  /*dc210*/  STL [R1+0x3dd0], R28 ;  /* 0x003dd01c01007387 */ /* 0x000fe80000100800 */
[----:B---3--:R0:W-:Y:S04]  /*dc220*/  STL [R1+0x3fe8], R23 ;  /* 0x003fe81701007387 */ /* 0x0081e80000100800 */
[----:B0-----:R-:W3:Y:S01]  /*dc230*/  LDL.LU R23, [R1+0x3d74] ;  /* 0x003d740001177983 */ /* 0x001ee20000300800 */
[----:B--2---:R-:W-:-:S03]  /*dc240*/  IMAD.X R29, R2, 0x1, R29, P2 ;  /* 0x00000001021d7824 */ /* 0x004fc600010e061d */
        /* <DEDUP_REMOVED lines=27> */
[----:B------:R-:W3:Y:S04]  /*dc400*/  LDL.LU R28, [R1+0x3df4] ;  /* 0x003df400011c7983 */ /* 0x000ee80000300800 */
[----:B0-----:R-:W3:Y:S01]  /*dc410*/  LDL.LU R29, [R1+0x3df8] ;  /* 0x003df800011d7983 */ /* 0x001ee20000300800 */
        /* <DEDUP_REMOVED lines=10> */
[C---:B---3--:R-:W-:Y:S01]  /*dc4c0*/  IADD3 R13, P5, PT, R3.reuse, R13, RZ ;  /* 0x0000000d030d7210 */ /* 0x048fe20007fbe0ff */
        /* <DEDUP_REMOVED lines=11> */
[----:B--2---:R-:W-:-:S05]  /*dc580*/  IMAD.X R23, R2, 0x1, R23, P4 ;  /* 0x0000000102177824 */ /* 0x004fca00020e0617 */
[----:B------:R0:W-:Y:S04]  /*dc590*/  STL [R1+0x3d78], R23 ;  /* 0x003d781701007387 */ /* 0x0001e80000100800 */
[----:B0-----:R-:W2:Y:S01]  /*dc5a0*/  LDL.LU R23, [R1+0x3fe0] ;  /* 0x003fe00001177983 */ /* 0x001ea20000300800 */
[----:B------:R-:W-:-:S05]  /*dc5b0*/  IADD3 R0, P4, PT, R3, R0, RZ ;  /* 0x0000000003007210 */ /* 0x000fca0007f9e0ff */
[----:B------:R0:W-:Y:S01]  /*dc5c0*/  STL [R1+0x3ddc], R0 ;  /* 0x003ddc0001007387 */ /* 0x0001e20000100800 */
[----:B------:R-:W-:-:S03]  /*dc5d0*/  IMAD.X R4, R2, 0x1, R4, P4 ;  /* 0x0000000102047824 */ /* 0x000fc600020e0604 */
[----:B0-----:R0:W5:Y:S01]  /*dc5e0*/  LDL.LU R0, [R1+0x3fdc] ;  /* 0x003fdc0001007983 */ /* 0x0011620000300800 */
[C---:B------:R-:W-:Y:S01]  /*dc5f0*/  IADD3 R5, P4, PT, R3.reuse, R5, RZ ;  /* 0x0000000503057210 */ /* 0x040fe20007f9e0ff */
[C---:B------:R-:W-:Y:S01]  /*dc600*/  IMAD.X R20, R2.reuse, 0x1, R20, P6 ;  /* 0x0000000102147824 */ /* 0x040fe200030e0614 */
[C---:B------:R-:W-:Y:S01]  /*dc610*/  IADD3 R19, P5, PT, R3.reuse, R19, RZ ;  /* 0x0000001303137210 */ /* 0x040fe20007fbe0ff */
[----:B------:R0:W-:Y:S01]  /*dc620*/  STL [R1+0x3d84], R12 ;  /* 0x003d840c01007387 */ /* 0x0001e20000100800 */
[----:B------:R-:W-:Y:S01]  /*dc630*/  IADD3 R21, P6, PT, R3, R21, RZ ;  /* 0x0000001503157210 */ /* 0x000fe20007fde0ff */
[C---:B------:R-:W-:Y:S02]  /*dc640*/  IMAD.X R22, R2.reuse, 0x1, R22, P0 ;  /* 0x0000000102167824 */ /* 0x040fe400000e0616 */
[----:B------:R0:W-:Y:S01]  /*dc650*/  STL [R1+0x3df0], R13 ;  /* 0x003df00d01007387 */ /* 0x0001e20000100800 */
[C---:B------:R-:W-:Y:S02]  /*dc660*/  IMAD.X R24, R2.reuse, 0x1, R24, P1 ;  /* 0x0000000102187824 */ /* 0x040fe400008e0618 */
[C---:B------:R-:W-:Y:S01]  /*dc670*/  IMAD.X R25, R2.reuse, 0x1, R25, P2 ;  /* 0x0000000102197824 */ /* 0x040fe200010e0619 */
[----:B------:R0:W-:Y:S01]  /*dc680*/  STL [R1+0x3d88], R14 ;  /* 0x003d880e01007387 */ /* 0x0001e20000100800 */
[----:B------:R-:W-:-:S02]  /*dc690*/  IMAD.X R26, R2, 0x1, R26, P3 ;  /* 0x00000001021a7824 */ /* 0x000fc400018e061a */
[C---:B------:R-:W-:Y:S01]  /*dc6a0*/  IMAD.X R29, R2.reuse, 0x1, R29, P6 ;  /* 0x00000001021d7824 */ /* 0x040fe200030e061d */
[----:B------:R0:W-:Y:S01]  /*dc6b0*/  STL [R1+0x3dec], R15 ;  /* 0x003dec0f01007387 */ /* 0x0001e20000100800 */
[C---:B------:R-:W-:Y:S02]  /*dc6c0*/  IMAD.X R27, R2.reuse, 0x1, R27, P4 ;  /* 0x00000001021b7824 */ /* 0x040fe400020e061b */
[----:B------:R-:W-:Y:S01]  /*dc6d0*/  IMAD.X R28, R2, 0x1, R28, P5 ;  /* 0x00000001021c7824 */ /* 0x000fe200028e061c */
[----:B------:R0:W-:Y:S04]  /*dc6e0*/  STL [R1+0x3d94], R16 ;  /* 0x003d941001007387 */ /* 0x0001e80000100800 */
        /* <DEDUP_REMOVED lines=19> */
[----:B------:R0:W-:Y:S01]  /*dc820*/  STL [R1+0x3df4], R28 ;  /* 0x003df41c01007387 */ /* 0x0001e20000100800 */
[----:B--2---:R-:W-:-:S13]  /*dc830*/  ISETP.NE.U32.AND P0, PT, R23, UR7, PT ;  /* 0x0000000717007c0c */ /* 0x004fda000bf05070 */
[----:B0-----:R-:W-:Y:S05]  /*dc840*/  @P0 BRA `(.L_x_2) ;  /* 0xfffff70800540947 */ /* 0x001fea000383ffff */
.L_x_1:
[----:B------:R0:W-:Y:S01]  /*dc850*/  STL [R1+0x410c], R4 ;  /* 0x00410c0401007387 */ /* 0x0001e20000100800 */
[----:B------:R-:W2:Y:S03]  /*dc860*/  LDCU UR20, c[0x0][0x3b8] ;  /* 0x00007700ff1477ac */ /* 0x000ea60008000800 */
[----:B------:R-:W-:Y:S01]  /*dc870*/  STL [R1+0x4108], R5 ;  /* 0x0041080501007387 */ /* 0x000fe20000100800 */
[----:B------:R-:W3:Y:S03]  /*dc880*/  LDCU UR16, c[0x0][0x3b4] ;  /* 0x00007680ff1077ac */ /* 0x000ee60008000800 */
[----:B------:R-:W-:Y:S01]  /*dc890*/  STL [R1+0x4104], R6 ;  /* 0x0041040601007387 */ /* 0x000fe20000100800 */
[----:B------:R-:W4:Y:S01]  /*dc8a0*/  LDCU.64 UR38, c[0x0][0x398] ;  /* 0x00007300ff2677ac */ /* 0x000f220008000a00 */
[----:B0-----:R-:W-:-:S02]  /*dc8b0*/  MOV.SPILL R4, UR41 ;  /* 0x0000002900047c02 */ /* 0x001fc40009000f00 */
[----:B------:R-:W-:Y:S01]  /*dc8c0*/  STL [R1+0x4100], R7 ;  /* 0x0041000701007387 */ /* 0x000fe20000100800 */
[----:B------:R-:W0:Y:S03]  /*dc8d0*/  LDCU UR77, c[0x0][0x39c] ;  /* 0x00007380ff4d77ac */ /* 0x000e260008000800 */
[----:B------:R-:W-:Y:S01]  /*dc8e0*/  STL [R1+0x40ec], R3 ;  /* 0x0040ec0301007387 */ /* 0x000fe20000100800 */
[----:B------:R-:W1:Y:S03]  /*dc8f0*/  LDCU.64 UR42, c[0x0][0x390] ;  /* 0x00007200ff2a77ac */ /* 0x000e660008000a00 */
[----:B------:R0:W-:Y:S01]  /*dc900*/  STL [R1+0x40e0], R2 ;  /* 0x0040e00201007387 */ /* 0x0001e20000100800 */
[----:B------:R-:W1:Y:S03]  /*dc910*/  LDCU UR15, c[0x0][0x3b8] ;  /* 0x00007700ff0f77ac */ /* 0x000e660008000800 */
[----:B------:R-:W-:Y:S01]  /*dc920*/  STL [R1+0x40d8], R27 ;  /* 0x0040d81b01007387 */ /* 0x000fe20000100800 */
[----:B------:R-:W1:Y:S03]  /*dc930*/  LDCU UR19, c[0x0][0x3b8] ;  /* 0x00007700ff1377ac */ /* 0x000e660008000800 */
[----:B------:R-:W-:Y:S01]  /*dc940*/  STL [R1+0x40d4], R26 ;  /* 0x0040d41a01007387 */ /* 0x000fe20000100800 */
[----:B-1---5:R-:W-:Y:S01]  /*dc950*/  LOP3.LUT R0, R0, 0xfeffffff, RZ, 0xc0, !PT ;  /* 0xfeffffff00007812 */ /* 0x022fe200078ec0ff */
[----:B------:R-:W1:Y:S01]  /*dc960*/  LDCU UR9, c[0x0][0x3b8] ;  /* 0x00007700ff0977ac */ /* 0x000e620008000800 */
[----:B0-----:R-:W-:Y:S01]  /*dc970*/  MOV.SPILL R2, UR40 ;  /* 0x0000002800027c02 */ /* 0x001fe20009000f00 */
[----:B------:R-:W-:Y:S01]  /*dc980*/  STL [R1+0x40d0], R25 ;  /* 0x0040d01901007387 */ /* 0x000fe20000100800 */
[----:B------:R-:W0:Y:S03]  /*dc990*/  LDCU UR10, c[0x0][0x3b8] ;  /* 0x00007700ff0a77ac */ /* 0x000e260008000800 */
        /* <DEDUP_REMOVED lines=10> */
[----:B------:R1:W-:Y:S01]  /*dca40*/  STL [R1+0x40a8], R19 ;  /* 0x0040a81301007387 */ /* 0x0003e20000100800 */
[----:B------:R-:W0:Y:S03]  /*dca50*/  LDCU UR14, c[0x0][0x3b8] ;  /* 0x00007700ff0e77ac */ /* 0x000e260008000800 */
[----:B------:R-:W3:Y:S01]  /*dca60*/  LDL.LU R3, [R1+0x3fd8] ;  /* 0x003fd80001037983 */ /* 0x000ee20000300800 */
[----:B------:R-:W0:Y:S03]  /*dca70*/  LDCU UR13, c[0x0][0x3b8] ;  /* 0x00007700ff0d77ac */ /* 0x000e260008000800 */
[----:B------:R-:W-:Y:S01]  /*dca80*/  STL [R1+0xf04], R4 ;  /* 0x000f040401007387 */ /* 0x000fe20000100800 */
[----:B------:R-:W0:Y:S03]  /*dca90*/  LDCU UR11, c[0x0][0x3b8] ;  /* 0x00007700ff0b77ac */ /* 0x000e260008000800 */
[----:B-1----:R-:W2:Y:S01]  /*dcaa0*/  LDL R19, [R1+0xa8] ;  /* 0x0000a80001137983 */ /* 0x002ea20000100800 */
[----:B------:R-:W1:Y:S01]  /*dcab0*/  S2UR UR5, SR_CgaCtaId ;  /* 0x00000000000579c3 */ /* 0x000e620000008800 */
[----:B------:R-:W0:Y:S02]  /*dcac0*/  LDCU UR71, c[0x0][0x3b8] ;  /* 0x00007700ff4777ac */ /* 0x000e240008000800 */
[----:B------:R0:W-:Y:S01]  /*dcad0*/  STL [R1+0xe88], R2 ;  /* 0x000e880201007387 */ /* 0x0001e20000100800 */
[----:B------:R-:W0:Y:S01]  /*dcae0*/  LDCU UR72, c[0x0][0x3b8] ;  /* 0x00007700ff4877ac */ /* 0x000e220008000800 */
        /* <DEDUP_REMOVED lines=49> */
[----:B------:R-:W-:Y:S01]  /*dce00*/  UMOV UR4, 0x400 ;  /* 0x0000040000047882 */ /* 0x000fe20000000000 */
[----:B------:R-:W0:Y:S01]  /*dce10*/  LDCU UR40, c[0x0][0x39c] ;  /* 0x00007380ff2877ac */ /* 0x000e220008000800 */
[----:B-1----:R-:W-:Y:S01]  /*dce20*/  ULEA UR4, UR5, UR4, 0x18 ;  /* 0x0000000405047291 */ /* 0x002fe2000f8ec0ff */
[----:B------:R-:W1:Y:S01]  /*dce30*/  LDCU UR5, c[0x0][0x3b8] ;  /* 0x00007700ff0577ac */ /* 0x000e620008000800 */
[----:B------:R-:W0:Y:S01]  /*dce40*/  LDCU UR41, c[0x0][0x39c] ;  /* 0x00007380ff2977ac */ /* 0x000e220008000800 */
[C---:B---3--:R-:W-:Y:S01]  /*dce50*/  IMAD R16, R3.reuse, UR16, RZ ;  /* 0x0000001003107c24 */ /* 0x048fe2000f8e02ff */
[----:B------:R-:W-:Y:S01]  /*dce60*/  BAR.SYNC.DEFER_BLOCKING 0x0 ;  /* 0x0000000000007b1d */ /* 0x000fe20000010000 */
[----:B----4-:R-:W-:-:S03]  /*dce70*/  ISETP.GE.AND P6, PT, R3, UR38, PT ;  /* 0x0000002603007c0c */ /* 0x010fc6000bfc6270 */
[C---:B------:R-:W-:Y:S02]  /*dce80*/  IADD3 R17, P0, PT, R16.reuse, UR42, RZ ;  /* 0x0000002a10117c10 */ /* 0x040fe4000ff1e0ff */
[----:B------:R-:W3:Y:S01]  /*dce90*/  LDCU UR16, c[0x0][0x3b8] ;  /* 0x00007700ff1077ac */ /* 0x000ee20008000800 */
[C---:B--2---:R-:W-:Y:S01]  /*dcea0*/  IMAD R10, R19.reuse, UR20, RZ ;  /* 0x00000014130a7c24 */ /* 0x044fe2000f8e02ff */
[----:B------:R-:W-:Y:S01]  /*dceb0*/  LEA.HI.X.SX32 R16, R16, UR43, 0x1, P0 ;  /* 0x0000002b10107c11 */ /* 0x000fe200080f0eff */
[----:B------:R-:W-:Y:S01]  /*dcec0*/  VIADD R11, R19, 0x1ff ;  /* 0x000001ff130b7836 */ /* 0x000fe20000000000 */
[----:B------:R-:W2:Y:S01]  /*dced0*/  LDCU UR38, c[0x0][0x3b8] ;  /* 0x00007700ff2677ac */ /* 0x000ea20008000800 */
[----:B------:R-:W-:Y:S01]  /*dcee0*/  VIADD R9, R10, UR20 ;  /* 0x000000140a097c36 */ /* 0x000fe20008000000 */
[----:B------:R-:W-:Y:S02]  /*dcef0*/  STL [R1+0x4118], R10 ;  /* 0x0041180a01007387 */ /* 0x000fe40000100800 */
[----:B------:R-:W-:Y:S01]  /*dcf00*/  ISETP.LT.AND P5, PT, R11, UR77, !P6 ;  /* 0x0000004d0b007c0c */ /* 0x000fe2000f7a1270 */
[----:B------:R-:W-:Y:S01]  /*dcf10*/  VIADD R8, R9, UR20 ;  /* 0x0000001409087c36 */ /* 0x000fe20008000000 */
[----:B------:R-:W-:Y:S01]  /*dcf20*/  STL [R1+0x411c], R9 ;  /* 0x00411c0901007387 */ /* 0x000fe20000100800 */
[----:B------:R-:W-:Y:S01]  /*dcf30*/  VIADD R11, R19, 0xb1 ;  /* 0x000000b1130b7836 */ /* 0x000fe20000000000 */
[----:B------:R-:W4:Y:S01]  /*dcf40*/  LDCU UR77, c[0x0][0x3b8] ;  /* 0x00007700ff4d77ac */ /* 0x000f220008000800 */
[----:B0-----:R-:W-:Y:S01]  /*dcf50*/  VIADD R2, R8, UR20 ;  /* 0x0000001408027c36 */ /* 0x001fe20008000000 */
[----:B------:R-:W-:Y:S02]  /*dcf60*/  STL [R1+0x4120], R8 ;  /* 0x0041200801007387 */ /* 0x000fe40000100800 */
[----:B------:R-:W-:Y:S01]  /*dcf70*/  ISETP.LT.AND P0, PT, R11, UR39, !P6 ;  /* 0x000000270b007c0c */ /* 0x000fe2000f701270 */
[----:B------:R-:W0:Y:S01]  /*dcf80*/  LDCU UR42, c[0x0][0x3b8] ;  /* 0x00007700ff2a77ac */ /* 0x000e220008000800 */
[----:B------:R1:W-:Y:S01]  /*dcf90*/  STL [R1+0xcc0], R2 ;  /* 0x000cc00201007387 */ /* 0x0003e20000100800 */
[----:B------:R-:W0:Y:S01]  /*dcfa0*/  LDCU UR43, c[0x0][0x3b8] ;  /* 0x00007700ff2b77ac */ /* 0x000e220008000800 */
[----:B------:R-:W0:Y:S01]  /*dcfb0*/  LDCU UR39, c[0x0][0x3b8] ;  /* 0x00007700ff2777ac */ /* 0x000e220008000800 */
[----:B-1----:R-:W-:-:S08]  /*dcfc0*/  VIADD R2, R2, UR20 ;  /* 0x0000001402027c36 */ /* 0x002fd00008000000 */
[----:B------:R-:W-:Y:S01]  /*dcfd0*/  @P0 LOP3.LUT R0, R0, 0x1000000, RZ, 0xfc, !PT ;  /* 0x0100000000000812 */ /* 0x000fe200078efcff */
[----:B------:R1:W-:Y:S02]  /*dcfe0*/  STL [R1+0xcc4], R2 ;  /* 0x000cc40201007387 */ /* 0x0003e40000100800 */
[----:B-1----:R-:W-:-:S05]  /*dcff0*/  VIADD R2, R2, UR20 ;  /* 0x0000001402027c36 */ /* 0x002fca0008000000 */
        /* <DEDUP_REMOVED lines=12> */
[----:B------:R1:W-:Y:S04]  /*dd0c0*/  STL [R1+0xce0], R2 ;  /* 0x000ce00201007387 */ /* 0x0003e80000100800 */
[----:B------:R-:W-:Y:S01]  /*dd0d0*/  STL [R1+0x4124], R17 ;  /* 0x0041241101007387 */ /* 0x000fe20000100800 */
        /* <DEDUP_REMOVED lines=9> */
[----:B-1----:R-:W-:Y:S01]  /*dd170*/  VIADD R2, R2, UR20 ;  /* 0x0000001402027c36 */ /* 0x002fe20008000000 */
[----:B------:R-:W1:Y:S04]  /*dd180*/  LDCU UR20, c[0x0][0x3b8] ;  /* 0x00007700ff1477ac */ /* 0x000e680008000800 */
[----:B------:R0:W-:Y:S02]  /*dd190*/  STL [R1+0xcf0], R2 ;  /* 0x000cf00201007387 */ /* 0x0001e40000100800 */
[----:B0-----:R-:W-:Y:S01]  /*dd1a0*/  VIADD R2, R2, UR15 ;  /* 0x0000000f02027c36 */ /* 0x001fe20008000000 */
[----:B------:R-:W0:Y:S03]  /*dd1b0*/  LDCU UR15, c[0x0][0x3b8] ;  /* 0x00007700ff0f77ac */ /* 0x000e260008000800 */
[----:B------:R-:W-:Y:S01]  /*dd1c0*/  VIADD R0, R2, UR19 ;  /* 0x0000001302007c36 */ /* 0x000fe20008000000 */
[----:B------:R-:W-:Y:S01]  /*dd1d0*/  STL [R1+0xcf4], R2 ;  /* 0x000cf40201007387 */ /* 0x000fe20000100800 */
[----:B------:R-:W0:Y:S03]  /*dd1e0*/  LDCU UR19, c[0x0][0x3b8] ;  /* 0x00007700ff1377ac */ /* 0x000e260008000800 */
[----:B------:R1:W-:Y:S02]  /*dd1f0*/  STL [R1+0xcf8], R0 ;  /* 0x000cf80001007387 */ /* 0x0003e40000100800 */
[----:B-1----:R-:W-:Y:S01]  /*dd200*/  VIADD R0, R0, UR9 ;  /* 0x0000000900007c36 */ /* 0x002fe20008000000 */
[----:B------:R-:W1:Y:S04]  /*dd210*/  LDCU UR9, c[0x0][0x3b8] ;  /* 0x00007700ff0977ac */ /* 0x000e680008000800 */
[----:B------:R0:W-:Y:S02]  /*dd220*/  STL [R1+0xcfc], R0 ;  /* 0x000cfc0001007387 */ /* 0x0001e40000100800 */
[----:B0-----:R-:W-:Y:S01]  /*dd230*/  VIADD R0, R0, UR10 ;  /* 0x0000000a00007c36 */ /* 0x001fe20008000000 */
[----:B------:R-:W0:Y:S04]  /*dd240*/  LDCU UR10, c[0x0][0x3b8] ;  /* 0x00007700ff0a77ac */ /* 0x000e280008000800 */
        /* <DEDUP_REMOVED lines=181> */
[----:B---3--:R-:W-:Y:S01]  /*ddda0*/  VIADD R0, R0, UR16 ;  /* 0x0000001000007c36 */ /* 0x008fe20008000000 */
[----:B------:R-:W3:Y:S04]  /*dddb0*/  LDCU UR16, c[0x0][0x3b8] ;  /* 0x00007700ff1077ac */ /* 0x000ee80008000800 */
[----:B------:R2:W-:Y:S02]  /*dddc0*/  STL [R1+0xdf4], R0 ;  /* 0x000df40001007387 */ /* 0x0005e40000100800 */
[----:B--2---:R-:W-:Y:S01]  /*dddd0*/  VIADD R0, R0, UR38 ;  /* 0x0000002600007c36 */ /* 0x004fe20008000000 */
[----:B------:R-:W2:Y:S04]  /*ddde0*/  LDCU UR38, c[0x0][0x3b8] ;  /* 0x00007700ff2677ac */ /* 0x000ea80008000800 */
[----:B------:R4:W-:Y:S02]  /*dddf0*/  STL [R1+0xdf8], R0 ;  /* 0x000df80001007387 */ /* 0x0009e40000100800 */
[----:B----4-:R-:W-:Y:S01]  /*dde00*/  VIADD R0, R0, UR77 ;  /* 0x0000004d00007c36 */ /* 0x010fe20008000000 */
[----:B------:R-:W4:Y:S04]  /*dde10*/  LDCU UR77, c[0x0][0x3b8] ;  /* 0x00007700ff4d77ac */ /* 0x000f280008000800 */
        /* <DEDUP_REMOVED lines=600> */
[----:B------:R0:W-:Y:S04]  /*e03a0*/  STL [R1+0x13b0], R0 ;  /* 0x0013b00001007387 */ /* 0x0001e80000100800 */
[----:B------:R-:W4:Y:S04]  /*e03b0*/  LDL.LU R28, [R1+0x890] ;  /* 0x00089000011c7983 */ /* 0x000f280000300800 */
[----:B------:R-:W4:Y:S01]  /*e03c0*/  LDL.LU R18, [R1+0x894] ;  /* 0x0008940001127983 */ /* 0x000f220000300800 */
[----:B0-----:R-:W-:Y:S01]  /*e03d0*/  VIADD R0, R0, UR66 ;  /* 0x0000004200007c36 */ /* 0x001fe20008000000 */
[----:B------:R-:W0:Y:S02]  /*e03e0*/  LDCU UR66, c[0x0][0x3b8] ;  /* 0x00007700ff4277ac */ /* 0x000e240008000800 */
[----:B------:R-:W4:Y:S04]  /*e03f0*/  LDL.LU R15, [R1+0x898] ;  /* 0x00089800010f7983 */ /* 0x000f280000300800 */
[----:B------:R0:W-:Y:S04]  /*e0400*/  STL [R1+0x13b8], R0 ;  /* 0x0013b80001007387 */ /* 0x0001e80000100800 */
[----:B------:R-:W4:Y:S04]  /*e0410*/  LDL.LU R14, [R1+0x89c] ;  /* 0x00089c00010e7983 */ /* 0x000f280000300800 */
[----:B------:R-:W4:Y:S04]  /*e0420*/  LDL.LU R13, [R1+0x880] ;  /* 0x00088000010d7983 */ /* 0x000f280000300800 */
[----:B------:R-:W4:Y:S01]  /*e0430*/  LDL.LU R12, [R1+0x884] ;  /* 0x00088400010c7983 */ /* 0x000f220000300800 */
        /* <DEDUP_REMOVED lines=40> */
[----:B------:R-:W1:Y:S01]  /*e06c0*/  LDCU UR43, c[0x0][0x3b8] ;  /* 0x00007700ff2b77ac */ /* 0x000e620008000800 */
[----:B------:R-:W-:-:S05]  /*e06d0*/  F2FP.SATFINITE.E4M3.F32.PACK_AB_MERGE_C R2, R18, R28, RZ ;  /* 0x0000001c1202723e */ /* 0x000fca00048070ff */
[----:B------:R0:W-:Y:S01]  /*e06e0*/  STL [R1+0xf00], R2 ;  /* 0x000f000201007387 */ /* 0x0001e20000100800 */
[----:B------:R-:W-:-:S03]  /*e06f0*/  F2FP.SATFINITE.E4M3.F32.PACK_AB_MERGE_C R3, R14, R15, RZ ;  /* 0x0000000f0e03723e */ /* 0x000fc600048070ff */
[----:B------:R-:W-:Y:S01]  /*e0700*/  STL [R1+0x141c], R0 ;  /* 0x00141c0001007387 */ /* 0x000fe20000100800 */
[----:B0-----:R-:W-:-:S03]  /*e0710*/  F2FP.SATFINITE.E4M3.F32.PACK_AB_MERGE_C R2, R12, R13, RZ ;  /* 0x0000000d0c02723e */ /* 0x001fc600048070ff */
[----:B------:R-:W-:Y:S04]  /*e0720*/  STL [R1+0xeb4], R3 ;  /* 0x000eb40301007387 */ /* 0x000fe80000100800 */
[----:B------:R-:W-:Y:S04]  /*e0730*/  STL [R1+0xeb0], R2 ;  /* 0x000eb00201007387 */ /* 0x000fe80000100800 */
[----:B------:R-:W2:Y:S04]  /*e0740*/  LDL.LU R11, [R1+0x878] ;  /* 0x00087800010b7983 */ /* 0x000ea80000300800 */
[----:B--2---:R0:W-:Y:S04]  /*e0750*/  STL [R1+0x42dc], R11 ;  /* 0x0042dc0b01007387 */ /* 0x0041e80000100800 */
[----:B0-----:R-:W2:Y:S04]  /*e0760*/  LDL.LU R11, [R1+0x874] ;  /* 0x00087400010b7983 */ /* 0x001ea80000300800 */
[----:B--2---:R0:W-:Y:S04]  /*e0770*/  STL [R1+0x42e4], R11 ;  /* 0x0042e40b01007387 */ /* 0x0041e80000100800 */
[----:B0-----:R-:W2:Y:S04]  /*e0780*/  LDL.LU R11, [R1+0x88c] ;  /* 0x00088c00010b7983 */ /* 0x001ea80000300800 */
[----:B------:R-:W2:Y:S04]  /*e0790*/  LDL.LU R19, [R1+0x87c] ;  /* 0x00087c0001137983 */ /* 0x000ea80000300800 */
[----:B--2---:R0:W-:Y:S04]  /*e07a0*/  STL [R1+0x42e0], R19 ;  /* 0x0042e01301007387 */ /* 0x0041e80000100800 */
[----:B0-----:R-:W2:Y:S01]  /*e07b0*/  LDL.LU R19, [R1+0x870] ;  /* 0x0008700001137983 */ /* 0x001ea20000300800 */
[----:B------:R-:W-:Y:S01]  /*e07c0*/  VIADD R0, R0, UR39 ;  /* 0x0000002700007c36 */ /* 0x000fe20008000000 */
[----:B------:R-:W0:Y:S02]  /*e07d0*/  LDCU UR39, c[0x0][0x3b8] ;  /* 0x00007700ff2777ac */ /* 0x000e240008000800 */
[----:B--2---:R2:W-:Y:S04]  /*e07e0*/  STL [R1+0x42e8], R19 ;  /* 0x0042e81301007387 */ /* 0x0045e80000100800 */
[----:B--2---:R-:W2:Y:S04]  /*e07f0*/  LDL.LU R19, [R1+0x888] ;  /* 0x0008880001137983 */ /* 0x004ea80000300800 */
[----:B------:R-:W3:Y:S04]  /*e0800*/  LDL.LU R16, [R1+0x860] ;  /* 0x0008600001107983 */ /* 0x000ee80000300800 */
[----:B------:R-:W-:Y:S04]  /*e0810*/  STL [R1+0x1414], R0 ;  /* 0x0014140001007387 */ /* 0x000fe80000100800 */
        /* <DEDUP_REMOVED lines=25> */
[----:B--2---:R-:W-:-:S03]  /*e09b0*/  F2FP.SATFINITE.E4M3.F32.PACK_AB_MERGE_C R11, R11, R19, RZ ;  /* 0x000000130b0b723e */ /* 0x004fc600048070ff */
[----:B------:R-:W2:Y:S04]  /*e09c0*/  LDL.LU R19, [R1+0x42e8] ;  /* 0x0042e80001137983 */ /* 0x000ea80000300800 */
[----:B------:R0:W-:Y:S04]  /*e09d0*/  STL [R1+0xe8c], R11 ;  /* 0x000e8c0b01007387 */ /* 0x0001e80000100800 */
[----:B0-----:R-:W2:Y:S02]  /*e09e0*/  LDL.LU R11, [R1+0x42e4] ;  /* 0x0042e400010b7983 */ /* 0x001ea40000300800 */
[----:B--2---:R-:W-:-:S02]  /*e09f0*/  F2FP.SATFINITE.E4M3.F32.PACK_AB_MERGE_C R11, R11, R19, RZ ;  /* 0x000000130b0b723e */ /* 0x004fc400048070ff */
[----:B------:R-:W2:Y:S04]  /*e0a00*/  LDL.LU R19, [R1+0x42e0] ;  /* 0x0042e00001137983 */ /* 0x000ea80000300800 */
[----:B------:R0:W-:Y:S04]  /*e0a10*/  STL [R1+0xf34], R11 ;  /* 0x000f340b01007387 */ /* 0x0001e80000100800 */
[----:B0-----:R-:W2:Y:S01]  /*e0a20*/  LDL.LU R11, [R1+0x42dc] ;  /* 0x0042dc00010b7983 */ /* 0x001ea20000300800 */
[----:B------:R-:W-:Y:S01]  /*e0a30*/  VIADD R0, R0, UR20 ;  /* 0x0000001400007c36 */ /* 0x000fe20008000000 */
[----:B---3--:R-:W-:Y:S01]  /*e0a40*/  F2FP.SATFINITE.E4M3.F32.PACK_AB_MERGE_C R9, R9, R8, RZ ;  /* 0x000000080909723e */ /* 0x008fe200048070ff */
[----:B------:R-:W0:Y:S03]  /*e0a50*/  LDCU UR20, c[0x0][0x3b8] ;  /* 0x00007700ff1477ac */ /* 0x000e260008000800 */
[----:B------:R3:W-:Y:S01]  /*e0a60*/  STL [R1+0x140c], R0 ;  /* 0x00140c0001007387 */ /* 0x0007e20000100800 */
[----:B------:R-:W-:Y:S01]  /*e0a70*/  F2FP.SATFINITE.E4M3.F32.PACK_AB_MERGE_C R8, R20, R10, RZ ;  /* 0x0000000a1408723e */ /* 0x000fe200048070ff */
[----:B---3--:R-:W-:Y:S01]  /*e0a80*/  VIADD R0, R0, UR15 ;  /* 0x0000000f00007c36 */ /* 0x008fe20008000000 */
[----:B------:R-:W-:Y:S01]  /*e0a90*/  F2FP.SATFINITE.E4M3.F32.PACK_AB_MERGE_C R2, R2, R27, RZ ;  /* 0x0000001b0202723e */ /* 0x000fe200048070ff */
[----:B------:R-:W3:Y:S01]  /*e0aa0*/  LDCU UR15, c[0x0][0x3b8] ;  /* 0x00007700ff0f77ac */ /* 0x000ee20008000800 */
[----:B------:R-:W-:-:S02]  /*e0ab0*/  F2FP.SATFINITE.E4M3.F32.PACK_AB_MERGE_C R3, R7, R3, RZ ;  /* 0x000000030703723e */ /* 0x000fc400048070ff */
[----:B--2---:R-:W-:Y:S02]  /*e0ac0*/  F2FP.SATFINITE.E4M3.F32.PACK_AB_MERGE_C R19, R19, R11, RZ ;  /* 0x0000000b1313723e */ /* 0x004fe400048070ff */
[----:B------:R-:W-:-:S03]  /*e0ad0*/  F2FP.SATFINITE.E4M3.F32.PACK_AB_MERGE_C R11, R17, R16, RZ ;  /* 0x00000010110b723e */ /* 0x000fc600048070ff */
[----:B------:R-:W-:Y:S04]  /*e0ae0*/  STL [R1+0xf30], R19 ;  /* 0x000f301301007387 */ /* 0x000fe80000100800 */
[----:B------:R-:W-:Y:S04]  /*e0af0*/  STL [R1+0xf1c], R11 ;  /* 0x000f1c0b01007387 */ /* 0x000fe80000100800 */
[----:B------:R2:W-:Y:S04]  /*e0b00*/  STL [R1+0x1404], R0 ;  /* 0x0014040001007387 */ /* 0x0005e80000100800 */
[----:B------:R0:W-:Y:S04]  /*e0b10*/  STL [R1+0xf18], R9 ;  /* 0x000f180901007387 */ /* 0x0001e80000100800 */
[----:B------:R1:W-:Y:S01]  /*e0b20*/  STL [R1+0xf78], R8 ;  /* 0x000f780801007387 */ /* 0x0003e20000100800 */
[----:B--2---:R-:W-:Y:S01]  /*e0b30*/  VIADD R0, R0, UR19 ;  /* 0x0000001300007c36 */ /* 0x004fe20008000000 */
[----:B------:R-:W2:Y:S01]  /*e0b40*/  LDCU UR19, c[0x0][0x3b8] ;  /* 0x00007700ff1377ac */ /* 0x000ea20008000800 */
[----:B0-----:R-:W-:-:S03]  /*e0b50*/  F2FP.SATFINITE.E4M3.F32.PACK_AB_MERGE_C R9, R22, R21, RZ ;  /* 0x000000151609723e */ /* 0x001fc600048070ff */
[----:B------:R0:W-:Y:S01]  /*e0b60*/  STL [R1+0x13fc], R0 ;  /* 0x0013fc0001007387 */ /* 0x0001e20000100800 */
[----:B-1----:R-:W-:-:S03]  /*e0b70*/  F2FP.SATFINITE.E4M3.F32.PACK_AB_MERGE_C R8, R24, R23, RZ ;  /* 0x000000171808723e */ /* 0x002fc600048070ff */
[----:B------:R-:W-:Y:S04]  /*e0b80*/  STL [R1+0xf64], R9 ;  /* 0x000f640901007387 */ /* 0x000fe80000100800 */
[----:B------:R1:W-:Y:S01]  /*e0b90*/  STL [R1+0xf60], R8 ;  /* 0x000f600801007387 */ /* 0x0003e20000100800 */
[----:B0-----:R-:W-:Y:S01]  /*e0ba0*/  VIADD R0, R0, UR9 ;  /* 0x0000000900007c36 */ /* 0x001fe20008000000 */
[----:B------:R-:W0:Y:S01]  /*e0bb0*/  LDCU UR9, c[0x0][0x3b8] ;  /* 0x00007700ff0977ac */ /* 0x000e220008000800 */
[----:B-1----:R-:W-:-:S03]  /*e0bc0*/  F2FP.SATFINITE.E4M3.F32.PACK_AB_MERGE_C R8, R26, R25, RZ ;  /* 0x000000191a08723e */ /* 0x002fc600048070ff */
[----:B------:R1:W-:Y:S04]  /*e0bd0*/  STL [R1+0x13f4], R0 ;  /* 0x0013f40001007387 */ /* 0x0003e80000100800 */
[----:B------:R-:W-:Y:S04]  /*e0be0*/  STL [R1+0xf50], R8 ;  /* 0x000f500801007387 */ /* 0x000fe80000100800 */
[----:B------:R0:W-:Y:S01]  /*e0bf0*/  STL [R1+0xfc4], R2 ;  /* 0x000fc40201007387 */ /* 0x0001e20000100800 */
[----:B-1----:R-:W-:Y:S01]  /*e0c00*/  VIADD R0, R0, UR10 ;  /* 0x0000000a00007c36 */ /* 0x002fe20008000000 */
[----:B------:R-:W1:Y:S04]  /*e0c10*/  LDCU UR10, c[0x0][0x3b8] ;  /* 0x00007700ff0a77ac */ /* 0x000e680008000800 */
[----:B------:R2:W-:Y:S01]  /*e0c20*/  STL [R1+0x13ec], R0 ;  /* 0x0013ec0001007387 */ /* 0x0005e20000100800 */
[----:B0-----:R-:W-:-:S03]  /*e0c30*/  F2FP.SATFINITE.E4M3.F32.PACK_AB_MERGE_C R2, R5, R6, RZ ;  /* 0x000000060502723e */ /* 0x001fc600048070ff */
[----:B------:R0:W-:Y:S04]  /*e0c40*/  STL [R1+0xfc0], R3 ;  /* 0x000fc00301007387 */ /* 0x0001e80000100800 */
[----:B------:R1:W-:Y:S01]  /*e0c50*/  STL [R1+0xfac], R2 ;  /* 0x000fac0201007387 */ /* 0x0003e20000100800 */
[----:B--2---:R-:W-:Y:S01]  /*e0c60*/  VIADD R0, R0, UR8 ;  /* 0x0000000800007c36 */ /* 0x004fe20008000000 */
[----:B------:R-:W2:Y:S01]  /*e0c70*/  LDCU UR8, c[0x0][0x3b8] ;  /* 0x00007700ff0877ac */ /* 0x000ea20008000800 */
[----:B0-----:R-:W-:-:S03]  /*e0c80*/  F2FP.SATFINITE.E4M3.F32.PACK_AB_MERGE_C R3, R29, R4, RZ ;  /* 0x000000041d03723e */ /* 0x001fc600048070ff */
[----:B------:R0:W-:Y:S01]  /*e0c90*/  STL [R1+0x13e4], R0 ;  /* 0x0013e40001007387 */ /* 0x0001e20000100800 */
[----:B-1----:R-:W-:-:S03]  /*e0ca0*/  F2FP.SATFINITE.E4M3.F32.PACK_AB_MERGE_C R2, R18, R28, RZ ;  /* 0x0000001c1202723e */ /* 0x002fc600048070ff */
[----:B------:R1:W-:Y:S04]  /*e0cb0*/  STL [R1+0xf7c], R3 ;  /* 0x000f7c0301007387 */ /* 0x0003e80000100800 */
[----:B------:R2:W-:Y:S01]  /*e0cc0*/  STL [R1+0xfec], R2 ;  /* 0x000fec0201007387 */ /* 0x0005e20000100800 */
[----:B0-----:R-:W-:Y:S01]  /*e0cd0*/  VIADD R0, R0, UR12 ;  /* 0x0000000c00007c36 */ /* 0x001fe20008000000 */
[----:B------:R-:W0:Y:S01]  /*e0ce0*/  LDCU UR12, c[0x0][0x3b8] ;  /* 0x00007700ff0c77ac */ /* 0x000e220008000800 */
[----:B-1----:R-:W-:-:S03]  /*e0cf0*/  F2FP.SATFINITE.E4M3.F32.PACK_AB_MERGE_C R3, R14, R15, RZ ;  /* 0x0000000f0e03723e */ /* 0x002fc600048070ff */
[----:B------:R-:W-:Y:S01]  /*e0d00*/  STL [R1+0x13dc], R0 ;  /* 0x0013dc0001007387 */ /* 0x000fe20000100800 */
[----:B--2---:R-:W-:-:S03]  /*e0d10*/  F2FP.SATFINITE.E4M3.F32.PACK_AB_MERGE_C R2, R12, R13, RZ ;  /* 0x0000000d0c02723e */ /* 0x004fc600048070ff */
[----:B------:R-:W-:Y:S04]  /*e0d20*/  STL [R1+0xfe4], R3 ;  /* 0x000fe40301007387 */ /* 0x000fe80000100800 */
[----:B------:R-:W-:Y:S04]  /*e0d30*/  STL [R1+0xfd4], R2 ;  /* 0x000fd40201007387 */ /* 0x000fe80000100800 */
[----:B------:R-:W2:Y:S04]  /*e0d40*/  LDL.LU R11, [R1+0x7f8] ;  /* 0x0007f800010b7983 */ /* 0x000ea80000300800 */
[----:B--2---:R1:W-:Y:S04]  /*e0d50*/  STL [R1+0x42cc], R11 ;  /* 0x0042cc0b01007387 */ /* 0x0043e80000100800 */
[----:B-1----:R-:W2:Y:S04]  /*e0d60*/  LDL.LU R11, [R1+0x7f4] ;  /* 0x0007f400010b7983 */ /* 0x002ea80000300800 */
[----:B--2---:R1:W-:Y:S04]  /*e0d70*/  STL [R1+0x42d4], R11 ;  /* 0x0042d40b01007387 */ /* 0x0043e80000100800 */
[----:B-1----:R-:W2:Y:S04]  /*e0d80*/  LDL.LU R11, [R1+0x80c] ;  /* 0x00080c00010b7983 */ /* 0x002ea80000300800 */
[----:B------:R-:W2:Y:S04]  /*e0d90*/  LDL.LU R19, [R1+0x7fc] ;  /* 0x0007fc0001137983 */ /* 0x000ea80000300800 */
[----:B--2---:R1:W-:Y:S04]  /*e0da0*/  STL [R1+0x42d0], R19 ;  /* 0x0042d01301007387 */ /* 0x0043e80000100800 */
[----:B-1----:R-:W2:Y:S01]  /*e0db0*/  LDL.LU R19, [R1+0x7f0] ;  /* 0x0007f00001137983 */ /* 0x002ea20000300800 */
[----:B------:R-:W-:Y:S01]  /*e0dc0*/  VIADD R0, R0, UR7 ;  /* 0x0000000700007c36 */ /* 0x000fe20008000000 */
[----:B------:R-:W1:Y:S02]  /*e0dd0*/  LDCU UR7, c[0x0][0x3b8] ;  /* 0x00007700ff0777ac */ /* 0x000e640008000800 */
        /* <DEDUP_REMOVED lines=531> */
[----:B------:R0:W-:Y:S01]  /*e2f10*/  STL [R1+0xae0], R9 ;  /* 0x000ae00901007387 */ /* 0x0001e20000100800 */
[----:B--2---:R-:W-:-:S03]  /*e2f20*/  VIADD R0, R0, UR61 ;  /* 0x0000003d00007c36 */ /* 0x004fc60008000000 */
[----:B------:R2:W-:Y:S01]  /*e2f30*/  STL [R1+0xad4], R8 ;  /* 0x000ad40801007387 */ /* 0x0005e20000100800 */
[----:B------:R-:W1:Y:S01]  /*e2f40*/  LDCU UR61, c[0x0][0x3b8] ;  /* 0x00007700ff3d77ac */ /* 0x000e620008000800 */
[----:B0-----:R-:W-:Y:S02]  /*e2f50*/  F2FP.SATFINITE.E4M3.F32.PACK_AB_MERGE_C R9, R22, R21, RZ ;  /* 0x000000151609723e */ /* 0x001fe400048070ff */
[----:B------:R0:W-:Y:S01]  /*e2f60*/  STL [R1+0xc6c], R0 ;  /* 0x000c6c0001007387 */ /* 0x0001e20000100800 */
[----:B--2---:R-:W-:-:S03]  /*e2f70*/  F2FP.SATFINITE.E4M3.F32.PACK_AB_MERGE_C R8, R24, R23, RZ ;  /* 0x000000171808723e */ /* 0x004fc600048070ff */
[----:B------:R-:W-:Y:S01]  /*e2f80*/  STL [R1+0xad0], R9 ;  /* 0x000ad00901007387 */ /* 0x000fe20000100800 */
[----:B0-----:R-:W-:-:S03]  /*e2f90*/  VIADD R0, R0, UR62 ;  /* 0x0000003e00007c36 */ /* 0x001fc60008000000 */
[----:B------:R0:W-:Y:S01]  /*e2fa0*/  STL [R1+0xac4], R8 ;  /* 0x000ac40801007387 */ /* 0x0001e20000100800 */
[----:B------:R-:W2:Y:S03]  /*e2fb0*/  LDCU UR62, c[0x0][0x3b8] ;  /* 0x00007700ff3e77ac */ /* 0x000ea60008000800 */
[----:B------:R1:W-:Y:S01]  /*e2fc0*/  STL [R1+0xc74], R0 ;  /* 0x000c740001007387 */ /* 0x0003e20000100800 */
[----:B0-----:R-:W-:Y:S01]  /*e2fd0*/  F2FP.SATFINITE.E4M3.F32.PACK_AB_MERGE_C R8, R26, R25, RZ ;  /* 0x000000191a08723e */ /* 0x001fe200048070ff */
[----:B-1----:R-:W-:-:S04]  /*e2fe0*/  VIADD R0, R0, UR63 ;  /* 0x0000003f00007c36 */ /* 0x002fc80008000000 */
[----:B------:R-:W-:Y:S01]  /*e2ff0*/  STL [R1+0xac0], R8 ;  /* 0x000ac00801007387 */ /* 0x000fe20000100800 */
[----:B------:R-:W0:Y:S03]  /*e3000*/  LDCU UR63, c[0x0][0x3b8] ;  /* 0x00007700ff3f77ac */ /* 0x000e260008000800 */
[----:B------:R1:W-:Y:S04]  /*e3010*/  STL [R1+0xab4], R2 ;  /* 0x000ab40201007387 */ /* 0x0003e80000100800 */
[----:B------:R2:W-:Y:S04]  /*e3020*/  STL [R1+0xc7c], R0 ;  /* 0x000c7c0001007387 */ /* 0x0005e80000100800 */
[----:B------:R0:W-:Y:S01]  /*e3030*/  STL [R1+0xab0], R3 ;  /* 0x000ab00301007387 */ /* 0x0001e20000100800 */
[----:B-1----:R-:W-:Y:S01]  /*e3040*/  F2FP.SATFINITE.E4M3.F32.PACK_AB_MERGE_C R2, R5, R6, RZ ;  /* 0x000000060502723e */ /* 0x002fe200048070ff */
[----:B--2---:R-:W-:-:S04]  /*e3050*/  VIADD R0, R0, UR64 ;  /* 0x0000004000007c36 */ /* 0x004fc80008000000 */
[----:B------:R1:W-:Y:S01]  /*e3060*/  STL [R1+0xaa4], R2 ;  /* 0x000aa40201007387 */ /* 0x0003e20000100800 */
[----:B------:R-:W2:Y:S01]  /*e3070*/  LDCU UR64, c[0x0][0x3b8] ;  /* 0x00007700ff4077ac */ /* 0x000ea20008000800 */
[----:B0-----:R-:W-:Y:S02]  /*e3080*/  F2FP.SATFINITE.E4M3.F32.PACK_AB_MERGE_C R3, R29, R4, RZ ;  /* 0x000000041d03723e */ /* 0x001fe400048070ff */
[----:B------:R0:W-:Y:S04]  /*e3090*/  STL [R1+0xc84], R0 ;  /* 0x000c840001007387 */ /* 0x0001e80000100800 */
[----:B------:R3:W-:Y:S01]  /*e30a0*/  STL [R1+0xaa0], R3 ;  /* 0x000aa00301007387 */ /* 0x0007e20000100800 */
[----:B-1----:R-:W-:Y:S01]  /*e30b0*/  F2FP.SATFINITE.E4M3.F32.PACK_AB_MERGE_C R2, R18, R28, RZ ;  /* 0x0000001c1202723e */ /* 0x002fe200048070ff */
[----:B0-----:R-:W-:-:S04]  /*e30c0*/  VIADD R0, R0, UR65 ;  /* 0x0000004100007c36 */ /* 0x001fc80008000000 */
[----:B------:R0:W-:Y:S01]  /*e30d0*/  STL [R1+0xab8], R2 ;  /* 0x000ab80201007387 */ /* 0x0001e20000100800 */
[----:B------:R-:W1:Y:S01]  /*e30e0*/  LDCU UR65, c[0x0][0x3b8] ;  /* 0x00007700ff4177ac */ /* 0x000e620008000800 */
[----:B---3--:R-:W-:Y:S02]  /*e30f0*/  F2FP.SATFINITE.E4M3.F32.PACK_AB_MERGE_C R3, R14, R15, RZ ;  /* 0x0000000f0e03723e */ /* 0x008fe400048070ff */
[----:B------:R-:W-:Y:S04]  /*e3100*/  STL [R1+0xc8c], R0 ;  /* 0x000c8c0001007387 */ /* 0x000fe80000100800 */
[----:B------:R-:W-:Y:S04]  /*e3110*/  STL [R1+0xaac], R3 ;  /* 0x000aac0301007387 */ /* 0x000fe80000100800 */
[----:B------:R-:W3:Y:S01]  /*e3120*/  LDL.LU R11, [R1+0xa50] ;  /* 0x000a5000010b7983 */ /* 0x000ee20000300800 */
[----:B0-----:R-:W-:-:S05]  /*e3130*/  F2FP.SATFINITE.E4M3.F32.PACK_AB_MERGE_C R2, R12, R13, RZ ;  /* 0x0000000d0c02723e */ /* 0x001fca00048070ff */
[----:B------:R-:W-:Y:S04]  /*e3140*/  STL [R1+0xaa8], R2 ;  /* 0x000aa80201007387 */ /* 0x000fe80000100800 */
[----:B---3--:R0:W-:Y:S04]  /*e3150*/  STL [R1+0x4254], R11 ;  /* 0x0042540b01007387 */ /* 0x0081e80000100800 */
[----:B0-----:R-:W3:Y:S04]  /*e3160*/  LDL.LU R11, [R1+0xa6c] ;  /* 0x000a6c00010b7983 */ /* 0x001ee80000300800 */
        /* <DEDUP_REMOVED lines=8> */
[----:B------:R-:W2:Y:S04]  /*e31f0*/  LDL.LU R19, [R1+0xa54] ;  /* 0x000a540001137983 */ /* 0x000ea80000300800 */
[----:B--2---:R0:W-:Y:S04]  /*e3200*/  STL [R1+0x4258], R19 ;  /* 0x0042581301007387 */ /* 0x0041e80000100800 */
[----:B0-----:R-:W2:Y:S04]  /*e3210*/  LDL.LU R19, [R1+0xa68] ;  /* 0x000a680001137983 */ /* 0x001ea80000300800 */
[----:B--2---:R0:W-:Y:S04]  /*e3220*/  STL [R1+0x4260], R19 ;  /* 0x0042601301007387 */ /* 0x0041e80000100800 */
[----:B0-----:R-:W2:Y:S04]  /*e3230*/  LDL.LU R19, [R1+0xa60] ;  /* 0x000a600001137983 */ /* 0x001ea80000300800 */
[----:B--2---:R0:W-:Y:S04]  /*e3240*/  STL [R1+0x4268], R19 ;  /* 0x0042681301007387 */ /* 0x0041e80000100800 */
[----:B0-----:R-:W2:Y:S04]  /*e3250*/  LDL.LU R19, [R1+0xa78] ;  /* 0x000a780001137983 */ /* 0x001ea80000300800 */
[----:B--2---:R0:W-:Y:S04]  /*e3260*/  STL [R1+0x4270], R19 ;  /* 0x0042701301007387 */ /* 0x0041e80000100800 */
[----:B0-----:R-:W2:Y:S04]  /*e3270*/  LDL.LU R19, [R1+0xa70] ;  /* 0x000a700001137983 */ /* 0x001ea80000300800 */
[----:B--2---:R0:W-:Y:S04]  /*e3280*/  STL [R1+0x4278], R19 ;  /* 0x0042781301007387 */ /* 0x0041e80000100800 */
[----:B0-----:R-:W3:Y:S04]  /*e3290*/  LDL.LU R19, [R1+0xa88] ;  /* 0x000a880001137983 */ /* 0x001ee80000300800 */
        /* <DEDUP_REMOVED lines=26> */
[----:B---3--:R-:W-:-:S03]  /*e3440*/  F2FP.SATFINITE.E4M3.F32.PACK_AB_MERGE_C R11, R11, R19, RZ ;  /* 0x000000130b0b723e */ /* 0x008fc600048070ff */
[----:B------:R-:W3:Y:S04]  /*e3450*/  LDL.LU R19, [R1+0x4278] ;  /* 0x0042780001137983 */ /* 0x000ee80000300800 */
[----:B------:R0:W-:Y:S04]  /*e3460*/  STL [R1+0xa9c], R11 ;  /* 0x000a9c0b01007387 */ /* 0x0001e80000100800 */
[----:B0-----:R-:W3:Y:S02]  /*e3470*/  LDL.LU R11, [R1+0x4274] ;  /* 0x00427400010b7983 */ /* 0x001ee40000300800 */
[----:B---3--:R-:W-:-:S02]  /*e3480*/  F2FP.SATFINITE.E4M3.F32.PACK_AB_MERGE_C R11, R11, R19, RZ ;  /* 0x000000130b0b723e */ /* 0x008fc400048070ff */
[----:B------:R-:W3:Y:S04]  /*e3490*/  LDL.LU R19, [R1+0x4270] ;  /* 0x0042700001137983 */ /* 0x000ee80000300800 */
[----:B------:R0:W-:Y:S04]  /*e34a0*/  STL [R1+0xad8], R11 ;  /* 0x000ad80b01007387 */ /* 0x0001e80000100800 */
[----:B0-----:R-:W3:Y:S01]  /*e34b0*/  LDL.LU R11, [R1+0x426c] ;  /* 0x00426c00010b7983 */ /* 0x001ee20000300800 */
[----:B------:R-:W-:Y:S01]  /*e34c0*/  VIADD R0, R0, UR66 ;  /* 0x0000004200007c36 */ /* 0x000fe20008000000 */
[----:B--2---:R-:W-:Y:S01]  /*e34d0*/  F2FP.SATFINITE.E4M3.F32.PACK_AB_MERGE_C R8, R9, R8, RZ ;  /* 0x000000080908723e */ /* 0x004fe200048070ff */
[----:B------:R-:W0:Y:S03]  /*e34e0*/  LDCU UR66, c[0x0][0x3b8] ;  /* 0x00007700ff4277ac */ /* 0x000e260008000800 */
[----:B------:R-:W-:Y:S01]  /*e34f0*/  STL [R1+0x12d4], R0 ;  /* 0x0012d40001007387 */ /* 0x000fe20000100800 */
[----:B---3--:R-:W-:-:S03]  /*e3500*/  F2FP.SATFINITE.E4M3.F32.PACK_AB_MERGE_C R11, R11, R19, RZ ;  /* 0x000000130b0b723e */ /* 0x008fc600048070ff */
[----:B------:R-:W2:Y:S04]  /*e3510*/  LDL.LU R19, [R1+0x4268] ;  /* 0x0042680001137983 */ /* 0x000ea80000300800 */
[----:B------:R3:W-:Y:S04]  /*e3520*/  STL [R1+0xacc], R11 ;  /* 0x000acc0b01007387 */ /* 0x0007e80000100800 */
[----:B---3--:R-:W2:Y:S02]  /*e3530*/  LDL.LU R11, [R1+0x4264] ;  /* 0x00426400010b7983 */ /* 0x008ea40000300800 */
[----:B--2---:R-:W-:-:S02]  /*e3540*/  F2FP.SATFINITE.E4M3.F32.PACK_AB_MERGE_C R11, R11, R19, RZ ;  /* 0x000000130b0b723e */ /* 0x004fc400048070ff */
[----:B------:R-:W2:Y:S04]  /*e3550*/  LDL.LU R19, [R1+0x4260] ;  /* 0x0042600001137983 */ /* 0x000ea80000300800 */
[----:B------:R3:W-:Y:S04]  /*e3560*/  STL [R1+0xac8], R11 ;  /* 0x000ac80b01007387 */ /* 0x0007e80000100800 */
[----:B---3--:R-:W2:Y:S01]  /*e3570*/  LDL.LU R11, [R1+0x425c] ;  /* 0x00425c00010b7983 */ /* 0x008ea20000300800 */
[----:B------:R-:W-:Y:S01]  /*e3580*/  VIADD R0, R0, UR67 ;  /* 0x0000004300007c36 */ /* 0x000fe20008000000 */
[----:B------:R-:W-:Y:S01]  /*e3590*/  F2FP.SATFINITE.E4M3.F32.PACK_AB_MERGE_C R9, R20, R10, RZ ;  /* 0x0000000a1409723e */ /* 0x000fe200048070ff */
[----:B------:R-:W3:Y:S03]  /*e35a0*/  LDCU UR67, c[0x0][0x3b8] ;  /* 0x00007700ff4377ac */ /* 0x000ee60008000800 */
[----:B------:R-:W-:Y:S01]  /*e35b0*/  STL [R1+0x12cc], R0 ;  /* 0x0012cc0001007387 */ /* 0x000fe20000100800 */
[----:B--2---:R-:W-:-:S03]  /*e35c0*/  F2FP.SATFINITE.E4M3.F32.PACK_AB_MERGE_C R11, R11, R19, RZ ;  /* 0x000000130b0b723e */ /* 0x004fc600048070ff */
[----:B------:R-:W2:Y:S04]  /*e35d0*/  LDL.LU R19, [R1+0x4258] ;  /* 0x0042580001137983 */ /* 0x000ea80000300800 */
[----:B------:R0:W-:Y:S04]  /*e35e0*/  STL [R1+0xabc], R11 ;  /* 0x000abc0b01007387 */ /* 0x0001e80000100800 */
[----:B0-----:R-:W2:Y:S01]  /*e35f0*/  LDL.LU R11, [R1+0x4254] ;  /* 0x00425400010b7983 */ /* 0x001ea20000300800 */
[----:B------:R-:W-:Y:S01]  /*e3600*/  VIADD R0, R0, UR68 ;  /* 0x0000004400007c36 */ /* 0x000fe20008000000 */
[----:B------:R-:W0:Y:S04]  /*e3610*/  LDCU UR68, c[0x0][0x39c] ;  /* 0x00007380ff4477ac */ /* 0x000e280008000800 */
[----:B------:R1:W-:Y:S02]  /*e3620*/  STL [R1+0xcb8], R0 ;  /* 0x000cb80001007387 */ /* 0x0003e40000100800 */
[----:B-1----:R-:W-:Y:S01]  /*e3630*/  VIADD R0, R0, UR69 ;  /* 0x0000004500007c36 */ /* 0x002fe20008000000 */
[----:B------:R-:W1:Y:S01]  /*e3640*/  LDCU UR69, c[0x0][0x39c] ;  /* 0x00007380ff4577ac */ /* 0x000e620008000800 */
[----:B--2---:R-:W-:-:S05]  /*e3650*/  F2FP.SATFINITE.E4M3.F32.PACK_AB_MERGE_C R11, R19, R11, RZ ;  /* 0x0000000b130b723e */ /* 0x004fca00048070ff */
[----:B------:R2:W-:Y:S04]  /*e3660*/  STL [R1+0xaf8], R11 ;  /* 0x000af80b01007387 */ /* 0x0005e80000100800 */
[----:B------:R0:W-:Y:S01]  /*e3670*/  STL [R1+0xcb0], R0 ;  /* 0x000cb00001007387 */ /* 0x0001e20000100800 */
[----:B--2---:R-:W-:Y:S01]  /*e3680*/  F2FP.SATFINITE.E4M3.F32.PACK_AB_MERGE_C R11, R17, R16, RZ ;  /* 0x00000010110b723e */ /* 0x004fe200048070ff */
[----:B0-----:R-:W-:-:S04]  /*e3690*/  VIADD R0, R0, UR70 ;  /* 0x0000004600007c36 */ /* 0x001fc80008000000 */
[----:B------:R-:W-:Y:S01]  /*e36a0*/  STL [R1+0xaec], R11 ;  /* 0x000aec0b01007387 */ /* 0x000fe20000100800 */
[----:B------:R-:W0:Y:S03]  /*e36b0*/  LDCU UR70, c[0x0][0x39c] ;  /* 0x00007380ff4677ac */ /* 0x000e260008000800 */
[----:B------:R2:W-:Y:S04]  /*e36c0*/  STL [R1+0xae8], R8 ;  /* 0x000ae80801007387 */ /* 0x0005e80000100800 */
[----:B------:R1:W-:Y:S01]  /*e36d0*/  STL [R1+0xcb4], R0 ;  /* 0x000cb40001007387 */ /* 0x0003e20000100800 */
[----:B--2---:R-:W-:-:S03]  /*e36e0*/  F2FP.SATFINITE.E4M3.F32.PACK_AB_MERGE_C R8, R22, R21, RZ ;  /* 0x000000151608723e */ /* 0x004fc600048070ff */
[----:B------:R2:W-:Y:S01]  /*e36f0*/  STL [R1+0xadc], R9 ;  /* 0x000adc0901007387 */ /* 0x0005e20000100800 */
[----:B-1----:R-:W-:-:S03]  /*e3700*/  VIADD R0, R0, UR76 ;  /* 0x0000004c00007c36 */ /* 0x002fc60008000000 */
[----:B------:R1:W-:Y:S01]  /*e3710*/  STL [R1+0xb18], R8 ;  /* 0x000b180801007387 */ /* 0x0003e20000100800 */
[----:B------:R-:W0:Y:S01]  /*e3720*/  LDCU UR76, c[0x0][0x39c] ;  /* 0x00007380ff4c77ac */ /* 0x000e220008000800 */
[----:B--2---:R-:W-:Y:S02]  /*e3730*/  F2FP.SATFINITE.E4M3.F32.PACK_AB_MERGE_C R9, R24, R23, RZ ;  /* 0x000000171809723e */ /* 0x004fe400048070ff */
[----:B------:R2:W-:Y:S01]  /*e3740*/  STL [R1+0xcbc], R0 ;  /* 0x000cbc0001007387 */ /* 0x0005e20000100800 */
[----:B-1----:R-:W-:-:S03]  /*e3750*/  F2FP.SATFINITE.E4M3.F32.PACK_AB_MERGE_C R8, R26, R25, RZ ;  /* 0x000000191a08723e */ /* 0x002fc600048070ff */
[----:B------:R-:W-:Y:S04]  /*e3760*/  STL [R1+0xb0c], R9 ;  /* 0x000b0c0901007387 */ /* 0x000fe80000100800 */
[----:B------:R1:W-:Y:S01]  /*e3770*/  STL [R1+0xb08], R8 ;  /* 0x000b080801007387 */ /* 0x0003e20000100800 */
[----:B--2---:R-:W-:Y:S01]  /*e3780*/  VIADD R0, R0, UR74 ;  /* 0x0000004a00007c36 */ /* 0x004fe20008000000 */
[----:B------:R-:W2:Y:S01]  /*e3790*/  LDCU UR74, c[0x0][0x39c] ;  /* 0x00007380ff4a77ac */ /* 0x000ea20008000800 */
[----:B-1----:R-:W-:Y:S02]  /*e37a0*/  F2FP.SATFINITE.E4M3.F32.PACK_AB_MERGE_C R8, R2, R27, RZ ;  /* 0x0000001b0208723e */ /* 0x002fe400048070ff */
[----:B------:R-:W-:Y:S01]  /*e37b0*/  F2FP.SATFINITE.E4M3.F32.PACK_AB_MERGE_C R2, R7, R3, RZ ;  /* 0x000000030702723e */ /* 0x000fe200048070ff */
[----:B------:R1:W-:Y:S01]  /*e37c0*/  STL [R1+0x12b4], R0 ;  /* 0x0012b40001007387 */ /* 0x0003e20000100800 */
[----:B------:R-:W-:-:S03]  /*e37d0*/  F2FP.SATFINITE.E4M3.F32.PACK_AB_MERGE_C R3, R5, R6, RZ ;  /* 0x000000060503723e */ /* 0x000fc600048070ff */
        /* <DEDUP_REMOVED lines=14> */
[----:B------:R1:W-:Y:S04]  /*e38c0*/  STL [R1+0x8c0], R2 ;  /* 0x0008c00201007387 */ /* 0x0003e80000100800 */
[----:B------:R-:W2:Y:S01]  /*e38d0*/  LDL.LU R11, [R1+0x548] ;  /* 0x00054800010b7983 */ /* 0x000ea20000300800 */
[----:B0-----:R-:W-:Y:S01]  /*e38e0*/  VIADD R0, R0, UR5 ;  /* 0x0000000500007c36 */ /* 0x001fe20008000000 */
[----:B------:R-:W0:Y:S01]  /*e38f0*/  LDCU UR5, c[0x0][0x39c] ;  /* 0x00007380ff0577ac */ /* 0x000e220008000800 */
[----:B-1----:R-:W-:Y:S01]  /*e3900*/  F2FP.SATFINITE.E4M3.F32.PACK_AB_MERGE_C R2, R12, R13, RZ ;  /* 0x0000000d0c02723e */ /* 0x002fe200048070ff */
[----:B--2---:R-:W-:Y:S04]  /*e3910*/  STL [R1+0x421c], R11 ;  /* 0x00421c0b01007387 */ /* 0x004fe80000100800 */
[----:B------:R-:W-:Y:S04]  /*e3920*/  STL [R1+0x8ac], R2 ;  /* 0x0008ac0201007387 */ /* 0x000fe80000100800 */
[----:B------:R-:W-:Y:S04]  /*e3930*/  STL [R1+0x129c], R0 ;  /* 0x00129c0001007387 */ /* 0x000fe80000100800 */
[----:B------:R1:W-:Y:S04]  /*e3940*/  STL [R1+0x424c], R0 ;  /* 0x00424c0001007387 */ /* 0x0003e80000100800 */
[----:B-1----:R-:W2:Y:S04]  /*e3950*/  LDL.LU R0, [R1+0x504] ;  /* 0x0005040001007983 */ /* 0x002ea80000300800 */
[----:B------:R-:W2:Y:S04]  /*e3960*/  LDL.LU R11, [R1+0x544] ;  /* 0x00054400010b7983 */ /* 0x000ea80000300800 */
[----:B--2---:R1:W-:Y:S04]  /*e3970*/  STL [R1+0x4224], R11 ;  /* 0x0042240b01007387 */ /* 0x0043e80000100800 */
[----:B-1----:R-:W2:Y:S04]  /*e3980*/  LDL.LU R11, [R1+0x52c] ;  /* 0x00052c00010b7983 */ /* 0x002ea80000300800 */
        /* <DEDUP_REMOVED lines=20> */
[----:B-1----:R-:W2:Y:S01]  /*e3ad0*/  LDL.LU R19, [R1+0x510] ;  /* 0x0005100001137983 */ /* 0x002ea20000300800 */
[----:B------:R-:W-:-:S03]  /*e3ae0*/  F2FP.SATFINITE.E4M3.F32.PACK_AB_MERGE_C R0, R0, R11, RZ ;  /* 0x0000000b0000723e */ /* 0x000fc600048070ff */
[----:B--2---:R1:W-:Y:S04]  /*e3af0*/  STL [R1+0x4248], R19 ;  /* 0x0042481301007387 */ /* 0x0043e80000100800 */
        /* <DEDUP_REMOVED lines=29> */
[----:B-1----:R-:W3:Y:S01]  /*e3cd0*/  LDL.LU R0, [R1+0x424c] ;  /* 0x00424c0001007983 */ /* 0x002ee20000300800 */
[----:B--2---:R-:W-:-:S03]  /*e3ce0*/  F2FP.SATFINITE.E4M3.F32.PACK_AB_MERGE_C R11, R11, R19, RZ ;  /* 0x000000130b0b723e */ /* 0x004fc600048070ff */
[----:B------:R-:W2:Y:S04]  /*e3cf0*/  LDL.LU R19, [R1+0x4248] ;  /* 0x0042480001137983 */ /* 0x000ea80000300800 */
[----:B------:R1:W-:Y:S04]  /*e3d00*/  STL [R1+0x89c], R11 ;  /* 0x00089c0b01007387 */ /* 0x0003e80000100800 */
[----:B-1----:R-:W2:Y:S02]  /*e3d10*/  LDL.LU R11, [R1+0x4244] ;  /* 0x00424400010b7983 */ /* 0x002ea40000300800 */
[----:B--2---:R-:W-:-:S02]  /*e3d20*/  F2FP.SATFINITE.E4M3.F32.PACK_AB_MERGE_C R11, R11, R19, RZ ;  /* 0x000000130b0b723e */ /* 0x004fc400048070ff */
[----:B------:R-:W2:Y:S04]  /*e3d30*/  LDL.LU R19, [R1+0x4240] ;  /* 0x0042400001137983 */ /* 0x000ea80000300800 */
[----:B------:R1:W-:Y:S04]  /*e3d40*/  STL [R1+0x8d0], R11 ;  /* 0x0008d00b01007387 */ /* 0x0003e80000100800 */
[----:B-1----:R-:W2:Y:S01]  /*e3d50*/  LDL.LU R11, [R1+0x423c] ;  /* 0x00423c00010b7983 */ /* 0x002ea20000300800 */
[----:B---3--:R-:W-:Y:S01]  /*e3d60*/  VIADD R0, R0, UR16 ;  /* 0x0000001000007c36 */ /* 0x008fe20008000000 */
[----:B------:R-:W-:Y:S01]  /*e3d70*/  F2FP.SATFINITE.E4M3.F32.PACK_AB_MERGE_C R9, R9, R8, RZ ;  /* 0x000000080909723e */ /* 0x000fe200048070ff */
[----:B------:R-:W1:Y:S03]  /*e3d80*/  LDCU UR16, c[0x0][0x39c] ;  /* 0x00007380ff1077ac */ /* 0x000e660008000800 */
[----:B------:R-:W-:Y:S01]  /*e3d90*/  STL [R1+0x1294], R0 ;  /* 0x0012940001007387 */ /* 0x000fe20000100800 */
[----:B--2---:R-:W-:-:S03]  /*e3da0*/  F2FP.SATFINITE.E4M3.F32.PACK_AB_MERGE_C R11, R11, R19, RZ ;  /* 0x000000130b0b723e */ /* 0x004fc600048070ff */
        /* <DEDUP_REMOVED lines=15> */
[----:B----4-:R-:W-:Y:S01]  /*e3ea0*/  VIADD R0, R0, UR77 ;  /* 0x0000004d00007c36 */ /* 0x010fe20008000000 */
[----:B------:R-:W-:Y:S01]  /*e3eb0*/  F2FP.SATFINITE.E4M3.F32.PACK_AB_MERGE_C R2, R2, R27, RZ ;  /* 0x0000001b0202723e */ /* 0x000fe200048070ff */
[----:B------:R-:W0:Y:S01]  /*e3ec0*/  LDCU UR77, c[0x0][0x39c] ;  /* 0x00007380ff4d77ac */ /* 0x000e220008000800 */
[----:B--2---:R-:W-:-:S02]  /*e3ed0*/  F2FP.SATFINITE.E4M3.F32.PACK_AB_MERGE_C R11, R11, R19, RZ ;  /* 0x000000130b0b723e */ /* 0x004fc400048070ff */
[----:B------:R-:W2:Y:S04]  /*e3ee0*/  LDL.LU R19, [R1+0x4220] ;  /* 0x0042200001137983 */ /* 0x000ea80000300800 */
[----:B------:R4:W-:Y:S04]  /*e3ef0*/  STL [R1+0x8f0], R11 ;  /* 0x0008f00b01007387 */ /* 0x0009e80000100800 */
[----:B----4-:R-:W2:Y:S04]  /*e3f00*/  LDL.LU R11, [R1+0x421c] ;  /* 0x00421c00010b7983 */ /* 0x010ea80000300800 */
[----:B------:R4:W-:Y:S02]  /*e3f10*/  STL [R1+0x1284], R0 ;  /* 0x0012840001007387 */ /* 0x0009e40000100800 */
[----:B----4-:R-:W-:Y:S01]  /*e3f20*/  VIADD R0, R0, UR42 ;  /* 0x0000002a00007c36 */ /* 0x010fe20008000000 */
[----:B------:R-:W-:Y:S01]  /*e3f30*/  F2FP.SATFINITE.E4M3.F32.PACK_AB_MERGE_C R3, R7, R3, RZ ;  /* 0x000000030703723e */ /* 0x000fe200048070ff */
[----:B------:R-:W4:Y:S03]  /*e3f40*/  LDCU UR42, c[0x0][0x39c] ;  /* 0x00007380ff2a77ac */ /* 0x000f260008000800 */
[----:B------:R0:W-:Y:S02]  /*e3f50*/  STL [R1+0x127c], R0 ;  /* 0x00127c0001007387 */ /* 0x0001e40000100800 */
[----:B0-----:R-:W-:Y:S01]  /*e3f60*/  VIADD R0, R0, UR43 ;  /* 0x0000002b00007c36 */ /* 0x001fe20008000000 */
[----:B------:R-:W0:Y:S01]  /*e3f70*/  LDCU UR43, c[0x0][0x39c] ;  /* 0x00007380ff2b77ac */ /* 0x000e220008000800 */
[----:B--2---:R-:W-:-:S02]  /*e3f80*/  F2FP.SATFINITE.E4M3.F32.PACK_AB_MERGE_C R19, R19, R11, RZ ;  /* 0x0000000b1313723e */ /* 0x004fc400048070ff */
        /* <DEDUP_REMOVED lines=31> */
[----:B------:R2:W-:Y:S04]  /*e4180*/  STL [R1+0xa28], R2 ;  /* 0x000a280201007387 */ /* 0x0005e80000100800 */
[----:B------:R-:W3:Y:S01]  /*e4190*/  LDL.LU R11, [R1+0x628] ;  /* 0x00062800010b7983 */ /* 0x000ee20000300800 */
[----:B0-----:R-:W-:Y:S01]  /*e41a0*/  VIADD R0, R0, UR9 ;  /* 0x0000000900007c36 */ /* 0x001fe20008000000 */
[----:B-1----:R-:W-:Y:S01]  /*e41b0*/  F2FP.SATFINITE.E4M3.F32.PACK_AB_MERGE_C R3, R14, R15, RZ ;  /* 0x0000000f0e03723e */ /* 0x002fe200048070ff */
[----:B------:R-:W0:Y:S01]  /*e41c0*/  LDCU UR9, c[0x0][0x39c] ;  /* 0x00007380ff0977ac */ /* 0x000e220008000800 */
[----:B--2---:R-:W-:-:S03]  /*e41d0*/  F2FP.SATFINITE.E4M3.F32.PACK_AB_MERGE_C R2, R12, R13, RZ ;  /* 0x0000000d0c02723e */ /* 0x004fc600048070ff */
[----:B------:R-:W-:Y:S04]  /*e41e0*/  STL [R1+0xa24], R3 ;  /* 0x000a240301007387 */ /* 0x000fe80000100800 */
[----:B------:R-:W-:Y:S04]  /*e41f0*/  STL [R1+0x124c], R0 ;  /* 0x00124c0001007387 */ /* 0x000fe80000100800 */
[----:B------:R-:W-:Y:S04]  /*e4200*/  STL [R1+0xa20], R2 ;  /* 0x000a200201007387 */ /* 0x000fe80000100800 */
[----:B---3--:R1:W-:Y:S04]  /*e4210*/  STL [R1+0x41fc], R11 ;  /* 0x0041fc0b01007387 */ /* 0x0083e80000100800 */
[----:B-1----:R-:W2:Y:S04]  /*e4220*/  LDL.LU R11, [R1+0x624] ;  /* 0x00062400010b7983 */ /* 0x002ea80000300800 */
[----:B--2---:R1:W-:Y:S04]  /*e4230*/  STL [R1+0x4204], R11 ;  /* 0x0042040b01007387 */ /* 0x0043e80000100800 */
[----:B-1----:R-:W2:Y:S04]  /*e4240*/  LDL.LU R11, [R1+0x60c] ;  /* 0x00060c00010b7983 */ /* 0x002ea80000300800 */
[----:B--2---:R1:W-:Y:S04]  /*e4250*/  STL [R1+0x420c], R11 ;  /* 0x00420c0b01007387 */ /* 0x0043e80000100800 */
[----:B-1----:R-:W2:Y:S04]  /*e4260*/  LDL.LU R11, [R1+0x604] ;  /* 0x00060400010b7983 */ /* 0x002ea80000300800 */
[----:B--2---:R1:W-:Y:S04]  /*e4270*/  STL [R1+0x4214], R11 ;  /* 0x0042140b01007387 */ /* 0x0043e80000100800 */
[----:B-1----:R-:W2:Y:S04]  /*e4280*/  LDL.LU R11, [R1+0x5fc] ;  /* 0x0005fc00010b7983 */ /* 0x002ea80000300800 */
[----:B------:R-:W3:Y:S04]  /*e4290*/  LDL.LU R19, [R1+0x62c] ;  /* 0x00062c0001137983 */ /* 0x000ee80000300800 */
[----:B---3--:R1:W-:Y:S04]  /*e42a0*/  STL [R1+0x4200], R19 ;  /* 0x0042001301007387 */ /* 0x0083e80000100800 */
[----:B-1----:R-:W3:Y:S04]  /*e42b0*/  LDL.LU R19, [R1+0x620] ;  /* 0x0006200001137983 */ /* 0x002ee80000300800 */
[----:B---3--:R1:W-:Y:S04]  /*e42c0*/  STL [R1+0x4208], R19 ;  /* 0x0042081301007387 */ /* 0x0083e80000100800 */
[----:B-1----:R-:W3:Y:S04]  /*e42d0*/  LDL.LU R19, [R1+0x608] ;  /* 0x0006080001137983 */ /* 0x002ee80000300800 */
[----:B---3--:R1:W-:Y:S04]  /*e42e0*/  STL [R1+0x4210], R19 ;  /* 0x0042101301007387 */ /* 0x0083e80000100800 */
[----:B-1----:R-:W3:Y:S04]  /*e42f0*/  LDL.LU R19, [R1+0x600] ;  /* 0x0006000001137983 */ /* 0x002ee80000300800 */
[----:B---3--:R1:W-:Y:S04]  /*e4300*/  STL [R1+0x4218], R19 ;  /* 0x0042181301007387 */ /* 0x0083e80000100800 */
[----:B-1----:R-:W2:Y:S04]  /*e4310*/  LDL.LU R19, [R1+0x5f8] ;  /* 0x0005f80001137983 */ /* 0x002ea80000300800 */
        /* <DEDUP_REMOVED lines=34> */
[----:B------:R-:W-:Y:S01]  /*e4540*/  VIADD R0, R0, UR10 ;  /* 0x0000000a00007c36 */ /* 0x000fe20008000000 */
[----:B---3--:R-:W-:Y:S01]  /*e4550*/  F2FP.SATFINITE.E4M3.F32.PACK_AB_MERGE_C R9, R9, R8, RZ ;  /* 0x000000080909723e */ /* 0x008fe200048070ff */
[----:B------:R-:W1:Y:S03]  /*e4560*/  LDCU UR10, c[0x0][0x39c] ;  /* 0x00007380ff0a77ac */ /* 0x000e660008000800 */
[----:B------:R-:W-:Y:S01]  /*e4570*/  STL [R1+0x1244], R0 ;  /* 0x0012440001007387 */ /* 0x000fe20000100800 */
[----:B--2---:R-:W-:-:S03]  /*e4580*/  F2FP.SATFINITE.E4M3.F32.PACK_AB_MERGE_C R11, R11, R19, RZ ;  /* 0x000000130b0b723e */ /* 0x004fc600048070ff */
[----:B------:R-:W2:Y:S04]  /*e4590*/  LDL.LU R19, [R1+0x4208] ;  /* 0x0042080001137983 */ /* 0x000ea80000300800 */
[----:B------:R3:W-:Y:S04]  /*e45a0*/  STL [R1+0xa34], R11 ;  /* 0x000a340b01007387 */ /* 0x0007e80000100800 */
[----:B---3--:R-:W2:Y:S01]  /*e45b0*/  LDL.LU R11, [R1+0x4204] ;  /* 0x00420400010b7983 */ /* 0x008ea20000300800 */
[----:B------:R-:W-:Y:S01]  /*e45c0*/  VIADD R0, R0, UR8 ;  /* 0x0000000800007c36 */ /* 0x000fe20008000000 */
[----:B------:R-:W-:Y:S01]  /*e45d0*/  F2FP.SATFINITE.E4M3.F32.PACK_AB_MERGE_C R8, R20, R10, RZ ;  /* 0x0000000a1408723e */ /* 0x000fe200048070ff */
[----:B------:R-:W3:Y:S01]  /*e45e0*/  LDCU UR8, c[0x0][0x39c] ;  /* 0x00007380ff0877ac */ /* 0x000ee20008000800 */
[----:B--2---:R-:W-:-:S02]  /*e45f0*/  F2FP.SATFINITE.E4M3.F32.PACK_AB_MERGE_C R11, R11, R19, RZ ;  /* 0x000000130b0b723e */ /* 0x004fc400048070ff */
[----:B------:R-:W2:Y:S04]  /*e4600*/  LDL.LU R19, [R1+0x4200] ;  /* 0x0042000001137983 */ /* 0x000ea80000300800 */
[----:B------:R0:W-:Y:S04]  /*e4610*/  STL [R1+0xa30], R11 ;  /* 0x000a300b01007387 */ /* 0x0001e80000100800 */
[----:B0-----:R-:W2:Y:S04]  /*e4620*/  LDL.LU R11, [R1+0x41fc] ;  /* 0x0041fc00010b7983 */ /* 0x001ea80000300800 */
[----:B------:R0:W-:Y:S02]  /*e4630*/  STL [R1+0x123c], R0 ;  /* 0x00123c0001007387 */ /* 0x0001e40000100800 */
[----:B0-----:R-:W-:Y:S01]  /*e4640*/  VIADD R0, R0, UR12 ;  /* 0x0000000c00007c36 */ /* 0x001fe20008000000 */
[----:B------:R-:W-:Y:S01]  /*e4650*/  F2FP.SATFINITE.E4M3.F32.PACK_AB_MERGE_C R2, R2, R27, RZ ;  /* 0x0000001b0202723e */ /* 0x000fe200048070ff */
[----:B------:R-:W0:Y:S03]  /*e4660*/  LDCU UR12, c[0x0][0x39c] ;  /* 0x00007380ff0c77ac */ /* 0x000e260008000800 */
[----:B------:R1:W-:Y:S02]  /*e4670*/  STL [R1+0x1234], R0 ;  /* 0x0012340001007387 */ /* 0x0003e40000100800 */
[----:B-1----:R-:W-:Y:S01]  /*e4680*/  VIADD R0, R0, UR7 ;  /* 0x0000000700007c36 */ /* 0x002fe20008000000 */
[----:B------:R-:W-:Y:S01]  /*e4690*/  F2FP.SATFINITE.E4M3.F32.PACK_AB_MERGE_C R3, R7, R3, RZ ;  /* 0x000000030703723e */ /* 0x000fe200048070ff */
[----:B------:R-:W1:Y:S01]  /*e46a0*/  LDCU UR7, c[0x0][0x39c] ;  /* 0x00007380ff0777ac */ /* 0x000e620008000800 */
        /* <DEDUP_REMOVED lines=36> */
[----:B------:R1:W-:Y:S01]  /*e48f0*/  STL [R1+0x1204], R0 ;  /* 0x0012040001007387 */ /* 0x0003e20000100800 */
[----:B--2---:R-:W-:-:S03]  /*e4900*/  F2FP.SATFINITE.E4M3.F32.PACK_AB_MERGE_C R2, R12, R13, RZ ;  /* 0x0000000d0c02723e */ /* 0x004fc600048070ff */
[----:B------:R-:W-:Y:S04]  /*e4910*/  STL [R1+0xa5c], R3 ;  /* 0x000a5c0301007387 */ /* 0x000fe80000100800 */
[----:B------:R-:W-:Y:S04]  /*e4920*/  STL [R1+0xa78], R2 ;  /* 0x000a780201007387 */ /* 0x000fe80000100800 */
[----:B------:R-:W2:Y:S01]  /*e4930*/  LDL.LU R11, [R1+0x700] ;  /* 0x00070000010b7983 */ /* 0x000ea20000300800 */
[----:B-1----:R-:W-:Y:S01]  /*e4940*/  VIADD R0, R0, UR71 ;  /* 0x0000004700007c36 */ /* 0x002fe20008000000 */
[----:B------:R-:W1:Y:S02]  /*e4950*/  LDCU UR71, c[0x0][0x39c] ;  /* 0x00007380ff4777ac */ /* 0x000e640008000800 */
[----:B--2---:R2:W-:Y:S04]  /*e4960*/  STL [R1+0x41c4], R11 ;  /* 0x0041c40b01007387 */ /* 0x0045e80000100800 */
[----:B--2---:R-:W2:Y:S04]  /*e4970*/  LDL.LU R11, [R1+0x6fc] ;  /* 0x0006fc00010b7983 */ /* 0x004ea80000300800 */
[----:B------:R-:W-:Y:S04]  /*e4980*/  STL [R1+0x11fc], R0 ;  /* 0x0011fc0001007387 */ /* 0x000fe80000100800 */
[----:B------:R0:W-:Y:S04]  /*e4990*/  STL [R1+0x41ec], R0 ;  /* 0x0041ec0001007387 */ /* 0x0001e80000100800 */
[----:B0-----:R-:W2:Y:S04]  /*e49a0*/  LDL.LU R0, [R1+0x6d4] ;  /* 0x0006d40001007983 */ /* 0x001ea80000300800 */
[----:B--2---:R0:W-:Y:S04]  /*e49b0*/  STL [R1+0x41f4], R0 ;  /* 0x0041f40001007387 */ /* 0x0041e80000100800 */
[----:B0-----:R-:W2:Y:S04]  /*e49c0*/  LDL.LU R0, [R1+0x6cc] ;  /* 0x0006cc0001007983 */ /* 0x001ea80000300800 */
[----:B------:R0:W-:Y:S04]  /*e49d0*/  STL [R1+0x41cc], R11 ;  /* 0x0041cc0b01007387 */ /* 0x0001e80000100800 */
        /* <DEDUP_REMOVED lines=19> */
[----:B0-----:R-:W2:Y:S01]  /*e4b10*/  LDL.LU R19, [R1+0x6e0] ;  /* 0x0006e00001137983 */ /* 0x001ea20000300800 */
[----:B------:R-:W-:-:S03]  /*e4b20*/  F2FP.SATFINITE.E4M3.F32.PACK_AB_MERGE_C R0, R0, R11, RZ ;  /* 0x0000000b0000723e */ /* 0x000fc600048070ff */
[----:B--2---:R0:W-:Y:S04]  /*e4b30*/  STL [R1+0x41e8], R19 ;  /* 0x0041e81301007387 */ /* 0x0041e80000100800 */
        /* <DEDUP_REMOVED lines=30> */
[----:B--2---:R-:W-:-:S02]  /*e4d20*/  F2FP.SATFINITE.E4M3.F32.PACK_AB_MERGE_C R0, R0, R11, RZ ;  /* 0x0000000b0000723e */ /* 0x004fc400048070ff */
[----:B------:R-:W2:Y:S04]  /*e4d30*/  LDL.LU R11, [R1+0x41f0] ;  /* 0x0041f000010b7983 */ /* 0x000ea80000300800 */
[----:B------:R0:W-:Y:S04]  /*e4d40*/  STL [R1+0xa70], R0 ;  /* 0x000a700001007387 */ /* 0x0001e80000100800 */
[----:B0-----:R-:W3:Y:S01]  /*e4d50*/  LDL.LU R0, [R1+0x41ec] ;  /* 0x0041ec0001007983 */ /* 0x001ee20000300800 */
        /* <DEDUP_REMOVED lines=8> */
[----:B---3--:R-:W-:Y:S01]  /*e4de0*/  VIADD R0, R0, UR72 ;  /* 0x0000004800007c36 */ /* 0x008fe20008000000 */
[----:B------:R-:W-:Y:S01]  /*e4df0*/  F2FP.SATFINITE.E4M3.F32.PACK_AB_MERGE_C R8, R9, R8, RZ ;  /* 0x000000080908723e */ /* 0x000fe200048070ff */
[----:B------:R-:W0:Y:S03]  /*e4e00*/  LDCU UR72, c[0x0][0x39c] ;  /* 0x00007380ff4877ac */ /* 0x000e260008000800 */
        /* <DEDUP_REMOVED lines=156> */
[----:B------:R-:W-:Y:S01]  /*e57d0*/  F2FP.SATFINITE.E4M3.F32.PACK_AB_MERGE_C R2, R2, R27, RZ ;  /* 0x0000001b0202723e */ /* 0x000fe200048070ff */
[----:B------:R-:W0:Y:S01]  /*e57e0*/  LDCU UR31, c[0x0][0x39c] ;  /* 0x00007380ff1f77ac */ /* 0x000e220008000800 */
        /* <DEDUP_REMOVED lines=186> */
[----:B0-----:R-:W-:Y:S02]  /*e6390*/  F2FP.SATFINITE.E4M3.F32.PACK_AB_MERGE_C R3, R14, R15, RZ ;  /* 0x0000000f0e03723e */ /* 0x001fe400048070ff */
[----:B-1----:R-:W-:Y:S01]  /*e63a0*/  F2FP.SATFINITE.E4M3.F32.PACK_AB_MERGE_C R2, R18, R28, RZ ;  /* 0x0000001c1202723e */ /* 0x002fe200048070ff */
[----:B------:R-:W-:Y:S04]  /*e63b0*/  STL [R1+0x105c], R0 ;  /* 0x00105c0001007387 */ /* 0x000fe80000100800 */
[----:B------:R0:W-:Y:S04]  /*e63c0*/  STL [R1+0x8b0], R2 ;  /* 0x0008b00201007387 */ /* 0x0001e80000100800 */
[----:B------:R-:W-:Y:S04]  /*e63d0*/  STL [R1+0x8a8], R3 ;  /* 0x0008a80301007387 */ /* 0x000fe80000100800 */
[----:B------:R-:W2:Y:S01]  /*e63e0*/  LDL.LU R15, [R1+0x680] ;  /* 0x00068000010f7983 */ /* 0x000ea20000300800 */
[----:B0-----:R-:W-:Y:S01]  /*e63f0*/  VIADD R2, R0, UR55 ;  /* 0x0000003700027c36 */ /* 0x001fe20008000000 */
[----:B------:R-:W-:Y:S01]  /*e6400*/  F2FP.SATFINITE.E4M3.F32.PACK_AB_MERGE_C R0, R12, R13, RZ ;  /* 0x0000000d0c00723e */ /* 0x000fe200048070ff */
[----:B------:R-:W0:Y:S01]  /*e6410*/  LDCU UR55, c[0x0][0x39c] ;  /* 0x00007380ff3777ac */ /* 0x000e220008000800 */
[----:B------:R-:W2:Y:S04]  /*e6420*/  LDL.LU R12, [R1+0x684] ;  /* 0x00068400010c7983 */ /* 0x000ea80000300800 */
[----:B------:R-:W-:Y:S04]  /*e6430*/  STL [R1+0x8a4], R0 ;  /* 0x0008a40001007387 */ /* 0x000fe80000100800 */
[----:B------:R-:W2:Y:S04]  /*e6440*/  LDL.LU R14, [R1+0x668] ;  /* 0x00066800010e7983 */ /* 0x000ea80000300800 */
[----:B--2---:R1:W-:Y:S04]  /*e6450*/  STL [R1+0x4144], R14 ;  /* 0x0041440e01007387 */ /* 0x0043e80000100800 */
[----:B------:R-:W-:Y:S04]  /*e6460*/  STL [R1+0x1050], R2 ;  /* 0x0010500201007387 */ /* 0x000fe80000100800 */
        /* <DEDUP_REMOVED lines=16> */
[----:B------:R-:W-:-:S02]  /*e6570*/  F2FP.SATFINITE.E4M3.F32.PACK_AB_MERGE_C R12, R12, R15, RZ ;  /* 0x0000000f0c0c723e */ /* 0x000fc400048070ff */
[----:B------:R-:W-:Y:S01]  /*e6580*/  F2FP.SATFINITE.E4M3.F32.PACK_AB_MERGE_C R14, R14, R13, RZ ;  /* 0x0000000d0e0e723e */ /* 0x000fe200048070ff */
        /* <DEDUP_REMOVED lines=26> */
[----:B-1----:R-:W2:Y:S04]  /*e6730*/  LDL.LU R12, [R1+0x564] ;  /* 0x00056400010c7983 */ /* 0x002ea80000300800 */
        /* <DEDUP_REMOVED lines=8> */
[----:B------:R-:W-:Y:S01]  /*e67c0*/  F2FP.SATFINITE.E4M3.F32.PACK_AB_MERGE_C R0, R0, R19, RZ ;  /* 0x000000130000723e */ /* 0x000fe200048070ff */
[----:B------:R-:W1:Y:S03]  /*e67d0*/  LDCU UR56, c[0x0][0x39c] ;  /* 0x00007380ff3877ac */ /* 0x000e660008000800 */
[----:B------:R0:W-:Y:S02]  /*e67e0*/  STL [R1+0x1048], R2 ;  /* 0x0010480201007387 */ /* 0x0001e40000100800 */
[----:B0-----:R-:W-:Y:S01]  /*e67f0*/  VIADD R2, R2, UR57 ;  /* 0x0000003902027c36 */ /* 0x001fe20008000000 */
[----:B------:R-:W-:Y:S01]  /*e6800*/  F2FP.SATFINITE.E4M3.F32.PACK_AB_MERGE_C R17, R17, R16, RZ ;  /* 0x000000101111723e */ /* 0x000fe200048070ff */
[----:B------:R-:W0:Y:S01]  /*e6810*/  LDCU UR57, c[0x0][0x39c] ;  /* 0x00007380ff3977ac */ /* 0x000e220008000800 */
[----:B--2---:R-:W-:-:S02]  /*e6820*/  F2FP.SATFINITE.E4M3.F32.PACK_AB_MERGE_C R13, R13, R14, RZ ;  /* 0x0000000e0d0d723e */ /* 0x004fc400048070ff */
[----:B------:R-:W2:Y:S04]  /*e6830*/  LDL.LU R14, [R1+0x568] ;  /* 0x00056800010e7983 */ /* 0x000ea80000300800 */
[----:B------:R0:W-:Y:S04]  /*e6840*/  STL [R1+0x8b8], R13 ;  /* 0x0008b80d01007387 */ /* 0x0001e80000100800 */
[----:B0-----:R-:W2:Y:S04]  /*e6850*/  LDL.LU R13, [R1+0x56c] ;  /* 0x00056c00010d7983 */ /* 0x001ea80000300800 */
[----:B------:R-:W-:Y:S04]  /*e6860*/  STL [R1+0x1040], R2 ;  /* 0x0010400201007387 */ /* 0x000fe80000100800 */
        /* <DEDUP_REMOVED lines=8> */
[----:B------:R-:W-:Y:S01]  /*e68f0*/  F2FP.SATFINITE.E4M3.F32.PACK_AB_MERGE_C R9, R9, R8, RZ ;  /* 0x000000080909723e */ /* 0x000fe200048070ff */
[----:B------:R-:W0:Y:S01]  /*e6900*/  LDCU UR58, c[0x0][0x39c] ;  /* 0x00007380ff3a77ac */ /* 0x000e220008000800 */
[----:B------:R-:W-:-:S02]  /*e6910*/  F2FP.SATFINITE.E4M3.F32.PACK_AB_MERGE_C R11, R11, R10, RZ ;  /* 0x0000000a0b0b723e */ /* 0x000fc400048070ff */
[----:B------:R-:W-:Y:S02]  /*e6920*/  F2FP.SATFINITE.E4M3.F32.PACK_AB_MERGE_C R3, R7, R3, RZ ;  /* 0x000000030703723e */ /* 0x000fe400048070ff */
[----:B------:R-:W-:Y:S02]  /*e6930*/  F2FP.SATFINITE.E4M3.F32.PACK_AB_MERGE_C R5, R5, R6, RZ ;  /* 0x000000060505723e */ /* 0x000fe400048070ff */
[----:B--2---:R-:W-:Y:S02]  /*e6940*/  F2FP.SATFINITE.E4M3.F32.PACK_AB_MERGE_C R19, R19, R0, RZ ;  /* 0x000000001313723e */ /* 0x004fe400048070ff */
[----:B------:R-:W2:Y:S04]  /*e6950*/  LDL.LU R0, [R1+0x4130] ;  /* 0x0041300001007983 */ /* 0x000ea80000300800 */
[----:B------:R0:W-:Y:S04]  /*e6960*/  STL [R1+0x8e8], R19 ;  /* 0x0008e81301007387 */ /* 0x0001e80000100800 */
[----:B0-----:R-:W3:Y:S04]  /*e6970*/  LDL.LU R19, [R1+0x412c] ;  /* 0x00412c0001137983 */ /* 0x001ee80000300800 */
[----:B------:R0:W-:Y:S04]  /*e6980*/  STL [R1+0x1038], R2 ;  /* 0x0010380201007387 */ /* 0x0001e80000100800 */
[----:B------:R-:W4:Y:S04]  /*e6990*/  LDL.LU R16, [R1+0x4128] ;  /* 0x0041280001107983 */ /* 0x000f280000300800 */
[----:B------:R1:W-:Y:S01]  /*e69a0*/  STL [R1+0x8e4], R17 ;  /* 0x0008e41101007387 */ /* 0x0003e20000100800 */
[----:B0-----:R-:W-:Y:S01]  /*e69b0*/  VIADD R2, R2, UR59 ;  /* 0x0000003b02027c36 */ /* 0x001fe20008000000 */
[----:B------:R-:W0:Y:S02]  /*e69c0*/  LDCU UR59, c[0x0][0x39c] ;  /* 0x00007380ff3b77ac */ /* 0x000e240008000800 */
[----:B-1----:R-:W4:Y:S04]  /*e69d0*/  LDL.LU R17, [R1+0x4124] ;  /* 0x0041240001117983 */ /* 0x002f280000300800 */
[----:B------:R-:W4:Y:S04]  /*e69e0*/  LDL.LU R8, [R1+0x4120] ;  /* 0x0041200001087983 */ /* 0x000f280000300800 */
[----:B------:R1:W-:Y:S04]  /*e69f0*/  STL [R1+0x918], R9 ;  /* 0x0009180901007387 */ /* 0x0003e80000100800 */
[----:B-1----:R-:W4:Y:S04]  /*e6a00*/  LDL.LU R9, [R1+0x411c] ;  /* 0x00411c0001097983 */ /* 0x002f280000300800 */
[----:B------:R1:W-:Y:S04]  /*e6a10*/  STL [R1+0x1020], R2 ;  /* 0x0010200201007387 */ /* 0x0003e80000100800 */
[----:B------:R-:W4:Y:S01]  /*e6a20*/  LDL.LU R10, [R1+0x4118] ;  /* 0x00411800010a7983 */ /* 0x000f220000300800 */
[----:B-1----:R-:W-:-:S03]  /*e6a30*/  VIADD R2, R2, UR60 ;  /* 0x0000003c02027c36 */ /* 0x002fc60008000000 */
[----:B------:R1:W-:Y:S01]  /*e6a40*/  STL [R1+0x90c], R11 ;  /* 0x00090c0b01007387 */ /* 0x0003e20000100800 */
[----:B------:R-:W0:Y:S03]  /*e6a50*/  LDCU UR60, c[0x0][0x39c] ;  /* 0x00007380ff3c77ac */ /* 0x000e260008000800 */
[----:B------:R1:W-:Y:S02]  /*e6a60*/  STL [R1+0x1018], R2 ;  /* 0x0010180201007387 */ /* 0x0003e40000100800 */
[----:B-1----:R-:W-:Y:S01]  /*e6a70*/  F2FP.SATFINITE.E4M3.F32.PACK_AB_MERGE_C R11, R21, R20, RZ ;  /* 0x00000014150b723e */ /* 0x002fe200048070ff */
[----:B------:R-:W-:-:S04]  /*e6a80*/  VIADD R2, R2, UR61 ;  /* 0x0000003d02027c36 */ /* 0x000fc80008000000 */
[----:B------:R1:W-:Y:S01]  /*e6a90*/  STL [R1+0x908], R11 ;  /* 0x0009080b01007387 */ /* 0x0003e20000100800 */
[----:B------:R-:W-:Y:S01]  /*e6aa0*/  F2FP.SATFINITE.E4M3.F32.PACK_AB_MERGE_C R20, R23, R22, RZ ;  /* 0x000000161714723e */ /* 0x000fe200048070ff */
[----:B------:R-:W0:Y:S02]  /*e6ab0*/  LDCU UR61, c[0x0][0x39c] ;  /* 0x00007380ff3d77ac */ /* 0x000e240008000800 */
[----:B------:R1:W-:Y:S02]  /*e6ac0*/  STL [R1+0x1008], R2 ;  /* 0x0010080201007387 */ /* 0x0003e40000100800 */
[----:B-1----:R-:W-:Y:S02]  /*e6ad0*/  F2FP.SATFINITE.E4M3.F32.PACK_AB_MERGE_C R11, R25, R24, RZ ;  /* 0x00000018190b723e */ /* 0x002fe400048070ff */
[----:B------:R-:W-:Y:S01]  /*e6ae0*/  STL [R1+0x8fc], R20 ;  /* 0x0008fc1401007387 */ /* 0x000fe20000100800 */
[----:B------:R-:W-:-:S03]  /*e6af0*/  VIADD R2, R2, UR62 ;  /* 0x0000003e02027c36 */ /* 0x000fc60008000000 */
[----:B------:R1:W-:Y:S01]  /*e6b00*/  STL [R1+0x928], R11 ;  /* 0x0009280b01007387 */ /* 0x0003e20000100800 */
[----:B------:R-:W0:Y:S03]  /*e6b10*/  LDCU UR62, c[0x0][0x39c] ;  /* 0x00007380ff3e77ac */ /* 0x000e260008000800 */
[----:B------:R1:W-:Y:S02]  /*e6b20*/  STL [R1+0xff0], R2 ;  /* 0x000ff00201007387 */ /* 0x0003e40000100800 */
[----:B-1----:R-:W-:Y:S01]  /*e6b30*/  F2FP.SATFINITE.E4M3.F32.PACK_AB_MERGE_C R11, R27, R26, RZ ;  /* 0x0000001a1b0b723e */ /* 0x002fe200048070ff */
[----:B------:R-:W-:-:S04]  /*e6b40*/  VIADD R2, R2, UR63 ;  /* 0x0000003f02027c36 */ /* 0x000fc80008000000 */
[----:B------:R-:W-:Y:S01]  /*e6b50*/  STL [R1+0x924], R11 ;  /* 0x0009240b01007387 */ /* 0x000fe20000100800 */
[----:B------:R-:W1:Y:S03]  /*e6b60*/  LDCU UR63, c[0x0][0x39c] ;  /* 0x00007380ff3f77ac */ /* 0x000e660008000800 */
[----:B------:R0:W-:Y:S04]  /*e6b70*/  STL [R1+0x920], R3 ;  /* 0x0009200301007387 */ /* 0x0001e80000100800 */
[----:B------:R1:W-:Y:S01]  /*e6b80*/  STL [R1+0xfe0], R2 ;  /* 0x000fe00201007387 */ /* 0x0003e20000100800 */
[----:B0-----:R-:W-:-:S03]  /*e6b90*/  F2FP.SATFINITE.E4M3.F32.PACK_AB_MERGE_C R3, R29, R4, RZ ;  /* 0x000000041d03723e */ /* 0x001fc600048070ff */
[----:B------:R0:W-:Y:S01]  /*e6ba0*/  STL [R1+0x91c], R5 ;  /* 0x00091c0501007387 */ /* 0x0001e20000100800 */
[----:B-1----:R-:W-:-:S03]  /*e6bb0*/  VIADD R2, R2, UR64 ;  /* 0x0000004002027c36 */ /* 0x002fc60008000000 */
[----:B------:R1:W-:Y:S01]  /*e6bc0*/  STL [R1+0x93c], R3 ;  /* 0x00093c0301007387 */ /* 0x0003e20000100800 */
[----:B------:R-:W2:Y:S03]  /*e6bd0*/  LDCU UR64, c[0x0][0x39c] ;  /* 0x00007380ff4077ac */ /* 0x000ea60008000800 */
[----:B------:R1:W-:Y:S01]  /*e6be0*/  STL [R1+0xfd0], R2 ;  /* 0x000fd00201007387 */ /* 0x0003e20000100800 */
[----:B0-----:R-:W-:Y:S01]  /*e6bf0*/  VIADD R5, R2, UR65 ;  /* 0x0000004102057c36 */ /* 0x001fe20008000000 */
[----:B------:R-:W0:Y:S01]  /*e6c00*/  LDCU UR65, c[0x0][0x39c] ;  /* 0x00007380ff4177ac */ /* 0x000e220008000800 */
[----:B-1----:R-:W-:Y:S02]  /*e6c10*/  F2FP.SATFINITE.E4M3.F32.PACK_AB_MERGE_C R3, R18, R28, RZ ;  /* 0x0000001c1203723e */ /* 0x002fe400048070ff */
[----:B------:R-:W-:-:S03]  /*e6c20*/  F2FP.SATFINITE.E4M3.F32.PACK_AB_MERGE_C R2, R12, R15, RZ ;  /* 0x0000000f0c02723e */ /* 0x000fc600048070ff */
[----:B------:R-:W-:Y:S04]  /*e6c30*/  STL [R1+0x938], R3 ;  /* 0x0009380301007387 */ /* 0x000fe80000100800 */
[----:B------:R1:W-:Y:S04]  /*e6c40*/  STL [R1+0x934], R2 ;  /* 0x0009340201007387 */ /* 0x0003e80000100800 */
[----:B------:R0:W-:Y:S04]  /*e6c50*/  STL [R1+0xfbc], R5 ;  /* 0x000fbc0501007387 */ /* 0x0001e80000100800 */
[----:B------:R-:W4:Y:S01]  /*e6c60*/  LDL.LU R4, [R1+0x3fd4] ;  /* 0x003fd40001047983 */ /* 0x000f220000300800 */
[----:B-1----:R-:W-:-:S02]  /*e6c70*/  F2FP.SATFINITE.E4M3.F32.PACK_AB_MERGE_C R2, R13, R14, RZ ;  /* 0x0000000e0d02723e */ /* 0x002fc400048070ff */
[----:B------:R-:W1:Y:S03]  /*e6c80*/  S2R R13, SR_TID.X ;  /* 0x00000000000d7919 */ /* 0x000e660000002100 */
[----:B------:R-:W-:Y:S01]  /*e6c90*/  STL [R1+0x930], R2 ;  /* 0x0009300201007387 */ /* 0x000fe20000100800 */
[----:B0-----:R-:W-:Y:S01]  /*e6ca0*/  VIADD R5, R5, UR66 ;  /* 0x0000004205057c36 */ /* 0x001fe20008000000 */
[----:B------:R-:W0:Y:S04]  /*e6cb0*/  LDCU UR66, c[0x0][0x39c] ;  /* 0x00007380ff4277ac */ /* 0x000e280008000800 */
[----:B------:R0:W-:Y:S02]  /*e6cc0*/  STL [R1+0xfa8], R5 ;  /* 0x000fa80501007387 */ /* 0x0001e40000100800 */
[----:B0-----:R-:W-:Y:S01]  /*e6cd0*/  VIADD R5, R5, UR67 ;  /* 0x0000004305057c36 */ /* 0x001fe20008000000 */
[----:B------:R-:W0:Y:S01]  /*e6ce0*/  LDCU UR67, c[0x0][0x39c] ;  /* 0x00007380ff4377ac */ /* 0x000e220008000800 */
[----:B-1----:R-:W-:-:S05]  /*e6cf0*/  IMAD.SHL.U32 R28, R13, 0x10, RZ ;  /* 0x000000100d1c7824 */ /* 0x002fca00078e00ff */
[----:B------:R-:W-:Y:S02]  /*e6d00*/  LOP3.LUT R28, R28, 0x1f0, RZ, 0xc0, !PT ;  /* 0x000001f01c1c7812 */ /* 0x000fe400078ec0ff */
[----:B--2---:R-:W-:Y:S01]  /*e6d10*/  LOP3.LUT R0, R0, 0xff7fffff, RZ, 0xc0, !PT ;  /* 0xff7fffff00007812 */ /* 0x004fe200078ec0ff */
[----:B---3--:R-:W-:-:S05]  /*e6d20*/  VIADD R11, R19, 0xb0 ;  /* 0x000000b0130b7836 */ /* 0x008fca0000000000 */
[----:B------:R-:W-:Y:S01]  /*e6d30*/  ISETP.LT.AND P0, PT, R11, UR6, !P6 ;  /* 0x000000060b007c0c */ /* 0x000fe2000f701270 */
[----:B------:R-:W-:Y:S01]  /*e6d40*/  VIADD R11, R19, 0xaf ;  /* 0x000000af130b7836 */ /* 0x000fe20000000000 */
[----:B------:R-:W1:Y:S11]  /*e6d50*/  LDCU UR6, c[0x0][0x39c] ;  /* 0x00007380ff0677ac */ /* 0x000e760008000800 */
[----:B------:R-:W-:-:S02]  /*e6d60*/  @P0 LOP3.LUT R0, R0, 0x800000, RZ, 0xfc, !PT ;  /* 0x0080000000000812 */ /* 0x000fc400078efcff */
[----:B------:R-:W-:Y:S01]  /*e6d70*/  ISETP.LT.AND P2, PT, R11, UR7, !P6 ;  /* 0x000000070b007c0c */ /* 0x000fe2000f741270 */
[C---:B------:R-:W-:Y:S01]  /*e6d80*/  VIADD R12, R19.reuse, 0xae ;  /* 0x000000ae130c7836 */ /* 0x040fe20000000000 */
[----:B------:R-:W-:Y:S02]  /*e6d90*/  LOP3.LUT R0, R0, 0xffbfffff, RZ, 0xc0, !PT ;  /* 0xffbfffff00007812 */ /* 0x000fe400078ec0ff */
[----:B----4-:R-:W-:Y:S02]  /*e6da0*/  IADD3 R2, P0, PT, R10, R17, RZ ;  /* 0x000000110a027210 */ /* 0x010fe40007f1e0ff */
[----:B------:R-:W-:Y:S01]  /*e6db0*/  IADD3 R28, PT, PT, R28, UR4, R4 ;  /* 0x000000041c1c7c10 */ /* 0x000fe2000fffe004 */
[C---:B------:R-:W-:Y:S01]  /*e6dc0*/  VIADD R27, R19.reuse, 0xc0 ;  /* 0x000000c0131b7836 */ /* 0x040fe20000000000 */
[----:B------:R-:W-:Y:S01]  /*e6dd0*/  LEA.HI.X.SX32 R3, R10, R16, 0x1, P0 ;  /* 0x000000100a037211 */ /* 0x000fe200000f0eff */
[----:B------:R-:W-:Y:S01]  /*e6de0*/  VIADD R11, R19, 0xab ;  /* 0x000000ab130b7836 */ /* 0x000fe20000000000 */
[----:B------:R-:W2:Y:S03]  /*e6df0*/  LDCU UR7, c[0x0][0x39c] ;  /* 0x00007380ff0777ac */ /* 0x000ea60008000800 */
[----:B------:R3:W-:Y:S01]  /*e6e00*/  STL.64 [R1+0x368], R2 ;  /* 0x0003680201007387 */ /* 0x0007e20000100a00 */
[----:B------:R-:W-:-:S03]  /*e6e10*/  ISETP.LT.AND P1, PT, R12, UR8, !P6 ;  /* 0x000000080c007c0c */ /* 0x000fc6000f721270 */
[----:B------:R-:W-:Y:S01]  /*e6e20*/  STL [R1+0xfb0], R5 ;  /* 0x000fb00501007387 */ /* 0x000fe20000100800 */
[-C--:B---3--:R-:W-:Y:S02]  /*e6e30*/  IADD3 R2, P0, PT, R9, R17.reuse, RZ ;  /* 0x0000001109027210 */ /* 0x088fe40007f1e0ff */
[----:B------:R-:W-:Y:S02]  /*e6e40*/  @P2 LOP3.LUT R0, R0, 0x400000, RZ, 0xfc, !PT ;  /* 0x0040000000002812 */ /* 0x000fe400078efcff */
[----:B------:R-:W-:Y:S01]  /*e6e50*/  MOV.SPILL R4, UR4 ;  /* 0x0000000400047c02 */ /* 0x000fe20009000f00 */
[----:B------:R-:W-:Y:S01]  /*e6e60*/  VIADD R10, R19, 0xac ;  /* 0x000000ac130a7836 */ /* 0x000fe20000000000 */
[----:B------:R-:W-:Y:S01]  /*e6e70*/  LEA.HI.X.SX32 R3, R9, R16, 0x1, P0 ;  /* 0x0000001009037211 */ /* 0x000fe200000f0eff */
[C---:B------:R-:W-:Y:S01]  /*e6e80*/  VIADD R9, R19.reuse, 0xad ;  /* 0x000000ad13097836 */ /* 0x040fe20000000000 */
[----:B------:R-:W-:Y:S01]  /*e6e90*/  LOP3.LUT R0, R0, 0xffdfffff, RZ, 0xc0, !PT ;  /* 0xffdfffff00007812 */ /* 0x000fe200078ec0ff */
[C---:B------:R-:W-:Y:S01]  /*e6ea0*/  VIADD R12, R19.reuse, 0xaa ;  /* 0x000000aa130c7836 */ /* 0x040fe20000000000 */
[----:B------:R-:W3:Y:S01]  /*e6eb0*/  LDCU UR4, c[0x0][0x39c] ;  /* 0x00007380ff0477ac */ /* 0x000ee20008000800 */
[----:B------:R4:W-:Y:S01]  /*e6ec0*/  STL.64 [R1+0x378], R2 ;  /* 0x0003780201007387 */ /* 0x0009e20000100a00 */
[----:B------:R-:W-:Y:S01]  /*e6ed0*/  @P1 LOP3.LUT R0, R0, 0x200000, RZ, 0xfc, !PT ;  /* 0x0020000000001812 */ /* 0x000fe200078efcff */
[----:B------:R-:W-:Y:S01]  /*e6ee0*/  VIADD R13, R19, 0xa9 ;  /* 0x000000a9130d7836 */ /* 0x000fe20000000000 */
[----:B------:R-:W0:Y:S01]  /*e6ef0*/  LDCU UR8, c[0x0][0x39c] ;  /* 0x00007380ff0877ac */ /* 0x000e220008000800 */
[----:B----4-:R-:W-:-:S04]  /*e6f00*/  IADD3 R2, P0, PT, R8, R17, RZ ;  /* 0x0000001108027210 */ /* 0x010fc80007f1e0ff */
[----:B------:R-:W-:Y:S02]  /*e6f10*/  LEA.HI.X.SX32 R3, R8, R16, 0x1, P0 ;  /* 0x0000001008037211 */ /* 0x000fe400000f0eff */
[----:B------:R-:W-:Y:S01]  /*e6f20*/  ISETP.LT.AND P0, PT, R9, UR5, !P6 ;  /* 0x0000000509007c0c */ /* 0x000fe2000f701270 */
[----:B------:R-:W-:Y:S01]  /*e6f30*/  STL [R1+0x3ff0], R17 ;  /* 0x003ff01101007387 */ /* 0x000fe20000100800 */
[----:B------:R-:W-:Y:S01]  /*e6f40*/  LOP3.LUT R0, R0, 0xffefffff, RZ, 0xc0, !PT ;  /* 0xffefffff00007812 */ /* 0x000fe200078ec0ff */
[----:B------:R-:W-:Y:S01]  /*e6f50*/  VIADD R8, R19, 0x1 ;  /* 0x0000000113087836 */ /* 0x000fe20000000000 */
[----:B------:R-:W4:Y:S01]  /*e6f60*/  LDCU UR5, c[0x0][0x39c] ;  /* 0x00007380ff0577ac */ /* 0x000f220008000800 */
[----:B------:R-:W-:Y:S04]  /*e6f70*/  STL [R1+0x40a4], R28 ;  /* 0x0040a41c01007387 */ /* 0x000fe80000100800 */
[----:B------:R-:W-:Y:S04]  /*e6f80*/  STL [R1+0x3ff4], R16 ;  /* 0x003ff41001007387 */ /* 0x000fe80000100800 */
[----:B------:R-:W-:Y:S01]  /*e6f90*/  STL [R1+0x7e8], R4 ;  /* 0x0007e80401007387 */ /* 0x000fe20000100800 */
[----:B------:R-:W-:-:S03]  /*e6fa0*/  @P0 LOP3.LUT R0, R0, 0x100000, RZ, 0xfc, !PT ;  /* 0x0010000000000812 */ /* 0x000fc600078efcff */
[----:B------:R0:W-:Y:S04]  /*e6fb0*/  STL.64 [R1+0x380], R2 ;  /* 0x0003800201007387 */ /* 0x0001e80000100a00 */
[----:B------:R1:W-:Y:S01]  /*e6fc0*/  STL [R1+0x4114], R0 ;  /* 0x0041140001007387 */ /* 0x0003e20000100800 */
[C---:B0-----:R-:W-:Y:S02]  /*e6fd0*/  VIADD R3, R19.reuse, 0xa4 ;  /* 0x000000a413037836 */ /* 0x041fe40000000000 */
[C---:B------:R-:W-:Y:S02]  /*e6fe0*/  VIADD R2, R19.reuse, 0xa3 ;  /* 0x000000a313027836 */ /* 0x040fe40000000000 */
[C---:B-1----:R-:W-:Y:S01]  /*e6ff0*/  VIADD R0, R19.reuse, 0xa2 ;  /* 0x000000a213007836 */ /* 0x042fe20000000000 */
[----:B------:R0:W-:Y:S04]  /*e7000*/  STL [R1+0x54c], R3 ;  /* 0x00054c0301007387 */ /* 0x0001e80000100800 */
[----:B------:R1:W-:Y:S01]  /*e7010*/  STL [R1+0x550], R2 ;  /* 0x0005500201007387 */ /* 0x0003e20000100800 */
[----:B0-----:R-:W-:-:S03]  /*e7020*/  VIADD R3, R19, 0xa1 ;  /* 0x000000a113037836 */ /* 0x001fc60000000000 */
        /* <DEDUP_REMOVED lines=8> */
[----:B------:R1:W-:Y:S01]  /*e70b0*/  STL [R1+0x564], R3 ;  /* 0x0005640301007387 */ /* 0x0003e20000100800 */
[----:B------:R-:W-:-:S03]  /*e70c0*/  VIADD R4, R19, 0x98 ;  /* 0x0000009813047836 */ /* 0x000fc60000000000 */
[----:B------:R2:W-:Y:S01]  /*e70d0*/  STL [R1+0x568], R2 ;  /* 0x0005680201007387 */ /* 0x0005e20000100800 */
[C---:B0-----:R-:W-:Y:S02]  /*e70e0*/  VIADD R0, R19.reuse, 0x9c ;  /* 0x0000009c13007836 */ /* 0x041fe40000000000 */
[----:B-1----:R-:W-:-:S03]  /*e70f0*/  VIADD R3, R19, 0x9b ;  /* 0x0000009b13037836 */ /* 0x002fc60000000000 */
[----:B------:R0:W-:Y:S01]  /*e7100*/  STL [R1+0x56c], R0 ;  /* 0x00056c0001007387 */ /* 0x0001e20000100800 */
[----:B--2---:R-:W-:-:S03]  /*e7110*/  VIADD R2, R19, 0x9a ;  /* 0x0000009a13027836 */ /* 0x004fc60000000000 */
[----:B------:R1:W-:Y:S04]  /*e7120*/  STL [R1+0x570], R3 ;  /* 0x0005700301007387 */ /* 0x0003e80000100800 */
[----:B------:R2:W-:Y:S01]  /*e7130*/  STL [R1+0x574], R2 ;  /* 0x0005740201007387 */ /* 0x0005e20000100800 */
[----:B0-----:R-:W-:-:S03]  /*e7140*/  VIADD R0, R19, 0x99 ;  /* 0x0000009913007836 */ /* 0x001fc60000000000 */
[----:B------:R-:W-:Y:S01]  /*e7150*/  STL [R1+0x4110], R4 ;  /* 0x0041100401007387 */ /* 0x000fe20000100800 */
[----:B-1----:R-:W-:-:S03]  /*e7160*/  VIADD R3, R19, 0x96 ;  /* 0x0000009613037836 */ /* 0x002fc60000000000 */
[----:B------:R0:W-:Y:S01]  /*e7170*/  STL [R1+0x578], R0 ;  /* 0x0005780001007387 */ /* 0x0001e20000100800 */
[----:B--2---:R-:W-:-:S05]  /*e7180*/  VIADD R2, R19, 0x97 ;  /* 0x0000009713027836 */ /* 0x004fca0000000000 */
[----:B------:R1:W-:Y:S01]  /*e7190*/  STL [R1+0x580], R2 ;  /* 0x0005800201007387 */ /* 0x0003e20000100800 */
[----:B0-----:R-:W-:-:S03]  /*e71a0*/  VIADD R0, R19, 0x95 ;  /* 0x0000009513007836 */ /* 0x001fc60000000000 */
[----:B------:R0:W-:Y:S04]  /*e71b0*/  STL [R1+0x584], R3 ;  /* 0x0005840301007387 */ /* 0x0001e80000100800 */
[----:B------:R2:W-:Y:S01]  /*e71c0*/  STL [R1+0x588], R0 ;  /* 0x0005880001007387 */ /* 0x0005e20000100800 */
[C---:B-1----:R-:W-:Y:S02]  /*e71d0*/  VIADD R2, R19.reuse, 0x94 ;  /* 0x0000009413027836 */ /* 0x042fe40000000000 */
[----:B0-----:R-:W-:-:S03]  /*e71e0*/  VIADD R3, R19, 0x93 ;  /* 0x0000009313037836 */ /* 0x001fc60000000000 */
        /* <DEDUP_REMOVED lines=270> */
[C---:B--2---:R-:W-:Y:S01]  /*e82d0*/  VIADD R2, R19.reuse, 0x8 ;  /* 0x0000000813027836 */ /* 0x044fe20000000000 */
[----:B------:R0:W-:Y:S04]  /*e82e0*/  STL [R1+0x7b4], R3 ;  /* 0x0007b40301007387 */ /* 0x0001e80000100800 */
[----:B------:R1:W-:Y:S04]  /*e82f0*/  STL [R1+0x40e4], R2 ;  /* 0x0040e40201007387 */ /* 0x0003e80000100800 */
[----:B------:R2:W-:Y:S01]  /*e8300*/  STL [R1+0x7b8], R0 ;  /* 0x0007b80001007387 */ /* 0x0005e20000100800 */
[----:B0-----:R-:W-:-:S02]  /*e8310*/  VIADD R3, R19, 0x7 ;  /* 0x0000000713037836 */ /* 0x001fc40000000000 */
[----:B-1----:R-:W-:-:S03]  /*e8320*/  VIADD R2, R19, 0x6 ;  /* 0x0000000613027836 */ /* 0x002fc60000000000 */
[----:B------:R0:W-:Y:S01]  /*e8330*/  STL [R1+0x7c0], R3 ;  /* 0x0007c00301007387 */ /* 0x0001e20000100800 */
[----:B--2---:R-:W-:-:S03]  /*e8340*/  VIADD R0, R19, 0x5 ;  /* 0x0000000513007836 */ /* 0x004fc60000000000 */
[----:B------:R1:W-:Y:S04]  /*e8350*/  STL [R1+0x7c4], R2 ;  /* 0x0007c40201007387 */ /* 0x0003e80000100800 */
[----:B------:R2:W-:Y:S01]  /*e8360*/  STL [R1+0x7c8], R0 ;  /* 0x0007c80001007387 */ /* 0x0005e20000100800 */
[C---:B0-----:R-:W-:Y:S02]  /*e8370*/  VIADD R3, R19.reuse, 0x4 ;  /* 0x0000000413037836 */ /* 0x041fe40000000000 */
[----:B-1----:R-:W-:-:S03]  /*e8380*/  VIADD R2, R19, 0x3 ;  /* 0x0000000313027836 */ /* 0x002fc60000000000 */
[----:B------:R-:W-:Y:S01]  /*e8390*/  STL [R1+0x7cc], R3 ;  /* 0x0007cc0301007387 */ /* 0x000fe20000100800 */
[----:B--2---:R-:W-:-:S03]  /*e83a0*/  VIADD R0, R19, 0x2 ;  /* 0x0000000213007836 */ /* 0x004fc60000000000 */
[----:B------:R0:W-:Y:S04]  /*e83b0*/  STL [R1+0x7d0], R2 ;  /* 0x0007d00201007387 */ /* 0x0001e80000100800 */
[----:B------:R-:W-:Y:S04]  /*e83c0*/  STL [R1+0x40e8], R8 ;  /* 0x0040e80801007387 */ /* 0x000fe80000100800 */
[----:B------:R1:W-:Y:S01]  /*e83d0*/  STL [R1+0x7d4], R0 ;  /* 0x0007d40001007387 */ /* 0x0003e20000100800 */
[C---:B0-----:R-:W-:Y:S02]  /*e83e0*/  VIADD R2, R19.reuse, 0xb2 ;  /* 0x000000b213027836 */ /* 0x041fe40000000000 */
[----:B------:R-:W-:-:S03]  /*e83f0*/  VIADD R3, R19, 0xb4 ;  /* 0x000000b413037836 */ /* 0x000fc60000000000 */
[----:B------:R0:W-:Y:S01]  /*e8400*/  STL [R1+0x528], R2 ;  /* 0x0005280201007387 */ /* 0x0001e20000100800 */
[----:B-1----:R-:W-:-:S05]  /*e8410*/  VIADD R0, R19, 0xb3 ;  /* 0x000000b313007836 */ /* 0x002fca0000000000 */
[----:B------:R1:W-:Y:S01]  /*e8420*/  STL [R1+0x524], R0 ;  /* 0x0005240001007387 */ /* 0x0003e20000100800 */
[----:B0-----:R-:W-:-:S03]  /*e8430*/  VIADD R2, R19, 0xb5 ;  /* 0x000000b513027836 */ /* 0x001fc60000000000 */
[----:B------:R0:W-:Y:S01]  /*e8440*/  STL [R1+0x520], R3 ;  /* 0x0005200301007387 */ /* 0x0001e20000100800 */
[----:B-1----:R-:W-:-:S03]  /*e8450*/  VIADD R0, R19, 0xb6 ;  /* 0x000000b613007836 */ /* 0x002fc60000000000 */
[----:B------:R1:W-:Y:S01]  /*e8460*/  STL [R1+0x51c], R2 ;  /* 0x00051c0201007387 */ /* 0x0003e20000100800 */
[----:B0-----:R-:W-:-:S03]  /*e8470*/  VIADD R3, R19, 0xb7 ;  /* 0x000000b713037836 */ /* 0x001fc60000000000 */
[----:B------:R0:W-:Y:S01]  /*e8480*/  STL [R1+0x518], R0 ;  /* 0x0005180001007387 */ /* 0x0001e20000100800 */
[----:B-1----:R-:W-:-:S03]  /*e8490*/  VIADD R2, R19, 0xb8 ;  /* 0x000000b813027836 */ /* 0x002fc60000000000 */
        /* <DEDUP_REMOVED lines=14> */
[----:B------:R-:W-:Y:S04]  /*e8580*/  STL [R1+0x4f8], R2 ;  /* 0x0004f80201007387 */ /* 0x000fe80000100800 */
[----:B------:R0:W-:Y:S04]  /*e8590*/  STL [R1+0x40dc], R27 ;  /* 0x0040dc1b01007387 */ /* 0x0001e80000100800 */
[----:B------:R1:W-:Y:S04]  /*e85a0*/  STL [R1+0x4f4], R0 ;  /* 0x0004f40001007387 */ /* 0x0003e80000100800 */
[----:B0-----:R-:W1:Y:S02]  /*e85b0*/  LDL.LU R27, [R1+0xa8] ;  /* 0x0000a800011b7983 */ /* 0x001e640000300800 */
[----:B-1----:R-:W-:-:S02]  /*e85c0*/  VIADD R0, R27, 0xc1 ;  /* 0x000000c11b007836 */ /* 0x002fc40000000000 */
[C---:B------:R-:W-:Y:S02]  /*e85d0*/  VIADD R3, R27.reuse, 0xc2 ;  /* 0x000000c21b037836 */ /* 0x040fe40000000000 */
[C---:B------:R-:W-:Y:S01]  /*e85e0*/  VIADD R2, R27.reuse, 0xc3 ;  /* 0x000000c31b027836 */ /* 0x040fe20000000000 */
[----:B------:R0:W-:Y:S04]  /*e85f0*/  STL [R1+0x4ec], R0 ;  /* 0x0004ec0001007387 */ /* 0x0001e80000100800 */
        /* <DEDUP_REMOVED lines=58> */
[----:B------:R-:W-:Y:S04]  /*e89a0*/  STL [R1+0x40f4], R26 ;  /* 0x0040f41a01007387 */ /* 0x000fe80000100800 */
[----:B------:R2:W-:Y:S01]  /*e89b0*/  STL [R1+0x474], R0 ;  /* 0x0004740001007387 */ /* 0x0005e20000100800 */
[C---:B0-----:R-:W-:Y:S02]  /*e89c0*/  VIADD R3, R27.reuse, 0xe2 ;  /* 0x000000e21b037836 */ /* 0x041fe40000000000 */
[----:B-1----:R-:W-:-:S02]  /*e89d0*/  VIADD R2, R27, 0xe3 ;  /* 0x000000e31b027836 */ /* 0x002fc40000000000 */
[----:B--2---:R-:W-:-:S05]  /*e89e0*/  VIADD R0, R27, 0xe1 ;  /* 0x000000e11b007836 */ /* 0x004fca0000000000 */
        /* <DEDUP_REMOVED lines=432> */
[C---:B------:R-:W-:Y:S02]  /*ea4f0*/  VIADD R14, R19.reuse, 0xa8 ;  /* 0x000000a8130e7836 */ /* 0x040fe40000000000 */
[C---:B------:R-:W-:Y:S01]  /*ea500*/  VIADD R15, R19.reuse, 0xa7 ;  /* 0x000000a7130f7836 */ /* 0x040fe20000000000 */
[----:B------:R2:W-:Y:S01]  /*ea510*/  STL [R1+0xec], R0 ;  /* 0x0000ec0001007387 */ /* 0x0005e20000100800 */
[----:B------:R-:W-:Y:S02]  /*ea520*/  VIADD R17, R19, 0xa6 ;  /* 0x000000a613117836 */ /* 0x000fe40000000000 */
[----:B0-----:R-:W-:Y:S02]  /*ea530*/  VIADD R3, R27, 0x1bc ;  /* 0x000001bc1b037836 */ /* 0x001fe40000000000 */
[C---:B------:R-:W-:Y:S02]  /*ea540*/  VIADD R18, R19.reuse, 0xa5 ;  /* 0x000000a513127836 */ /* 0x040fe40000000000 */
[----:B------:R-:W-:-:S02]  /*ea550*/  VIADD R5, R19, 0x78 ;  /* 0x0000007813057836 */ /* 0x000fc40000000000 */
[C---:B------:R-:W-:Y:S02]  /*ea560*/  VIADD R6, R19.reuse, 0x58 ;  /* 0x0000005813067836 */ /* 0x040fe40000000000 */
[----:B------:R-:W-:Y:S02]  /*ea570*/  VIADD R7, R19, 0x38 ;  /* 0x0000003813077836 */ /* 0x000fe40000000000 */
[C---:B-1----:R-:W-:Y:S02]  /*ea580*/  VIADD R2, R27.reuse, 0x1bd ;  /* 0x000001bd1b027836 */ /* 0x042fe40000000000 */
[C---:B------:R-:W-:Y:S02]  /*ea590*/  VIADD R19, R27.reuse, 0x1bf ;  /* 0x000001bf1b137836 */ /* 0x040fe40000000000 */
[C---:B--2---:R-:W-:Y:S01]  /*ea5a0*/  VIADD R0, R27.reuse, 0x1be ;  /* 0x000001be1b007836 */ /* 0x044fe20000000000 */
[----:B------:R0:W-:Y:S04]  /*ea5b0*/  STL [R1+0xe8], R3 ;  /* 0x0000e80301007387 */ /* 0x0001e80000100800 */
[----:B------:R1:W-:Y:S04]  /*ea5c0*/  STL [R1+0xe4], R2 ;  /* 0x0000e40201007387 */ /* 0x0003e80000100800 */
[----:B------:R-:W-:Y:S01]  /*ea5d0*/  STL [R1+0x40bc], R19 ;  /* 0x0040bc1301007387 */ /* 0x000fe20000100800 */
        /* <DEDUP_REMOVED lines=95> */
[----:B------:R-:W-:Y:S01]  /*eabd0*/  STL [R1+0x1c], R2 ;  /* 0x00001c0201007387 */ /* 0x000fe20000100800 */
[----:B------:R-:W-:-:S03]  /*eabe0*/  VIADD R9, R27, 0x1f1 ;  /* 0x000001f11b097836 */ /* 0x000fc60000000000 */
[----:B------:R1:W-:Y:S01]  /*eabf0*/  STL [R1+0x18], R0 ;  /* 0x0000180001007387 */ /* 0x0003e20000100800 */
[----:B0-----:R-:W-:Y:S02]  /*eac00*/  IMAD.MOV.U32 R3, RZ, RZ, R10 ;  /* 0x000000ffff037224 */ /* 0x001fe400078e000a */
[C---:B------:R-:W-:Y:S02]  /*eac10*/  VIADD R10, R27.reuse, 0x1f0 ;  /* 0x000001f01b0a7836 */ /* 0x040fe40000000000 */
[----:B-1----:R-:W-:-:S03]  /*eac20*/  VIADD R0, R27, 0x1f2 ;  /* 0x000001f21b007836 */ /* 0x002fc60000000000 */
[----:B------:R-:W-:Y:S04]  /*eac30*/  STL [R1+0x14], R10 ;  /* 0x0000140a01007387 */ /* 0x000fe80000100800 */
[----:B------:R-:W-:Y:S04]  /*eac40*/  STL [R1+0x10], R9 ;  /* 0x0000100901007387 */ /* 0x000fe80000100800 */
[----:B------:R0:W-:Y:S02]  /*eac50*/  STL [R1+0xc], R0 ;  /* 0x00000c0001007387 */ /* 0x0001e40000100800 */
[----:B0-----:R-:W-:Y:S01]  /*eac60*/  MOV.SPILL R0, UR77 ;  /* 0x0000004d00007c02 */ /* 0x001fe20009000f00 */
[----:B------:R-:W0:Y:S04]  /*eac70*/  LDCU UR77, c[0x0][0x39c] ;  /* 0x00007380ff4d77ac */ /* 0x000e280008000800 */
[----:B------:R1:W-:Y:S04]  /*eac80*/  STL [R1+0x7e4], R0 ;  /* 0x0007e40001007387 */ /* 0x0003e80000100800 */
[----:B-1----:R-:W2:Y:S01]  /*eac90*/  LDL.LU R0, [R1+0x4114] ;  /* 0x0041140001007983 */ /* 0x002ea20000300800 */
[----:B---3--:R-:W-:Y:S01]  /*eaca0*/  MOV.SPILL R21, UR4 ;  /* 0x0000000400157c02 */ /* 0x008fe20009000f00 */
[----:B------:R-:W1:Y:S01]  /*eacb0*/  LDCU UR4, c[0x0][0x39c] ;  /* 0x00007380ff0477ac */ /* 0x000e620008000800 */
[----:B------:R-:W-:Y:S01]  /*eacc0*/  IMAD.MOV.U32 R24, RZ, RZ, R11 ;  /* 0x000000ffff187224 */ /* 0x000fe200078e000b */
[----:B-1----:R-:W-:Y:S01]  /*eacd0*/  ISETP.LT.AND P0, PT, R3, UR4, !P6 ;  /* 0x0000000403007c0c */ /* 0x002fe2000f701270 */
[----:B------:R-:W1:Y:S01]  /*eace0*/  LDCU UR4, c[0x0][0x39c] ;  /* 0x00007380ff0477ac */ /* 0x000e620008000800 */
[----:B------:R-:W3:Y:S01]  /*eacf0*/  LDL.LU R3, [R1+0x54c] ;  /* 0x00054c0001037983 */ /* 0x000ee20000300800 */
[----:B------:R-:W-:Y:S01]  /*ead00*/  IMAD.MOV.U32 R4, RZ, RZ, R14 ;  /* 0x000000ffff047224 */ /* 0x000fe200078e000e */
[----:B------:R-:W-:Y:S01]  /*ead10*/  MOV.SPILL R19, UR40 ;  /* 0x0000002800137c02 */ /* 0x000fe20009000f00 */
[----:B------:R-:W0:Y:S01]  /*ead20*/  LDCU UR40, c[0x0][0x39c] ;  /* 0x00007380ff2877ac */ /* 0x000e220008000800 */
[----:B------:R-:W-:Y:S01]  /*ead30*/  MOV.SPILL R20, UR41 ;  /* 0x0000002900147c02 */ /* 0x000fe20009000f00 */
[----:B------:R-:W1:Y:S01]  /*ead40*/  LDCU UR41, c[0x0][0x39c] ;  /* 0x00007380ff2977ac */ /* 0x000e620008000800 */
[----:B------:R-:W-:-:S02]  /*ead50*/  IMAD.MOV.U32 R8, RZ, RZ, R12 ;  /* 0x000000ffff087224 */ /* 0x000fc400078e000c */
[----:B------:R-:W-:-:S03]  /*ead60*/  IMAD.MOV.U32 R2, RZ, RZ, R13 ;  /* 0x000000ffff027224 */ /* 0x000fc600078e000d */
[----:B0-----:R-:W-:Y:S01]  /*ead70*/  ISETP.LT.AND P2, PT, R8, UR40, !P6 ;  /* 0x0000002808007c0c */ /* 0x001fe2000f741270 */
[----:B------:R-:W0:Y:S01]  /*ead80*/  LDCU UR40, c[0x0][0x39c] ;  /* 0x00007380ff2877ac */ /* 0x000e220008000800 */
[----:B-1----:R-:W-:Y:S01]  /*ead90*/  ISETP.LT.AND P1, PT, R2, UR41, !P6 ;  /* 0x0000002902007c0c */ /* 0x002fe2000f721270 */
[----:B------:R-:W-:Y:S01]  /*eada0*/  IMAD.MOV.U32 R23, RZ, RZ, R15 ;  /* 0x000000ffff177224 */ /* 0x000fe200078e000f */
[----:B------:R-:W1:Y:S01]  /*eadb0*/  LDCU UR41, c[0x0][0x39c] ;  /* 0x00007380ff2977ac */ /* 0x000e620008000800 */
[----:B--2---:R-:W-:-:S04]  /*eadc0*/  LOP3.LUT R0, R0, 0xfff7ffff, RZ, 0xc0, !PT ;  /* 0xfff7ffff00007812 */ /* 0x004fc800078ec0ff */
[----:B------:R-:W-:Y:S02]  /*eadd0*/  @P0 LOP3.LUT R0, R0, 0x80000, RZ, 0xfc, !PT ;  /* 0x0008000000000812 */ /* 0x000fe400078efcff */
[----:B------:R-:W-:Y:S01]  /*eade0*/  ISETP.LT.AND P0, PT, R24, UR77, !P6 ;  /* 0x0000004d18007c0c */ /* 0x000fe2000f701270 */
[----:B------:R-:W2:Y:S01]  /*eadf0*/  LDCU UR77, c[0x0][0x39c] ;  /* 0x00007380ff4d77ac */ /* 0x000ea20008000800 */
[----:B------:R-:W-:-:S11]  /*eae00*/  LOP3.LUT R0, R0, 0xfffbffff, RZ, 0xc0, !PT ;  /* 0xfffbffff00007812 */ /* 0x000fd600078ec0ff */
[----:B------:R-:W-:Y:S02]  /*eae10*/  @P0 LOP3.LUT R0, R0, 0x40000, RZ, 0xfc, !PT ;  /* 0x0004000000000812 */ /* 0x000fe400078efcff */
[----:B------:R-:W-:Y:S01]  /*eae20*/  ISETP.LT.AND P0, PT, R4, UR4, !P6 ;  /* 0x0000000404007c0c */ /* 0x000fe2000f701270 */
[----:B------:R-:W-:Y:S01]  /*eae30*/  IMAD.MOV.U32 R25, RZ, RZ, R17 ;  /* 0x000000ffff197224 */ /* 0x000fe200078e0011 */
[----:B------:R-:W4:Y:S01]  /*eae40*/  LDL.LU R4, [R1+0x550] ;  /* 0x0005500001047983 */ /* 0x000f220000300800 */
[----:B------:R-:W-:Y:S01]  /*eae50*/  LOP3.LUT R0, R0, 0xfffdffff, RZ, 0xc0, !PT ;  /* 0xfffdffff00007812 */ /* 0x000fe200078ec0ff */
[----:B------:R-:W3:Y:S02]  /*eae60*/  LDCU UR4, c[0x0][0x39c] ;  /* 0x00007380ff0477ac */ /* 0x000ee40008000800 */
[----:B------:R-:W4:Y:S04]  /*eae70*/  LDL.LU R24, [R1+0x554] ;  /* 0x0005540001187983 */ /* 0x000f280000300800 */
[----:B------:R-:W4:Y:S04]  /*eae80*/  LDL.LU R8, [R1+0x558] ;  /* 0x0005580001087983 */ /* 0x000f280000300800 */
[----:B------:R-:W4:Y:S01]  /*eae90*/  LDL.LU R2, [R1+0x55c] ;  /* 0x00055c0001027983 */ /* 0x000f220000300800 */
[----:B------:R-:W-:-:S04]  /*eaea0*/  @P2 LOP3.LUT R0, R0, 0x20000, RZ, 0xfc, !PT ;  /* 0x0002000000002812 */ /* 0x000fc800078efcff */
[----:B------:R-:W-:-:S04]  /*eaeb0*/  LOP3.LUT R0, R0, 0xfffeffff, RZ, 0xc0, !PT ;  /* 0xfffeffff00007812 */ /* 0x000fc800078ec0ff */
[----:B------:R-:W-:-:S04]  /*eaec0*/  @P1 LOP3.LUT R0, R0, 0x10000, RZ, 0xfc, !PT ;  /* 0x0001000000001812 */ /* 0x000fc800078efcff */
[----:B------:R-:W-:-:S04]  /*eaed0*/  LOP3.LUT R0, R0, 0xffff7fff, RZ, 0xc0, !PT ;  /* 0xffff7fff00007812 */ /* 0x000fc800078ec0ff */
[----:B------:R-:W-:Y:S02]  /*eaee0*/  @P0 LOP3.LUT R0, R0, 0x8000, RZ, 0xfc, !PT ;  /* 0x0000800000000812 */ /* 0x000fe400078efcff */
[----:B--2---:R-:W-:Y:S01]  /*eaef0*/  ISETP.LT.AND P0, PT, R23, UR77, !P6 ;  /* 0x0000004d17007c0c */ /* 0x004fe2000f701270 */
[----:B------:R-:W-:Y:S01]  /*eaf00*/  IMAD.MOV.U32 R26, RZ, RZ, R18 ;  /* 0x000000ffff1a7224 */ /* 0x000fe200078e0012 */
[----:B------:R-:W2:Y:S01]  /*eaf10*/  LDL.LU R23, [R1+0x560] ;  /* 0x0005600001177983 */ /* 0x000ea20000300800 */
[----:B0-----:R-:W-:Y:S01]  /*eaf20*/  ISETP.LT.AND P2, PT, R25, UR40, !P6 ;  /* 0x0000002819007c0c */ /* 0x001fe2000f741270 */
[----:B------:R-:W4:Y:S01]  /*eaf30*/  LDCU UR77, c[0x0][0x39c] ;  /* 0x00007380ff4d77ac */ /* 0x000f220008000800 */
[----:B------:R-:W-:Y:S01]  /*eaf40*/  LOP3.LUT R0, R0, 0xffffbfff, RZ, 0xc0, !PT ;  /* 0xffffbfff00007812 */ /* 0x000fe200078ec0ff */
[----:B------:R-:W2:Y:S01]  /*eaf50*/  LDL.LU R25, [R1+0x564] ;  /* 0x0005640001197983 */ /* 0x000ea20000300800 */
[----:B-1----:R-:W-:Y:S01]  /*eaf60*/  ISETP.LT.AND P1, PT, R26, UR41, !P6 ;  /* 0x000000291a007c0c */ /* 0x002fe2000f721270 */
[----:B------:R-:W0:Y:S02]  /*eaf70*/  LDCU UR40, c[0x0][0x39c] ;  /* 0x00007380ff2877ac */ /* 0x000e240008000800 */
[----:B------:R-:W2:Y:S01]  /*eaf80*/  LDL.LU R26, [R1+0x568] ;  /* 0x00056800011a7983 */ /* 0x000ea20000300800 */
[----:B------:R-:W1:Y:S02]  /*eaf90*/  LDCU UR41, c[0x0][0x39c] ;  /* 0x00007380ff2977ac */ /* 0x000e640008000800 */
[----:B------:R-:W-:-:S04]  /*eafa0*/  @P0 LOP3.LUT R0, R0, 0x4000, RZ, 0xfc, !PT ;  /* 0x0000400000000812 */ /* 0x000fc800078efcff */
[----:B------:R-:W-:-:S04]  /*eafb0*/  LOP3.LUT R0, R0, 0xffffdfff, RZ, 0xc0, !PT ;  /* 0xffffdfff00007812 */ /* 0x000fc800078ec0ff */
[----:B------:R-:W-:Y:S02]  /*eafc0*/  @P2 LOP3.LUT R0, R0, 0x2000, RZ, 0xfc, !PT ;  /* 0x0000200000002812 */ /* 0x000fe400078efcff */
[----:B---3--:R-:W-:Y:S01]  /*eafd0*/  ISETP.LT.AND P0, PT, R3, UR4, !P6 ;  /* 0x0000000403007c0c */ /* 0x008fe2000f701270 */
[----:B------:R-:W3:Y:S01]  /*eafe0*/  LDCU UR4, c[0x0][0x39c] ;  /* 0x00007380ff0477ac */ /* 0x000ee20008000800 */
[----:B------:R-:W-:Y:S01]  /*eaff0*/  LOP3.LUT R0, R0, 0xffffefff, RZ, 0xc0, !PT ;  /* 0xffffefff00007812 */ /* 0x000fe200078ec0ff */
[----:B------:R-:W2:Y:S03]  /*eb000*/  LDL.LU R3, [R1+0x56c] ;  /* 0x00056c0001037983 */ /* 0x000ea60000300800 */
[----:B------:R-:W-:-:S04]  /*eb010*/  @P1 LOP3.LUT R0, R0, 0x1000, RZ, 0xfc, !PT ;  /* 0x0000100000001812 */ /* 0x000fc800078efcff */
[----:B------:R-:W-:-:S04]  /*eb020*/  LOP3.LUT R0, R0, 0xfffff7ff, RZ, 0xc0, !PT ;  /* 0xfffff7ff00007812 */ /* 0x000fc800078ec0ff */
[----:B------:R-:W-:-:S04]  /*eb030*/  @P0 LOP3.LUT R0, R0, 0x800, RZ, 0xfc, !PT ;  /* 0x0000080000000812 */ /* 0x000fc800078efcff */
[----:B------:R-:W-:Y:S02]  /*eb040*/  LOP3.LUT R0, R0, 0xfffffbff, RZ, 0xc0, !PT ;  /* 0xfffffbff00007812 */ /* 0x000fe400078ec0ff */
[----:B----4-:R-:W-:Y:S01]  /*eb050*/  ISETP.LT.AND P0, PT, R4, UR77, !P6 ;  /* 0x0000004d04007c0c */ /* 0x010fe2000f701270 */
[----:B------:R-:W2:Y:S01]  /*eb060*/  LDCU UR77, c[0x0][0x39c] ;  /* 0x00007380ff4d77ac */ /* 0x000ea20008000800 */
[----:B------:R-:W4:Y:S01]  /*eb070*/  LDL.LU R4, [R1+0x4110] ;  /* 0x0041100001047983 */ /* 0x000f220000300800 */
[----:B0-----:R-:W-:Y:S01]  /*eb080*/  ISETP.LT.AND P2, PT, R24, UR40, !P6 ;  /* 0x0000002818007c0c */ /* 0x001fe2000f741270 */
[----:B------:R-:W0:Y:S02]  /*eb090*/  LDCU UR40, c[0x0][0x39c] ;  /* 0x00007380ff2877ac */ /* 0x000e240008000800 */
[----:B------:R-:W4:Y:S01]  /*eb0a0*/  LDL.LU R24, [R1+0x570] ;  /* 0x0005700001187983 */ /* 0x000f220000300800 */
[----:B-1----:R-:W-:Y:S01]  /*eb0b0*/  ISETP.LT.AND P1, PT, R8, UR41, !P6 ;  /* 0x0000002908007c0c */ /* 0x002fe2000f721270 */
[----:B------:R-:W1:Y:S02]  /*eb0c0*/  LDCU UR41, c[0x0][0x39c] ;  /* 0x00007380ff2977ac */ /* 0x000e640008000800 */
[----:B------:R-:W4:Y:S03]  /*eb0d0*/  LDL.LU R8, [R1+0x574] ;  /* 0x0005740001087983 */ /* 0x000f260000300800 */
[----:B------:R-:W-:-:S02]  /*eb0e0*/  @P0 LOP3.LUT R0, R0, 0x400, RZ, 0xfc, !PT ;  /* 0x0000040000000812 */ /* 0x000fc400078efcff */
[----:B---3--:R-:W-:Y:S01]  /*eb0f0*/  ISETP.LT.AND P0, PT, R2, UR4, !P6 ;  /* 0x0000000402007c0c */ /* 0x008fe2000f701270 */
[----:B------:R-:W3:Y:S01]  /*eb100*/  LDCU UR4, c[0x0][0x39c] ;  /* 0x00007380ff0477ac */ /* 0x000ee20008000800 */
[----:B------:R-:W4:Y:S01]  /*eb110*/  LDL.LU R2, [R1+0x578] ;  /* 0x0005780001027983 */ /* 0x000f220000300800 */
[----:B------:R-:W-:-:S04]  /*eb120*/  LOP3.LUT R0, R0, 0xfffffdff, RZ, 0xc0, !PT ;  /* 0xfffffdff00007812 */ /* 0x000fc800078ec0ff */
[----:B------:R-:W-:-:S04]  /*eb130*/  @P2 LOP3.LUT R0, R0, 0x200, RZ, 0xfc, !PT ;  /* 0x0000020000002812 */ /* 0x000fc800078efcff */
[----:B------:R-:W-:-:S04]  /*eb140*/  LOP3.LUT R0, R0, 0xfffffeff, RZ, 0xc0, !PT ;  /* 0xfffffeff00007812 */ /* 0x000fc800078ec0ff */
[----:B------:R-:W-:-:S04]  /*eb150*/  @P1 LOP3.LUT R0, R0, 0x100, RZ, 0xfc, !PT ;  /* 0x0000010000001812 */ /* 0x000fc800078efcff */
[----:B------:R-:W-:-:S04]  /*eb160*/  LOP3.LUT R0, R0, 0xffffff7f, RZ, 0xc0, !PT ;  /* 0xffffff7f00007812 */ /* 0x000fc800078ec0ff */
[----:B------:R-:W-:Y:S02]  /*eb170*/  @P0 LOP3.LUT R0, R0, 0x80, RZ, 0xfc, !PT ;  /* 0x0000008000000812 */ /* 0x000fe400078efcff */
[----:B--2---:R-:W-:Y:S01]  /*eb180*/  ISETP.LT.AND P0, PT, R23, UR77, !P6 ;  /* 0x0000004d17007c0c */ /* 0x004fe2000f701270 */
[----:B------:R-:W4:Y:S01]  /*eb190*/  LDCU UR77, c[0x0][0x39c] ;  /* 0x00007380ff4d77ac */ /* 0x000f220008000800 */
[----:B0-----:R-:W-:Y:S01]  /*eb1a0*/  ISETP.LT.AND P2, PT, R25, UR40, !P6 ;  /* 0x0000002819007c0c */ /* 0x001fe2000f741270 */
[----:B------:R-:W2:Y:S01]  /*eb1b0*/  LDL.LU R23, [R1+0x580] ;  /* 0x0005800001177983 */ /* 0x000ea20000300800 */
[----:B------:R-:W-:Y:S01]  /*eb1c0*/  LOP3.LUT R0, R0, 0xffffffbf, RZ, 0xc0, !PT ;  /* 0xffffffbf00007812 */ /* 0x000fe200078ec0ff */
[----:B------:R-:W0:Y:S01]  /*eb1d0*/  LDCU UR40, c[0x0][0x39c] ;  /* 0x00007380ff2877ac */ /* 0x000e220008000800 */
[----:B-1----:R-:W-:Y:S01]  /*eb1e0*/  ISETP.LT.AND P1, PT, R26, UR41, !P6 ;  /* 0x000000291a007c0c */ /* 0x002fe2000f721270 */
[----:B------:R-:W2:Y:S01]  /*eb1f0*/  LDL.LU R25, [R1+0x584] ;  /* 0x0005840001197983 */ /* 0x000ea20000300800 */
[----:B------:R-:W1:Y:S03]  /*eb200*/  LDCU UR41, c[0x0][0x39c] ;  /* 0x00007380ff2977ac */ /* 0x000e660008000800 */
[----:B------:R-:W2:Y:S02]  /*eb210*/  LDL.LU R26, [R1+0x588] ;  /* 0x00058800011a7983 */ /* 0x000ea40000300800 */
        /* <DEDUP_REMOVED lines=12> */
[----:B------:R-:W4:-:S12]  /*eb2e0*/  LDCU UR77, c[0x0][0x39c] ;  /* 0x00007380ff4d77ac */ /* 0x000f180008000800 */
[----:B------:R-:W-:Y:S02]  /*eb2f0*/  @P0 LOP3.LUT R0, R0, 0x4, RZ, 0xfc, !PT ;  /* 0x0000000400000812 */ /* 0x000fe400078efcff */
[----:B---3--:R-:W-:Y:S01]  /*eb300*/  ISETP.LT.AND P0, PT, R4, UR4, !P6 ;  /* 0x0000000404007c0c */ /* 0x008fe2000f701270 */
[----:B------:R-:W3:Y:S01]  /*eb310*/  LDCU UR4, c[0x0][0x39c] ;  /* 0x00007380ff0477ac */ /* 0x000ee20008000800 */
[----:B------:R-:W3:Y:S01]  /*eb320*/  LDL.LU R4, [R1+0x410c] ;  /* 0x00410c0001047983 */ /* 0x000ee20000300800 */
[----:B0-----:R-:W-:Y:S02]  /*eb330*/  ISETP.LT.AND P2, PT, R8, UR40, !P6 ;  /* 0x0000002808007c0c */ /* 0x001fe4000f741270 */
[----:B-1----:R-:W-:Y:S01]  /*eb340*/  ISETP.LT.AND P1, PT, R2, UR41, !P6 ;  /* 0x0000002902007c0c */ /* 0x002fe2000f721270 */
[----:B------:R-:W4:Y:S01]  /*eb350*/  LDL.LU R24, [R1+0x594] ;  /* 0x0005940001187983 */ /* 0x000f220000300800 */
[----:B------:R-:W-:Y:S01]  /*eb360*/  LOP3.LUT R0, R0, 0xfffffffd, RZ, 0xc0, !PT ;  /* 0xfffffffd00007812 */ /* 0x000fe200078ec0ff */
[----:B------:R-:W2:Y:S02]  /*eb370*/  LDCU UR40, c[0x0][0x39c] ;  /* 0x00007380ff2877ac */ /* 0x000ea40008000800 */
[----:B------:R-:W4:Y:S01]  /*eb380*/  LDL.LU R8, [R1+0x598] ;  /* 0x0005980001087983 */ /* 0x000f220000300800 */
[----:B------:R-:W0:Y:S03]  /*eb390*/  LDCU UR41, c[0x0][0x39c] ;  /* 0x00007380ff2977ac */ /* 0x000e260008000800 */
[----:B------:R-:W4:Y:S02]  /*eb3a0*/  LDL.LU R2, [R1+0x59c] ;  /* 0x00059c0001027983 */ /* 0x000f240000300800 */
[----:B------:R-:W-:-:S04]  /*eb3b0*/  @P2 LOP3.LUT R0, R0, 0x2, RZ, 0xfc, !PT ;  /* 0x0000000200002812 */ /* 0x000fc800078efcff */
[----:B------:R-:W-:-:S04]  /*eb3c0*/  LOP3.LUT R0, R0, 0xfffffffe, RZ, 0xc0, !PT ;  /* 0xfffffffe00007812 */ /* 0x000fc800078ec0ff */
[----:B------:R-:W-:-:S05]  /*eb3d0*/  @P1 LOP3.LUT R0, R0, 0x1, RZ, 0xfc, !PT ;  /* 0x0000000100001812 */ /* 0x000fca00078efcff */
[----:B------:R1:W-:Y:S04]  /*eb3e0*/  STL [R1+0x3ff8], R0 ;  /* 0x003ff80001007387 */ /* 0x0003e80000100800 */
[----:B-1----:R-:W4:Y:S01]  /*eb3f0*/  LDL.LU R0, [R1+0x590] ;  /* 0x0005900001007983 */ /* 0x002f220000300800 */
[----:B--2---:R-:W-:Y:S01]  /*eb400*/  ISETP.LT.AND P2, PT, R25, UR40, !P6 ;  /* 0x0000002819007c0c */ /* 0x004fe2000f741270 */
[----:B------:R-:W1:Y:S01]  /*eb410*/  LDCU UR40, c[0x0][0x39c] ;  /* 0x00007380ff2877ac */ /* 0x000e620008000800 */
[----:B0-----:R-:W-:Y:S01]  /*eb420*/  ISETP.LT.AND P1, PT, R26, UR41, !P6 ;  /* 0x000000291a007c0c */ /* 0x001fe2000f721270 */
[----:B------:R-:W0:Y:S01]  /*eb430*/  LDCU UR41, c[0x0][0x39c] ;  /* 0x00007380ff2977ac */ /* 0x000e220008000800 */
[----:B---3--:R-:W-:-:S04]  /*eb440*/  LOP3.LUT R4, R4, 0x7fffffff, RZ, 0xc0, !PT ;  /* 0x7fffffff04047812 */ /* 0x008fc800078ec0ff */
[----:B------:R-:W-:Y:S02]  /*eb450*/  @P0 LOP3.LUT R4, R4, 0x80000000, RZ, 0xfc, !PT ;  /* 0x8000000004040812 */ /* 0x000fe400078efcff */
[----:B----4-:R-:W-:Y:S01]  /*eb460*/  ISETP.LT.AND P0, PT, R23, UR77, !P6 ;  /* 0x0000004d17007c0c */ /* 0x010fe2000f701270 */
[----:B------:R-:W2:Y:S01]  /*eb470*/  LDCU UR77, c[0x0][0x39c] ;  /* 0x00007380ff4d77ac */ /* 0x000ea20008000800 */
[----:B------:R-:W3:Y:S01]  /*eb480*/  LDL.LU R23, [R1+0x5a0] ;  /* 0x0005a00001177983 */ /* 0x000ee20000300800 */
[----:B------:R-:W-:-:S03]  /*eb490*/  LOP3.LUT R4, R4, 0xbfffffff, RZ, 0xc0, !PT ;  /* 0xbfffffff04047812 */ /* 0x000fc600078ec0ff */
[----:B------:R-:W4:Y:S04]  /*eb4a0*/  LDL.LU R25, [R1+0x5a4] ;  /* 0x0005a40001197983 */ /* 0x000f280000300800 */
[----:B------:R-:W4:Y:S03]  /*eb4b0*/  LDL.LU R26, [R1+0x5a8] ;  /* 0x0005a800011a7983 */ /* 0x000f260000300800 */
[----:B------:R-:W-:-:S04]  /*eb4c0*/  @P0 LOP3.LUT R4, R4, 0x40000000, RZ, 0xfc, !PT ;  /* 0x4000000004040812 */ /* 0x000fc800078efcff */
[----:B------:R-:W-:-:S04]  /*eb4d0*/  LOP3.LUT R4, R4, 0xdfffffff, RZ, 0xc0, !PT ;  /* 0xdfffffff04047812 */ /* 0x000fc800078ec0ff */
[----:B------:R-:W-:Y:S02]  /*eb4e0*/  @P2 LOP3.LUT R4, R4, 0x20000000, RZ, 0xfc, !PT ;  /* 0x2000000004042812 */ /* 0x000fe400078efcff */
[----:B------:R-:W-:Y:S01]  /*eb4f0*/  ISETP.LT.AND P0, PT, R3, UR4, !P6 ;  /* 0x0000000403007c0c */ /* 0x000fe2000f701270 */
[----:B------:R-:W0:Y:S01]  /*eb500*/  LDCU UR4, c[0x0][0x39c] ;  /* 0x00007380ff0477ac */ /* 0x000e220008000800 */
[----:B------:R-:W4:Y:S01]  /*eb510*/  LDL.LU R3, [R1+0x5ac] ;  /* 0x0005ac0001037983 */ /* 0x000f220000300800 */
[----:B------:R-:W-:-:S04]  /*eb520*/  LOP3.LUT R4, R4, 0xefffffff, RZ, 0xc0, !PT ;  /* 0xefffffff04047812 */ /* 0x000fc800078ec0ff */
[----:B------:R-:W-:-:S04]  /*eb530*/  @P1 LOP3.LUT R4, R4, 0x10000000, RZ, 0xfc, !PT ;  /* 0x1000000004041812 */ /* 0x000fc800078efcff */
[----:B------:R-:W-:Y:S02]  /*eb540*/  LOP3.LUT R4, R4, 0xf7ffffff, RZ, 0xc0, !PT ;  /* 0xf7ffffff04047812 */ /* 0x000fe400078ec0ff */
[----:B-1----:R-:W-:Y:S01]  /*eb550*/  ISETP.LT.AND P2, PT, R24, UR40, !P6 ;  /* 0x0000002818007c0c */ /* 0x002fe2000f741270 */
[----:B------:R-:W4:Y:S01]  /*eb560*/  LDCU UR40, c[0x0][0x39c] ;  /* 0x00007380ff2877ac */ /* 0x000f220008000800 */
[----:B------:R-:W-:Y:S02]  /*eb570*/  @P0 LOP3.LUT R4, R4, 0x8000000, RZ, 0xfc, !PT ;  /* 0x0800000004040812 */ /* 0x000fe400078efcff */
[----:B--2---:R-:W-:Y:S01]  /*eb580*/  ISETP.LT.AND P0, PT, R0, UR77, !P6 ;  /* 0x0000004d00007c0c */ /* 0x004fe2000f701270 */
[----:B------:R-:W3:Y:S01]  /*eb590*/  LDCU UR77, c[0x0][0x39c] ;  /* 0x00007380ff4d77ac */ /* 0x000ee20008000800 */
[----:B------:R-:W2:Y:S04]  /*eb5a0*/  LDL.LU R0, [R1+0x5b0] ;  /* 0x0005b00001007983 */ /* 0x000ea80000300800 */
[----:B------:R-:W2:Y:S01]  /*eb5b0*/  LDL.LU R24, [R1+0x5b4] ;  /* 0x0005b40001187983 */ /* 0x000ea20000300800 */
[----:B------:R-:W-:-:S02]  /*eb5c0*/  LOP3.LUT R4, R4, 0xfbffffff, RZ, 0xc0, !PT ;  /* 0xfbffffff04047812 */ /* 0x000fc400078ec0ff */
[----:B0-----:R-:W-:Y:S01]  /*eb5d0*/  ISETP.LT.AND P1, PT, R8, UR41, !P6 ;  /* 0x0000002908007c0c */ /* 0x001fe2000f721270 */
[----:B------:R-:W0:Y:S01]  /*eb5e0*/  LDCU UR41, c[0x0][0x39c] ;  /* 0x00007380ff2977ac */ /* 0x000e220008000800 */
[----:B------:R-:W2:Y:S02]  /*eb5f0*/  LDL.LU R8, [R1+0x5b8] ;  /* 0x0005b80001087983 */ /* 0x000ea40000300800 */
[----:B------:R-:W-:-:S04]  /*eb600*/  @P0 LOP3.LUT R4, R4, 0x4000000, RZ, 0xfc, !PT ;  /* 0x0400000004040812 */ /* 0x000fc800078efcff */
[----:B------:R-:W-:-:S04]  /*eb610*/  LOP3.LUT R4, R4, 0xfdffffff, RZ, 0xc0, !PT ;  /* 0xfdffffff04047812 */ /* 0x000fc800078ec0ff */
[----:B------:R-:W-:Y:S02]  /*eb620*/  @P2 LOP3.LUT R4, R4, 0x2000000, RZ, 0xfc, !PT ;  /* 0x0200000004042812 */ /* 0x000fe400078efcff */
[----:B------:R-:W-:Y:S01]  /*eb630*/  ISETP.LT.AND P0, PT, R2, UR4, !P6 ;  /* 0x0000000402007c0c */ /* 0x000fe2000f701270 */
[----:B------:R-:W1:Y:S01]  /*eb640*/  LDCU UR4, c[0x0][0x39c] ;  /* 0x00007380ff0477ac */ /* 0x000e620008000800 */
[----:B------:R-:W-:Y:S01]  /*eb650*/  LOP3.LUT R4, R4, 0xfeffffff, RZ, 0xc0, !PT ;  /* 0xfeffffff04047812 */ /* 0x000fe200078ec0ff */
[----:B------:R-:W2:Y:S03]  /*eb660*/  LDL.LU R2, [R1+0x5bc] ;  /* 0x0005bc0001027983 */ /* 0x000ea60000300800 */
[----:B------:R-:W-:-:S04]  /*eb670*/  @P1 LOP3.LUT R4, R4, 0x1000000, RZ, 0xfc, !PT ;  /* 0x0100000004041812 */ /* 0x000fc800078efcff */
[----:B------:R-:W-:-:S04]  /*eb680*/  LOP3.LUT R4, R4, 0xff7fffff, RZ, 0xc0, !PT ;  /* 0xff7fffff04047812 */ /* 0x000fc800078ec0ff */
[----:B------:R-:W-:-:S04]  /*eb690*/  @P0 LOP3.LUT R4, R4, 0x800000, RZ, 0xfc, !PT ;  /* 0x0080000004040812 */ /* 0x000fc800078efcff */
[----:B------:R-:W-:Y:S02]  /*eb6a0*/  LOP3.LUT R4, R4, 0xffbfffff, RZ, 0xc0, !PT ;  /* 0xffbfffff04047812 */ /* 0x000fe400078ec0ff */
[----:B---3--:R-:W-:Y:S01]  /*eb6b0*/  ISETP.LT.AND P0, PT, R23, UR77, !P6 ;  /* 0x0000004d17007c0c */ /* 0x008fe2000f701270 */
[----:B------:R-:W2:Y:S01]  /*eb6c0*/  LDCU UR77, c[0x0][0x39c] ;  /* 0x00007380ff4d77ac */ /* 0x000ea20008000800 */
[----:B------:R-:W3:Y:S01]  /*eb6d0*/  LDL.LU R23, [R1+0x5c0] ;  /* 0x0005c00001177983 */ /* 0x000ee20000300800 */
[----:B----4-:R-:W-:Y:S01]  /*eb6e0*/  ISETP.LT.AND P2, PT, R25, UR40, !P6 ;  /* 0x0000002819007c0c */ /* 0x010fe2000f741270 */
[----:B------:R-:W4:Y:S02]  /*eb6f0*/  LDCU UR40, c[0x0][0x39c] ;  /* 0x00007380ff2877ac */ /* 0x000f240008000800 */
[----:B------:R-:W3:Y:S01]  /*eb700*/  LDL.LU R25, [R1+0x5c4] ;  /* 0x0005c40001197983 */ /* 0x000ee20000300800 */
[----:B0-----:R-:W-:Y:S01]  /*eb710*/  ISETP.LT.AND P1, PT, R26, UR41, !P6 ;  /* 0x000000291a007c0c */ /* 0x001fe2000f721270 */
[----:B------:R-:W0:Y:S02]  /*eb720*/  LDCU UR41, c[0x0][0x39c] ;  /* 0x00007380ff2977ac */ /* 0x000e240008000800 */
[----:B------:R-:W3:Y:S03]  /*eb730*/  LDL.LU R26, [R1+0x5c8] ;  /* 0x0005c800011a7983 */ /* 0x000ee60000300800 */
[----:B------:R-:W-:-:S04]  /*eb740*/  @P0 LOP3.LUT R4, R4, 0x400000, RZ, 0xfc, !PT ;  /* 0x0040000004040812 */ /* 0x000fc800078efcff */
[----:B------:R-:W-:-:S04]  /*eb750*/  LOP3.LUT R4, R4, 0xffdfffff, RZ, 0xc0, !PT ;  /* 0xffdfffff04047812 */ /* 0x000fc800078ec0ff */
[----:B------:R-:W-:Y:S02]  /*eb760*/  @P2 LOP3.LUT R4, R4, 0x200000, RZ, 0xfc, !PT ;  /* 0x0020000004042812 */ /* 0x000fe400078efcff */
[----:B-1----:R-:W-:Y:S01]  /*eb770*/  ISETP.LT.AND P0, PT, R3, UR4, !P6 ;  /* 0x0000000403007c0c */ /* 0x002fe2000f701270 */
[----:B------:R-:W1:Y:S01]  /*eb780*/  LDCU UR4, c[0x0][0x39c] ;  /* 0x00007380ff0477ac */ /* 0x000e620008000800 */
[----:B------:R-:W-:Y:S01]  /*eb790*/  LOP3.LUT R4, R4, 0xffefffff, RZ, 0xc0, !PT ;  /* 0xffefffff04047812 */ /* 0x000fe200078ec0ff */
[----:B------:R-:W3:Y:S03]  /*eb7a0*/  LDL.LU R3, [R1+0x5cc] ;  /* 0x0005cc0001037983 */ /* 0x000ee60000300800 */
[----:B------:R-:W-:-:S04]  /*eb7b0*/  @P1 LOP3.LUT R4, R4, 0x100000, RZ, 0xfc, !PT ;  /* 0x0010000004041812 */ /* 0x000fc800078efcff */
[----:B------:R-:W-:-:S04]  /*eb7c0*/  LOP3.LUT R4, R4, 0xfff7ffff, RZ, 0xc0, !PT ;  /* 0xfff7ffff04047812 */ /* 0x000fc800078ec0ff */
[----:B------:R-:W-:Y:S02]  /*eb7d0*/  @P0 LOP3.LUT R4, R4, 0x80000, RZ, 0xfc, !PT ;  /* 0x0008000004040812 */ /* 0x000fe400078efcff */
[----:B--2---:R-:W-:Y:S01]  /*eb7e0*/  ISETP.LT.AND P0, PT, R0, UR77, !P6 ;  /* 0x0000004d00007c0c */ /* 0x004fe2000f701270 */
[----:B------:R-:W3:Y:S01]  /*eb7f0*/  LDCU UR77, c[0x0][0x39c] ;  /* 0x00007380ff4d77ac */ /* 0x000ee20008000800 */
[----:B------:R-:W2:Y:S01]  /*eb800*/  LDL.LU R0, [R1+0x5d0] ;  /* 0x0005d00001007983 */ /* 0x000ea20000300800 */
[----:B----4-:R-:W-:Y:S01]  /*eb810*/  ISETP.LT.AND P2, PT, R24, UR40, !P6 ;  /* 0x0000002818007c0c */ /* 0x010fe2000f741270 */
[----:B------:R-:W4:Y:S02]  /*eb820*/  LDCU UR40, c[0x0][0x39c] ;  /* 0x00007380ff2877ac */ /* 0x000f240008000800 */
[----:B------:R-:W2:Y:S01]  /*eb830*/  LDL.LU R24, [R1+0x5d4] ;  /* 0x0005d40001187983 */ /* 0x000ea20000300800 */
[----:B------:R-:W-:Y:S02]  /*eb840*/  LOP3.LUT R4, R4, 0xfffbffff, RZ, 0xc0, !PT ;  /* 0xfffbffff04047812 */ /* 0x000fe400078ec0ff */
[----:B0-----:R-:W-:Y:S01]  /*eb850*/  ISETP.LT.AND P1, PT, R8, UR41, !P6 ;  /* 0x0000002908007c0c */ /* 0x001fe2000f721270 */
[----:B------:R-:W0:Y:S01]  /*eb860*/  LDCU UR41, c[0x0][0x39c] ;  /* 0x00007380ff2977ac */ /* 0x000e220008000800 */
[----:B------:R-:W2:Y:S02]  /*eb870*/  LDL.LU R8, [R1+0x5d8] ;  /* 0x0005d80001087983 */ /* 0x000ea40000300800 */
[----:B------:R-:W-:-:S04]  /*eb880*/  @P0 LOP3.LUT R4, R4, 0x40000, RZ, 0xfc, !PT ;  /* 0x0004000004040812 */ /* 0x000fc800078efcff */
[----:B------:R-:W-:-:S04]  /*eb890*/  LOP3.LUT R4, R4, 0xfffdffff, RZ, 0xc0, !PT ;  /* 0xfffdffff04047812 */ /* 0x000fc800078ec0ff */
[----:B------:R-:W-:Y:S02]  /*eb8a0*/  @P2 LOP3.LUT R4, R4, 0x20000, RZ, 0xfc, !PT ;  /* 0x0002000004042812 */ /* 0x000fe400078efcff */
[----:B-1----:R-:W-:Y:S01]  /*eb8b0*/  ISETP.LT.AND P0, PT, R2, UR4, !P6 ;  /* 0x0000000402007c0c */ /* 0x002fe2000f701270 */
[----:B------:R-:W1:Y:S01]  /*eb8c0*/  LDCU UR4, c[0x0][0x39c] ;  /* 0x00007380ff0477ac */ /* 0x000e620008000800 */
[----:B------:R-:W2:Y:S01]  /*eb8d0*/  LDL.LU R2, [R1+0x5dc] ;  /* 0x0005dc0001027983 */ /* 0x000ea20000300800 */
[----:B------:R-:W-:-:S04]  /*eb8e0*/  LOP3.LUT R4, R4, 0xfffeffff, RZ, 0xc0, !PT ;  /* 0xfffeffff04047812 */ /* 0x000fc800078ec0ff */
[----:B------:R-:W-:-:S04]  /*eb8f0*/  @P1 LOP3.LUT R4, R4, 0x10000, RZ, 0xfc, !PT ;  /* 0x0001000004041812 */ /* 0x000fc800078efcff */
[----:B------:R-:W-:-:S04]  /*eb900*/  LOP3.LUT R4, R4, 0xffff7fff, RZ, 0xc0, !PT ;  /* 0xffff7fff04047812 */ /* 0x000fc800078ec0ff */
[----:B------:R-:W-:-:S04]  /*eb910*/  @P0 LOP3.LUT R4, R4, 0x8000, RZ, 0xfc, !PT ;  /* 0x0000800004040812 */ /* 0x000fc800078efcff */
[----:B------:R-:W-:Y:S02]  /*eb920*/  LOP3.LUT R4, R4, 0xffffbfff, RZ, 0xc0, !PT ;  /* 0xffffbfff04047812 */ /* 0x000fe400078ec0ff */
[----:B---3--:R-:W-:Y:S01]  /*eb930*/  ISETP.LT.AND P0, PT, R23, UR77, !P6 ;  /* 0x0000004d17007c0c */ /* 0x008fe2000f701270 */
[----:B------:R-:W3:Y:S01]  /*eb940*/  LDCU UR77, c[0x0][0x39c] ;  /* 0x00007380ff4d77ac */ /* 0x000ee20008000800 */
[----:B------:R-:W2:Y:S01]  /*eb950*/  LDL.LU R23, [R1+0x5e0] ;  /* 0x0005e00001177983 */ /* 0x000ea20000300800 */
[----:B----4-:R-:W-:Y:S01]  /*eb960*/  ISETP.LT.AND P2, PT, R25, UR40, !P6 ;  /* 0x0000002819007c0c */ /* 0x010fe2000f741270 */
[----:B------:R-:W2:Y:S02]  /*eb970*/  LDCU UR40, c[0x0][0x39c] ;  /* 0x00007380ff2877ac */ /* 0x000ea40008000800 */
[----:B------:R-:W4:Y:S01]  /*eb980*/  LDL.LU R25, [R1+0x5e4] ;  /* 0x0005e40001197983 */ /* 0x000f220000300800 */
[----:B0-----:R-:W-:Y:S01]  /*eb990*/  ISETP.LT.AND P1, PT, R26, UR41, !P6 ;  /* 0x000000291a007c0c */ /* 0x001fe2000f721270 */
[----:B------:R-:W0:Y:S02]  /*eb9a0*/  LDCU UR41, c[0x0][0x39c] ;  /* 0x00007380ff2977ac */ /* 0x000e240008000800 */
[----:B------:R-:W4:Y:S03]  /*eb9b0*/  LDL.LU R26, [R1+0x5e8] ;  /* 0x0005e800011a7983 */ /* 0x000f260000300800 */
[----:B------:R-:W-:-:S02]  /*eb9c0*/  @P0 LOP3.LUT R4, R4, 0x4000, RZ, 0xfc, !PT ;  /* 0x0000400004040812 */ /* 0x000fc400078efcff */
[----:B-1----:R-:W-:Y:S01]  /*eb9d0*/  ISETP.LT.AND P0, PT, R3, UR4, !P6 ;  /* 0x0000000403007c0c */ /* 0x002fe2000f701270 */
[----:B------:R-:W1:Y:S01]  /*eb9e0*/  LDCU UR4, c[0x0][0x39c] ;  /* 0x00007380ff0477ac */ /* 0x000e620008000800 */
[----:B------:R-:W4:Y:S01]  /*eb9f0*/  LDL.LU R3, [R1+0x5ec] ;  /* 0x0005ec0001037983 */ /* 0x000f220000300800 */
[----:B------:R-:W-:-:S04]  /*eba00*/  LOP3.LUT R4, R4, 0xffffdfff, RZ, 0xc0, !PT ;  /* 0xffffdfff04047812 */ /* 0x000fc800078ec0ff */
[----:B------:R-:W-:Y:S02]  /*eba10*/  @P2 LOP3.LUT R4, R4, 0x2000, RZ, 0xfc, !PT ;  /* 0x0000200004042812 */ /* 0x000fe400078efcff */
[----:B--2---:R-:W-:Y:S01]  /*eba20*/  ISETP.LT.AND P2, PT, R24, UR40, !P6 ;  /* 0x0000002818007c0c */ /* 0x004fe2000f741270 */
[----:B------:R-:W4:Y:S01]  /*eba30*/  LDCU UR40, c[0x0][0x39c] ;  /* 0x00007380ff2877ac */ /* 0x000f220008000800 */
[----:B------:R-:W2:Y:S01]  /*eba40*/  LDL.LU R24, [R1+0x5f0] ;  /* 0x0005f00001187983 */ /* 0x000ea20000300800 */
[----:B------:R-:W-:-:S04]  /*eba50*/  LOP3.LUT R4, R4, 0xffffefff, RZ, 0xc0, !PT ;  /* 0xffffefff04047812 */ /* 0x000fc800078ec0ff */
[----:B------:R-:W-:-:S04]  /*eba60*/  @P1 LOP3.LUT R4, R4, 0x1000, RZ, 0xfc, !PT ;  /* 0x0000100004041812 */ /* 0x000fc800078efcff */
[----:B------:R-:W-:-:S04]  /*eba70*/  LOP3.LUT R4, R4, 0xfffff7ff, RZ, 0xc0, !PT ;  /* 0xfffff7ff04047812 */ /* 0x000fc800078ec0ff */
[----:B------:R-:W-:Y:S02]  /*eba80*/  @P0 LOP3.LUT R4, R4, 0x800, RZ, 0xfc, !PT ;  /* 0x0000080004040812 */ /* 0x000fe400078efcff */
[----:B---3--:R-:W-:Y:S01]  /*eba90*/  ISETP.LT.AND P0, PT, R0, UR77, !P6 ;  /* 0x0000004d00007c0c */ /* 0x008fe2000f701270 */
[----:B------:R-:W3:Y:S01]  /*ebaa0*/  LDCU UR77, c[0x0][0x39c] ;  /* 0x00007380ff4d77ac */ /* 0x000ee20008000800 */
[----:B------:R-:W-:Y:S02]  /*ebab0*/  LOP3.LUT R4, R4, 0xfffffbff, RZ, 0xc0, !PT ;  /* 0xfffffbff04047812 */ /* 0x000fe400078ec0ff */
[----:B0-----:R-:W-:Y:S01]  /*ebac0*/  ISETP.LT.AND P1, PT, R8, UR41, !P6 ;  /* 0x0000002908007c0c */ /* 0x001fe2000f721270 */
[----:B------:R-:W0:Y:S01]  /*ebad0*/  LDCU UR41, c[0x0][0x39c] ;  /* 0x00007380ff2977ac */ /* 0x000e220008000800 */
[----:B------:R-:W2:Y:S07]  /*ebae0*/  LDL.LU R8, [R1+0x5f4] ;  /* 0x0005f40001087983 */ /* 0x000eae0000300800 */
[----:B------:R-:W-:-:S04]  /*ebaf0*/  @P0 LOP3.LUT R4, R4, 0x400, RZ, 0xfc, !PT ;  /* 0x0000040004040812 */ /* 0x000fc800078efcff */
[----:B------:R-:W-:-:S04]  /*ebb00*/  LOP3.LUT R4, R4, 0xfffffdff, RZ, 0xc0, !PT ;  /* 0xfffffdff04047812 */ /* 0x000fc800078ec0ff */
[----:B------:R-:W-:Y:S02]  /*ebb10*/  @P2 LOP3.LUT R4, R4, 0x200, RZ, 0xfc, !PT ;  /* 0x0000020004042812 */ /* 0x000fe400078efcff */
[----:B-1----:R-:W-:Y:S01]  /*ebb20*/  ISETP.LT.AND P0, PT, R2, UR4, !P6 ;  /* 0x0000000402007c0c */ /* 0x002fe2000f701270 */
        /* <DEDUP_REMOVED lines=27> */
[----:B------:R-:W2:Y:S01]  /*ebce0*/  LDCU UR77, c[0x0][0x39c] ;  /* 0x00007380ff4d77ac */ /* 0x000ea20008000800 */
[----:B------:R-:W-:-:S11]  /*ebcf0*/  LOP3.LUT R4, R4, 0xfffffffb, RZ, 0xc0, !PT ;  /* 0xfffffffb04047812 */ /* 0x000fd600078ec0ff */
[----:B------:R-:W-:Y:S02]  /*ebd00*/  @P0 LOP3.LUT R4, R4, 0x4, RZ, 0xfc, !PT ;  /* 0x0000000404040812 */ /* 0x000fe400078efcff */
[----:B-1----:R-:W-:Y:S01]  /*ebd10*/  ISETP.LT.AND P0, PT, R5, UR4, !P6 ;  /* 0x0000000405007c0c */ /* 0x002fe2000f701270 */
[----:B------:R-:W1:Y:S01]  /*ebd20*/  LDCU UR4, c[0x0][0x39c] ;  /* 0x00007380ff0477ac */ /* 0x000e620008000800 */
[----:B------:R-:W2:Y:S04]  /*ebd30*/  LDL.LU R5, [R1+0x4108] ;  /* 0x0041080001057983 */ /* 0x000ea80000300800 */
[----:B------:R-:W2:Y:S04]  /*ebd40*/  LDL.LU R0, [R1+0x610] ;  /* 0x0006100001007983 */ /* 0x000ea80000300800 */
[----:B------:R-:W2:Y:S01]  /*ebd50*/  LDL.LU R24, [R1+0x614] ;  /* 0x0006140001187983 */ /* 0x000ea20000300800 */
[----:B----4-:R-:W-:Y:S01]  /*ebd60*/  ISETP.LT.AND P2, PT, R8, UR40, !P6 ;  /* 0x0000002808007c0c */ /* 0x010fe2000f741270 */
[----:B------:R-:W3:Y:S02]  /*ebd70*/  LDCU UR40, c[0x0][0x39c] ;  /* 0x00007380ff2877ac */ /* 0x000ee40008000800 */
[----:B------:R-:W4:Y:S01]  /*ebd80*/  LDL.LU R8, [R1+0x618] ;  /* 0x0006180001087983 */ /* 0x000f220000300800 */
[----:B0-----:R-:W-:Y:S01]  /*ebd90*/  ISETP.LT.AND P1, PT, R2, UR41, !P6 ;  /* 0x0000002902007c0c */ /* 0x001fe2000f721270 */
[----:B------:R-:W0:Y:S02]  /*ebda0*/  LDCU UR41, c[0x0][0x39c] ;  /* 0x00007380ff2977ac */ /* 0x000e240008000800 */
[----:B------:R-:W4:Y:S01]  /*ebdb0*/  LDL.LU R2, [R1+0x61c] ;  /* 0x00061c0001027983 */ /* 0x000f220000300800 */
[----:B------:R-:W-:-:S05]  /*ebdc0*/  LOP3.LUT R4, R4, 0xfffffffd, RZ, 0xc0, !PT ;  /* 0xfffffffd04047812 */ /* 0x000fca00078ec0ff */
[----:B------:R-:W-:-:S04]  /*ebdd0*/  @P2 LOP3.LUT R4, R4, 0x2, RZ, 0xfc, !PT ;  /* 0x0000000204042812 */ /* 0x000fc800078efcff */
[----:B------:R-:W-:-:S04]  /*ebde0*/  LOP3.LUT R4, R4, 0xfffffffe, RZ, 0xc0, !PT ;  /* 0xfffffffe04047812 */ /* 0x000fc800078ec0ff */
[----:B------:R-:W-:Y:S02]  /*ebdf0*/  @P1 LOP3.LUT R4, R4, 0x1, RZ, 0xfc, !PT ;  /* 0x0000000104041812 */ /* 0x000fe400078efcff */
[----:B---3--:R-:W-:Y:S01]  /*ebe00*/  ISETP.LT.AND P2, PT, R25, UR40, !P6 ;  /* 0x0000002819007c0c */ /* 0x008fe2000f741270 */
[----:B------:R-:W3:Y:S01]  /*ebe10*/  LDCU UR40, c[0x0][0x39c] ;  /* 0x00007380ff2877ac */ /* 0x000ee20008000800 */
[----:B0-----:R-:W-:Y:S01]  /*ebe20*/  ISETP.LT.AND P1, PT, R26, UR41, !P6 ;  /* 0x000000291a007c0c */ /* 0x001fe2000f721270 */
[----:B------:R-:W4:Y:S01]  /*ebe30*/  LDCU UR41, c[0x0][0x39c] ;  /* 0x00007380ff2977ac */ /* 0x000f220008000800 */
[----:B--2---:R-:W-:-:S04]  /*ebe40*/  LOP3.LUT R5, R5, 0x7fffffff, RZ, 0xc0, !PT ;  /* 0x7fffffff05057812 */ /* 0x004fc800078ec0ff */
[----:B------:R-:W-:Y:S02]  /*ebe50*/  @P0 LOP3.LUT R5, R5, 0x80000000, RZ, 0xfc, !PT ;  /* 0x8000000005050812 */ /* 0x000fe400078efcff */
[----:B------:R-:W-:Y:S01]  /*ebe60*/  ISETP.LT.AND P0, PT, R23, UR77, !P6 ;  /* 0x0000004d17007c0c */ /* 0x000fe2000f701270 */
[----:B------:R-:W0:Y:S01]  /*ebe70*/  LDCU UR77, c[0x0][0x39c] ;  /* 0x00007380ff4d77ac */ /* 0x000e220008000800 */
[----:B------:R-:W2:Y:S01]  /*ebe80*/  LDL.LU R23, [R1+0x620] ;  /* 0x0006200001177983 */ /* 0x000ea20000300800 */
[----:B------:R-:W-:-:S03]  /*ebe90*/  LOP3.LUT R5, R5, 0xbfffffff, RZ, 0xc0, !PT ;  /* 0xbfffffff05057812 */ /* 0x000fc600078ec0ff */
[----:B------:R-:W2:Y:S04]  /*ebea0*/  LDL.LU R25, [R1+0x624] ;  /* 0x0006240001197983 */ /* 0x000ea80000300800 */
[----:B------:R-:W2:Y:S03]  /*ebeb0*/  LDL.LU R26, [R1+0x628] ;  /* 0x00062800011a7983 */ /* 0x000ea60000300800 */
        /* <DEDUP_REMOVED lines=8> */
[----:B------:R-:W-:Y:S02]  /*ebf40*/  LOP3.LUT R5, R5, 0xf7ffffff, RZ, 0xc0, !PT ;  /* 0xf7ffffff05057812 */ /* 0x000fe400078ec0ff */
[----:B---3--:R-:W-:Y:S01]  /*ebf50*/  ISETP.LT.AND P2, PT, R24, UR40, !P6 ;  /* 0x0000002818007c0c */ /* 0x008fe2000f741270 */
[----:B------:R-:W3:Y:S01]  /*ebf60*/  LDCU UR40, c[0x0][0x39c] ;  /* 0x00007380ff2877ac */ /* 0x000ee20008000800 */
[----:B------:R-:W-:Y:S02]  /*ebf70*/  @P0 LOP3.LUT R5, R5, 0x8000000, RZ, 0xfc, !PT ;  /* 0x0800000005050812 */ /* 0x000fe400078efcff */
[----:B0-----:R-:W-:Y:S01]  /*ebf80*/  ISETP.LT.AND P0, PT, R0, UR77, !P6 ;  /* 0x0000004d00007c0c */ /* 0x001fe2000f701270 */
[----:B------:R-:W2:Y:S01]  /*ebf90*/  LDCU UR77, c[0x0][0x39c] ;  /* 0x00007380ff4d77ac */ /* 0x000ea20008000800 */
[----:B------:R-:W2:Y:S04]  /*ebfa0*/  LDL.LU R0, [R1+0x630] ;  /* 0x0006300001007983 */ /* 0x000ea80000300800 */
[----:B------:R-:W2:Y:S01]  /*ebfb0*/  LDL.LU R24, [R1+0x634] ;  /* 0x0006340001187983 */ /* 0x000ea20000300800 */
[----:B------:R-:W-:-:S02]  /*ebfc0*/  LOP3.LUT R5, R5, 0xfbffffff, RZ, 0xc0, !PT ;  /* 0xfbffffff05057812 */ /* 0x000fc400078ec0ff */
[----:B----4-:R-:W-:Y:S01]  /*ebfd0*/  ISETP.LT.AND P1, PT, R8, UR41, !P6 ;  /* 0x0000002908007c0c */ /* 0x010fe2000f721270 */
[----:B------:R-:W0:Y:S01]  /*ebfe0*/  LDCU UR41, c[0x0][0x39c] ;  /* 0x00007380ff2977ac */ /* 0x000e220008000800 */
[----:B------:R-:W4:Y:S02]  /*ebff0*/  LDL.LU R8, [R1+0x638] ;  /* 0x0006380001087983 */ /* 0x000f240000300800 */
[----:B------:R-:W-:-:S04]  /*ec000*/  @P0 LOP3.LUT R5, R5, 0x4000000, RZ, 0xfc, !PT ;  /* 0x0400000005050812 */ /* 0x000fc800078efcff */
[----:B------:R-:W-:-:S04]  /*ec010*/  LOP3.LUT R5, R5, 0xfdffffff, RZ, 0xc0, !PT ;  /* 0xfdffffff05057812 */ /* 0x000fc800078ec0ff */
[----:B------:R-:W-:Y:S02]  /*ec020*/  @P2 LOP3.LUT R5, R5, 0x2000000, RZ, 0xfc, !PT ;  /* 0x0200000005052812 */ /* 0x000fe400078efcff */
[----:B-1----:R-:W-:Y:S01]  /*ec030*/  ISETP.LT.AND P0, PT, R2, UR4, !P6 ;  /* 0x0000000402007c0c */ /* 0x002fe2000f701270 */
[----:B------:R-:W1:Y:S01]  /*ec040*/  LDCU UR4, c[0x0][0x39c] ;  /* 0x00007380ff0477ac */ /* 0x000e620008000800 */
[----:B------:R-:W-:Y:S01]  /*ec050*/  LOP3.LUT R5, R5, 0xfeffffff, RZ, 0xc0, !PT ;  /* 0xfeffffff05057812 */ /* 0x000fe200078ec0ff */
[----:B------:R-:W4:Y:S03]  /*ec060*/  LDL.LU R2, [R1+0x63c] ;  /* 0x00063c0001027983 */ /* 0x000f260000300800 */
[----:B------:R-:W-:-:S04]  /*ec070*/  @P1 LOP3.LUT R5, R5, 0x1000000, RZ, 0xfc, !PT ;  /* 0x0100000005051812 */ /* 0x000fc800078efcff */
[----:B------:R-:W-:-:S04]  /*ec080*/  LOP3.LUT R5, R5, 0xff7fffff, RZ, 0xc0, !PT ;  /* 0xff7fffff05057812 */ /* 0x000fc800078ec0ff */
[----:B------:R-:W-:-:S04]  /*ec090*/  @P0 LOP3.LUT R5, R5, 0x800000, RZ, 0xfc, !PT ;  /* 0x0080000005050812 */ /* 0x000fc800078efcff */
[----:B------:R-:W-:Y:S02]  /*ec0a0*/  LOP3.LUT R5, R5, 0xffbfffff, RZ, 0xc0, !PT ;  /* 0xffbfffff05057812 */ /* 0x000fe400078ec0ff */
[----:B--2---:R-:W-:Y:S01]  /*ec0b0*/  ISETP.LT.AND P0, PT, R23, UR77, !P6 ;  /* 0x0000004d17007c0c */ /* 0x004fe2000f701270 */
[----:B------:R-:W2:Y:S01]  /*ec0c0*/  LDCU UR77, c[0x0][0x39c] ;  /* 0x00007380ff4d77ac */ /* 0x000ea20008000800 */
[----:B------:R-:W4:Y:S01]  /*ec0d0*/  LDL.LU R23, [R1+0x640] ;  /* 0x0006400001177983 */ /* 0x000f220000300800 */
[----:B---3--:R-:W-:Y:S01]  /*ec0e0*/  ISETP.LT.AND P2, PT, R25, UR40, !P6 ;  /* 0x0000002819007c0c */ /* 0x008fe2000f741270 */
[----:B------:R-:W3:Y:S02]  /*ec0f0*/  LDCU UR40, c[0x0][0x39c] ;  /* 0x00007380ff2877ac */ /* 0x000ee40008000800 */
[----:B------:R-:W4:Y:S01]  /*ec100*/  LDL.LU R25, [R1+0x644] ;  /* 0x0006440001197983 */ /* 0x000f220000300800 */
[----:B0-----:R-:W-:Y:S01]  /*ec110*/  ISETP.LT.AND P1, PT, R26, UR41, !P6 ;  /* 0x000000291a007c0c */ /* 0x001fe2000f721270 */
[----:B------:R-:W4:Y:S02]  /*ec120*/  LDCU UR41, c[0x0][0x39c] ;  /* 0x00007380ff2977ac */ /* 0x000f240008000800 */
[----:B------:R-:W4:Y:S03]  /*ec130*/  LDL.LU R26, [R1+0x648] ;  /* 0x00064800011a7983 */ /* 0x000f260000300800 */
[----:B------:R-:W-:-:S04]  /*ec140*/  @P0 LOP3.LUT R5, R5, 0x400000, RZ, 0xfc, !PT ;  /* 0x0040000005050812 */ /* 0x000fc800078efcff */
[----:B------:R-:W-:-:S04]  /*ec150*/  LOP3.LUT R5, R5, 0xffdfffff, RZ, 0xc0, !PT ;  /* 0xffdfffff05057812 */ /* 0x000fc800078ec0ff */
[----:B------:R-:W-:Y:S02]  /*ec160*/  @P2 LOP3.LUT R5, R5, 0x200000, RZ, 0xfc, !PT ;  /* 0x0020000005052812 */ /* 0x000fe400078efcff */
[----:B-1----:R-:W-:Y:S01]  /*ec170*/  ISETP.LT.AND P0, PT, R3, UR4, !P6 ;  /* 0x0000000403007c0c */ /* 0x002fe2000f701270 */
[----:B------:R-:W0:Y:S01]  /*ec180*/  LDCU UR4, c[0x0][0x39c] ;  /* 0x00007380ff0477ac */ /* 0x000e220008000800 */
[----:B------:R-:W-:Y:S01]  /*ec190*/  LOP3.LUT R5, R5, 0xffefffff, RZ, 0xc0, !PT ;  /* 0xffefffff05057812 */ /* 0x000fe200078ec0ff */
[----:B------:R-:W4:Y:S03]  /*ec1a0*/  LDL.LU R3, [R1+0x64c] ;  /* 0x00064c0001037983 */ /* 0x000f260000300800 */
[----:B------:R-:W-:-:S04]  /*ec1b0*/  @P1 LOP3.LUT R5, R5, 0x100000, RZ, 0xfc, !PT ;  /* 0x0010000005051812 */ /* 0x000fc800078efcff */
[----:B------:R-:W-:-:S04]  /*ec1c0*/  LOP3.LUT R5, R5, 0xfff7ffff, RZ, 0xc0, !PT ;  /* 0xfff7ffff05057812 */ /* 0x000fc800078ec0ff */
[----:B------:R-:W-:Y:S02]  /*ec1d0*/  @P0 LOP3.LUT R5, R5, 0x80000, RZ, 0xfc, !PT ;  /* 0x0008000005050812 */ /* 0x000fe400078efcff */
[----:B--2---:R-:W-:Y:S01]  /*ec1e0*/  ISETP.LT.AND P0, PT, R0, UR77, !P6 ;  /* 0x0000004d00007c0c */ /* 0x004fe2000f701270 */
[----:B------:R-:W1:Y:S01]  /*ec1f0*/  LDCU UR77, c[0x0][0x39c] ;  /* 0x00007380ff4d77ac */ /* 0x000e620008000800 */
[----:B------:R-:W2:Y:S01]  /*ec200*/  LDL.LU R0, [R1+0x650] ;  /* 0x0006500001007983 */ /* 0x000ea20000300800 */
[----:B---3--:R-:W-:Y:S01]  /*ec210*/  ISETP.LT.AND P2, PT, R24, UR40, !P6 ;  /* 0x0000002818007c0c */ /* 0x008fe2000f741270 */
[----:B------:R-:W3:Y:S02]  /*ec220*/  LDCU UR40, c[0x0][0x39c] ;  /* 0x00007380ff2877ac */ /* 0x000ee40008000800 */
[----:B------:R-:W2:Y:S01]  /*ec230*/  LDL.LU R24, [R1+0x654] ;  /* 0x0006540001187983 */ /* 0x000ea20000300800 */
[----:B------:R-:W-:Y:S02]  /*ec240*/  LOP3.LUT R5, R5, 0xfffbffff, RZ, 0xc0, !PT ;  /* 0xfffbffff05057812 */ /* 0x000fe400078ec0ff */
[----:B----4-:R-:W-:Y:S01]  /*ec250*/  ISETP.LT.AND P1, PT, R8, UR41, !P6 ;  /* 0x0000002908007c0c */ /* 0x010fe2000f721270 */
[----:B------:R-:W4:Y:S01]  /*ec260*/  LDCU UR41, c[0x0][0x39c] ;  /* 0x00007380ff2977ac */ /* 0x000f220008000800 */
[----:B------:R-:W2:Y:S02]  /*ec270*/  LDL.LU R8, [R1+0x658] ;  /* 0x0006580001087983 */ /* 0x000ea40000300800 */
[----:B------:R-:W-:-:S04]  /*ec280*/  @P0 LOP3.LUT R5, R5, 0x40000, RZ, 0xfc, !PT ;  /* 0x0004000005050812 */ /* 0x000fc800078efcff */
[----:B------:R-:W-:-:S04]  /*ec290*/  LOP3.LUT R5, R5, 0xfffdffff, RZ, 0xc0, !PT ;  /* 0xfffdffff05057812 */ /* 0x000fc800078ec0ff */
[----:B------:R-:W-:Y:S02]  /*ec2a0*/  @P2 LOP3.LUT R5, R5, 0x20000, RZ, 0xfc, !PT ;  /* 0x0002000005052812 */ /* 0x000fe400078efcff */
[----:B0-----:R-:W-:Y:S01]  /*ec2b0*/  ISETP.LT.AND P0, PT, R2, UR4, !P6 ;  /* 0x0000000402007c0c */ /* 0x001fe2000f701270 */
[----:B------:R-:W0:Y:S01]  /*ec2c0*/  LDCU UR4, c[0x0][0x39c] ;  /* 0x00007380ff0477ac */ /* 0x000e220008000800 */
[----:B------:R-:W2:Y:S01]  /*ec2d0*/  LDL.LU R2, [R1+0x65c] ;  /* 0x00065c0001027983 */ /* 0x000ea20000300800 */
[----:B------:R-:W-:-:S04]  /*ec2e0*/  LOP3.LUT R5, R5, 0xfffeffff, RZ, 0xc0, !PT ;  /* 0xfffeffff05057812 */ /* 0x000fc800078ec0ff */
[----:B------:R-:W-:-:S04]  /*ec2f0*/  @P1 LOP3.LUT R5, R5, 0x10000, RZ, 0xfc, !PT ;  /* 0x0001000005051812 */ /* 0x000fc800078efcff */
[----:B------:R-:W-:-:S04]  /*ec300*/  LOP3.LUT R5, R5, 0xffff7fff, RZ, 0xc0, !PT ;  /* 0xffff7fff05057812 */ /* 0x000fc800078ec0ff */
[----:B------:R-:W-:-:S04]  /*ec310*/  @P0 LOP3.LUT R5, R5, 0x8000, RZ, 0xfc, !PT ;  /* 0x0000800005050812 */ /* 0x000fc800078efcff */
[----:B------:R-:W-:Y:S02]  /*ec320*/  LOP3.LUT R5, R5, 0xffffbfff, RZ, 0xc0, !PT ;  /* 0xffffbfff05057812 */ /* 0x000fe400078ec0ff */
[----:B-1----:R-:W-:Y:S01]  /*ec330*/  ISETP.LT.AND P0, PT, R23, UR77, !P6 ;  /* 0x0000004d17007c0c */ /* 0x002fe2000f701270 */
[----:B------:R-:W1:Y:S01]  /*ec340*/  LDCU UR77, c[0x0][0x39c] ;  /* 0x00007380ff4d77ac */ /* 0x000e620008000800 */
[----:B------:R-:W2:Y:S01]  /*ec350*/  LDL.LU R23, [R1+0x660] ;  /* 0x0006600001177983 */ /* 0x000ea20000300800 */
[----:B---3--:R-:W-:Y:S01]  /*ec360*/  ISETP.LT.AND P2, PT, R25, UR40, !P6 ;  /* 0x0000002819007c0c */ /* 0x008fe2000f741270 */
[----:B------:R-:W2:Y:S02]  /*ec370*/  LDCU UR40, c[0x0][0x39c] ;  /* 0x00007380ff2877ac */ /* 0x000ea40008000800 */
[----:B------:R-:W3:Y:S01]  /*ec380*/  LDL.LU R25, [R1+0x664] ;  /* 0x0006640001197983 */ /* 0x000ee20000300800 */
[----:B----4-:R-:W-:Y:S01]  /*ec390*/  ISETP.LT.AND P1, PT, R26, UR41, !P6 ;  /* 0x000000291a007c0c */ /* 0x010fe2000f721270 */
[----:B------:R-:W4:Y:S02]  /*ec3a0*/  LDCU UR41, c[0x0][0x39c] ;  /* 0x00007380ff2977ac */ /* 0x000f240008000800 */
[----:B------:R-:W3:Y:S03]  /*ec3b0*/  LDL.LU R26, [R1+0x668] ;  /* 0x00066800011a7983 */ /* 0x000ee60000300800 */
[----:B------:R-:W-:-:S02]  /*ec3c0*/  @P0 LOP3.LUT R5, R5, 0x4000, RZ, 0xfc, !PT ;  /* 0x0000400005050812 */ /* 0x000fc400078efcff */
[----:B0-----:R-:W-:Y:S01]  /*ec3d0*/  ISETP.LT.AND P0, PT, R3, UR4, !P6 ;  /* 0x0000000403007c0c */ /* 0x001fe2000f701270 */
[----:B------:R-:W0:Y:S01]  /*ec3e0*/  LDCU UR4, c[0x0][0x39c] ;  /* 0x00007380ff0477ac */ /* 0x000e220008000800 */
[----:B------:R-:W3:Y:S01]  /*ec3f0*/  LDL.LU R3, [R1+0x66c] ;  /* 0x00066c0001037983 */ /* 0x000ee20000300800 */
[----:B------:R-:W-:-:S04]  /*ec400*/  LOP3.LUT R5, R5, 0xffffdfff, RZ, 0xc0, !PT ;  /* 0xffffdfff05057812 */ /* 0x000fc800078ec0ff */
[----:B------:R-:W-:Y:S02]  /*ec410*/  @P2 LOP3.LUT R5, R5, 0x2000, RZ, 0xfc, !PT ;  /* 0x0000200005052812 */ /* 0x000fe400078efcff */
[----:B--2---:R-:W-:Y:S01]  /*ec420*/  ISETP.LT.AND P2, PT, R24, UR40, !P6 ;  /* 0x0000002818007c0c */ /* 0x004fe2000f741270 */
[----:B------:R-:W3:Y:S01]  /*ec430*/  LDCU UR40, c[0x0][0x39c] ;  /* 0x00007380ff2877ac */ /* 0x000ee20008000800 */
[----:B------:R-:W2:Y:S01]  /*ec440*/  LDL.LU R24, [R1+0x670] ;  /* 0x0006700001187983 */ /* 0x000ea20000300800 */
[----:B------:R-:W-:-:S04]  /*ec450*/  LOP3.LUT R5, R5, 0xffffefff, RZ, 0xc0, !PT ;  /* 0xffffefff05057812 */ /* 0x000fc800078ec0ff */
[----:B------:R-:W-:-:S04]  /*ec460*/  @P1 LOP3.LUT R5, R5, 0x1000, RZ, 0xfc, !PT ;  /* 0x0000100005051812 */ /* 0x000fc800078efcff */
[----:B------:R-:W-:-:S04]  /*ec470*/  LOP3.LUT R5, R5, 0xfffff7ff, RZ, 0xc0, !PT ;  /* 0xfffff7ff05057812 */ /* 0x000fc800078ec0ff */
[----:B------:R-:W-:Y:S02]  /*ec480*/  @P0 LOP3.LUT R5, R5, 0x800, RZ, 0xfc, !PT ;  /* 0x0000080005050812 */ /* 0x000fe400078efcff */
[----:B-1----:R-:W-:Y:S01]  /*ec490*/  ISETP.LT.AND P0, PT, R0, UR77, !P6 ;  /* 0x0000004d00007c0c */ /* 0x002fe2000f701270 */
[----:B------:R-:W1:Y:S01]  /*ec4a0*/  LDCU UR77, c[0x0][0x39c] ;  /* 0x00007380ff4d77ac */ /* 0x000e620008000800 */
[----:B------:R-:W-:Y:S02]  /*ec4b0*/  LOP3.LUT R5, R5, 0xfffffbff, RZ, 0xc0, !PT ;  /* 0xfffffbff05057812 */ /* 0x000fe400078ec0ff */
[----:B----4-:R-:W-:Y:S01]  /*ec4c0*/  ISETP.LT.AND P1, PT, R8, UR41, !P6 ;  /* 0x0000002908007c0c */ /* 0x010fe2000f721270 */
[----:B------:R-:W4:Y:S01]  /*ec4d0*/  LDCU UR41, c[0x0][0x39c] ;  /* 0x00007380ff2977ac */ /* 0x000f220008000800 */
[----:B------:R-:W2:Y:S07]  /*ec4e0*/  LDL.LU R8, [R1+0x674] ;  /* 0x0006740001087983 */ /* 0x000eae0000300800 */
[----:B------:R-:W-:-:S04]  /*ec4f0*/  @P0 LOP3.LUT R5, R5, 0x400, RZ, 0xfc, !PT ;  /* 0x0000040005050812 */ /* 0x000fc800078efcff */
[----:B------:R-:W-:-:S04]  /*ec500*/  LOP3.LUT R5, R5, 0xfffffdff, RZ, 0xc0, !PT ;  /* 0xfffffdff05057812 */ /* 0x000fc800078ec0ff */
[----:B------:R-:W-:Y:S02]  /*ec510*/  @P2 LOP3.LUT R5, R5, 0x200, RZ, 0xfc, !PT ;  /* 0x0000020005052812 */ /* 0x000fe400078efcff */
[----:B0-----:R-:W-:Y:S01]  /*ec520*/  ISETP.LT.AND P0, PT, R2, UR4, !P6 ;  /* 0x0000000402007c0c */ /* 0x001fe2000f701270 */
[----:B------:R-:W0:Y:S01]  /*ec530*/  LDCU UR4, c[0x0][0x39c] ;  /* 0x00007380ff0477ac */ /* 0x000e220008000800 */
[----:B------:R-:W-:Y:S01]  /*ec540*/  LOP3.LUT R5, R5, 0xfffffeff, RZ, 0xc0, !PT ;  /* 0xfffffeff05057812 */ /* 0x000fe200078ec0ff */
[----:B------:R-:W2:Y:S03]  /*ec550*/  LDL.LU R2, [R1+0x678] ;  /* 0x0006780001027983 */ /* 0x000ea60000300800 */
[----:B------:R-:W-:-:S04]  /*ec560*/  @P1 LOP3.LUT R5, R5, 0x100, RZ, 0xfc, !PT ;  /* 0x0000010005051812 */ /* 0x000fc800078efcff */
[----:B------:R-:W-:-:S04]  /*ec570*/  LOP3.LUT R5, R5, 0xffffff7f, RZ, 0xc0, !PT ;  /* 0xffffff7f05057812 */ /* 0x000fc800078ec0ff */
[----:B------:R-:W-:-:S04]  /*ec580*/  @P0 LOP3.LUT R5, R5, 0x80, RZ, 0xfc, !PT ;  /* 0x0000008005050812 */ /* 0x000fc800078efcff */
[----:B------:R-:W-:Y:S02]  /*ec590*/  LOP3.LUT R5, R5, 0xffffffbf, RZ, 0xc0, !PT ;  /* 0xffffffbf05057812 */ /* 0x000fe400078ec0ff */
[----:B-1----:R-:W-:Y:S01]  /*ec5a0*/  ISETP.LT.AND P0, PT, R23, UR77, !P6 ;  /* 0x0000004d17007c0c */ /* 0x002fe2000f701270 */
[----:B------:R-:W2:Y:S01]  /*ec5b0*/  LDCU UR77, c[0x0][0x39c] ;  /* 0x00007380ff4d77ac */ /* 0x000ea20008000800 */
[----:B------:R-:W2:Y:S01]  /*ec5c0*/  LDL.LU R23, [R1+0x680] ;  /* 0x0006800001177983 */ /* 0x000ea20000300800 */
[----:B---3--:R-:W-:Y:S01]  /*ec5d0*/  ISETP.LT.AND P2, PT, R25, UR40, !P6 ;  /* 0x0000002819007c0c */ /* 0x008fe2000f741270 */
[----:B------:R-:W1:Y:S02]  /*ec5e0*/  LDCU UR40, c[0x0][0x39c] ;  /* 0x00007380ff2877ac */ /* 0x000e640008000800 */
[----:B------:R-:W3:Y:S01]  /*ec5f0*/  LDL.LU R25, [R1+0x684] ;  /* 0x0006840001197983 */ /* 0x000ee20000300800 */
[----:B----4-:R-:W-:Y:S01]  /*ec600*/  ISETP.LT.AND P1, PT, R26, UR41, !P6 ;  /* 0x000000291a007c0c */ /* 0x010fe2000f721270 */
[----:B------:R-:W4:Y:S02]  /*ec610*/  LDCU UR41, c[0x0][0x39c] ;  /* 0x00007380ff2977ac */ /* 0x000f240008000800 */
[----:B------:R-:W3:Y:S03]  /*ec620*/  LDL.LU R26, [R1+0x688] ;  /* 0x00068800011a7983 */ /* 0x000ee60000300800 */
[----:B------:R-:W-:-:S04]  /*ec630*/  @P0 LOP3.LUT R5, R5, 0x40, RZ, 0xfc, !PT ;  /* 0x0000004005050812 */ /* 0x000fc800078efcff */
[----:B------:R-:W-:-:S04]  /*ec640*/  LOP3.LUT R5, R5, 0xffffffdf, RZ, 0xc0, !PT ;  /* 0xffffffdf05057812 */ /* 0x000fc800078ec0ff */
[----:B------:R-:W-:Y:S02]  /*ec650*/  @P2 LOP3.LUT R5, R5, 0x20, RZ, 0xfc, !PT ;  /* 0x0000002005052812 */ /* 0x000fe400078efcff */
[----:B0-----:R-:W-:Y:S01]  /*ec660*/  ISETP.LT.AND P0, PT, R3, UR4, !P6 ;  /* 0x0000000403007c0c */ /* 0x001fe2000f701270 */
[----:B------:R-:W0:Y:S01]  /*ec670*/  LDCU UR4, c[0x0][0x39c] ;  /* 0x00007380ff0477ac */ /* 0x000e220008000800 */
        /* <DEDUP_REMOVED lines=9> */
[----:B0-----:R-:W-:Y:S01]  /*ec710*/  ISETP.LT.AND P0, PT, R6, UR4, !P6 ;  /* 0x0000000406007c0c */ /* 0x001fe2000f701270 */
[----:B------:R-:W0:Y:S01]  /*ec720*/  LDCU UR4, c[0x0][0x39c] ;  /* 0x00007380ff0477ac */ /* 0x000e220008000800 */
[----:B------:R-:W2:Y:S04]  /*ec730*/  LDL.LU R6, [R1+0x4104] ;  /* 0x0041040001067983 */ /* 0x000ea80000300800 */
[----:B------:R-:W2:Y:S04]  /*ec740*/  LDL.LU R0, [R1+0x690] ;  /* 0x0006900001007983 */ /* 0x000ea80000300800 */
[----:B------:R-:W2:Y:S01]  /*ec750*/  LDL.LU R24, [R1+0x694] ;  /* 0x0006940001187983 */ /* 0x000ea20000300800 */
[----:B-1----:R-:W-:Y:S01]  /*ec760*/  ISETP.LT.AND P2, PT, R8, UR40, !P6 ;  /* 0x0000002808007c0c */ /* 0x002fe2000f741270 */
[----:B------:R-:W3:Y:S02]  /*ec770*/  LDCU UR40, c[0x0][0x39c] ;  /* 0x00007380ff2877ac */ /* 0x000ee40008000800 */
[----:B------:R-:W2:Y:S01]  /*ec780*/  LDL.LU R8, [R1+0x698] ;  /* 0x0006980001087983 */ /* 0x000ea20000300800 */
[----:B----4-:R-:W-:Y:S01]  /*ec790*/  ISETP.LT.AND P1, PT, R2, UR41, !P6 ;  /* 0x0000002902007c0c */ /* 0x010fe2000f721270 */
[----:B------:R-:W1:Y:S02]  /*ec7a0*/  LDCU UR41, c[0x0][0x39c] ;  /* 0x00007380ff2977ac */ /* 0x000e640008000800 */
[----:B------:R-:W4:Y:S01]  /*ec7b0*/  LDL.LU R2, [R1+0x69c] ;  /* 0x00069c0001027983 */ /* 0x000f220000300800 */
[----:B------:R-:W-:-:S05]  /*ec7c0*/  LOP3.LUT R5, R5, 0xfffffffd, RZ, 0xc0, !PT ;  /* 0xfffffffd05057812 */ /* 0x000fca00078ec0ff */
[----:B------:R-:W-:-:S04]  /*ec7d0*/  @P2 LOP3.LUT R5, R5, 0x2, RZ, 0xfc, !PT ;  /* 0x0000000205052812 */ /* 0x000fc800078efcff */
[----:B------:R-:W-:-:S04]  /*ec7e0*/  LOP3.LUT R5, R5, 0xfffffffe, RZ, 0xc0, !PT ;  /* 0xfffffffe05057812 */ /* 0x000fc800078ec0ff */
[----:B------:R-:W-:Y:S02]  /*ec7f0*/  @P1 LOP3.LUT R5, R5, 0x1, RZ, 0xfc, !PT ;  /* 0x0000000105051812 */ /* 0x000fe400078efcff */
[----:B---3--:R-:W-:Y:S01]  /*ec800*/  ISETP.LT.AND P2, PT, R25, UR40, !P6 ;  /* 0x0000002819007c0c */ /* 0x008fe2000f741270 */
[----:B------:R-:W3:Y:S01]  /*ec810*/  LDCU UR40, c[0x0][0x39c] ;  /* 0x00007380ff2877ac */ /* 0x000ee20008000800 */
[----:B-1----:R-:W-:Y:S01]  /*ec820*/  ISETP.LT.AND P1, PT, R26, UR41, !P6 ;  /* 0x000000291a007c0c */ /* 0x002fe2000f721270 */
[----:B------:R-:W1:Y:S01]  /*ec830*/  LDCU UR41, c[0x0][0x39c] ;  /* 0x00007380ff2977ac */ /* 0x000e620008000800 */
[----:B--2---:R-:W-:-:S04]  /*ec840*/  LOP3.LUT R6, R6, 0x7fffffff, RZ, 0xc0, !PT ;  /* 0x7fffffff06067812 */ /* 0x004fc800078ec0ff */
[----:B------:R-:W-:Y:S02]  /*ec850*/  @P0 LOP3.LUT R6, R6, 0x80000000, RZ, 0xfc, !PT ;  /* 0x8000000006060812 */ /* 0x000fe400078efcff */
[----:B------:R-:W-:Y:S01]  /*ec860*/  ISETP.LT.AND P0, PT, R23, UR77, !P6 ;  /* 0x0000004d17007c0c */ /* 0x000fe2000f701270 */
[----:B------:R-:W2:Y:S01]  /*ec870*/  LDCU UR77, c[0x0][0x39c] ;  /* 0x00007380ff4d77ac */ /* 0x000ea20008000800 */
[----:B------:R-:W4:Y:S01]  /*ec880*/  LDL.LU R23, [R1+0x6a0] ;  /* 0x0006a00001177983 */ /* 0x000f220000300800 */
[----:B------:R-:W-:-:S03]  /*ec890*/  LOP3.LUT R6, R6, 0xbfffffff, RZ, 0xc0, !PT ;  /* 0xbfffffff06067812 */ /* 0x000fc600078ec0ff */
[----:B------:R-:W4:Y:S04]  /*ec8a0*/  LDL.LU R25, [R1+0x6a4] ;  /* 0x0006a40001197983 */ /* 0x000f280000300800 */
[----:B------:R-:W4:Y:S03]  /*ec8b0*/  LDL.LU R26, [R1+0x6a8] ;  /* 0x0006a800011a7983 */ /* 0x000f260000300800 */
[----:B------:R-:W-:-:S04]  /*ec8c0*/  @P0 LOP3.LUT R6, R6, 0x40000000, RZ, 0xfc, !PT ;  /* 0x4000000006060812 */ /* 0x000fc800078efcff */
[----:B------:R-:W-:-:S04]  /*ec8d0*/  LOP3.LUT R6, R6, 0xdfffffff, RZ, 0xc0, !PT ;  /* 0xdfffffff06067812 */ /* 0x000fc800078ec0ff */
[----:B------:R-:W-:Y:S02]  /*ec8e0*/  @P2 LOP3.LUT R6, R6, 0x20000000, RZ, 0xfc, !PT ;  /* 0x2000000006062812 */ /* 0x000fe400078efcff */
[----:B0-----:R-:W-:Y:S01]  /*ec8f0*/  ISETP.LT.AND P0, PT, R3, UR4, !P6 ;  /* 0x0000000403007c0c */ /* 0x001fe2000f701270 */
[----:B------:R-:W4:Y:S01]  /*ec900*/  LDCU UR4, c[0x0][0x39c] ;  /* 0x00007380ff0477ac */ /* 0x000f220008000800 */
[----:B------:R-:W4:Y:S01]  /*ec910*/  LDL.LU R3, [R1+0x6ac] ;  /* 0x0006ac0001037983 */ /* 0x000f220000300800 */
[----:B------:R-:W-:-:S04]  /*ec920*/  LOP3.LUT R6, R6, 0xefffffff, RZ, 0xc0, !PT ;  /* 0xefffffff06067812 */ /* 0x000fc800078ec0ff */
[----:B------:R-:W-:-:S04]  /*ec930*/  @P1 LOP3.LUT R6, R6, 0x10000000, RZ, 0xfc, !PT ;  /* 0x1000000006061812 */ /* 0x000fc800078efcff */
[----:B------:R-:W-:Y:S02]  /*ec940*/  LOP3.LUT R6, R6, 0xf7ffffff, RZ, 0xc0, !PT ;  /* 0xf7ffffff06067812 */ /* 0x000fe400078ec0ff */
[----:B---3--:R-:W-:Y:S01]  /*ec950*/  ISETP.LT.AND P2, PT, R24, UR40, !P6 ;  /* 0x0000002818007c0c */ /* 0x008fe2000f741270 */
[----:B------:R-:W0:Y:S01]  /*ec960*/  LDCU UR40, c[0x0][0x39c] ;  /* 0x00007380ff2877ac */ /* 0x000e220008000800 */
[----:B------:R-:W-:Y:S02]  /*ec970*/  @P0 LOP3.LUT R6, R6, 0x8000000, RZ, 0xfc, !PT ;  /* 0x0800000006060812 */ /* 0x000fe400078efcff */
[----:B--2---:R-:W-:Y:S01]  /*ec980*/  ISETP.LT.AND P0, PT, R0, UR77, !P6 ;  /* 0x0000004d00007c0c */ /* 0x004fe2000f701270 */
[----:B------:R-:W2:Y:S01]  /*ec990*/  LDCU UR77, c[0x0][0x39c] ;  /* 0x00007380ff4d77ac */ /* 0x000ea20008000800 */
[----:B------:R-:W3:Y:S04]  /*ec9a0*/  LDL.LU R0, [R1+0x6b0] ;  /* 0x0006b00001007983 */ /* 0x000ee80000300800 */
[----:B------:R-:W3:Y:S01]  /*ec9b0*/  LDL.LU R24, [R1+0x6b4] ;  /* 0x0006b40001187983 */ /* 0x000ee20000300800 */
[----:B------:R-:W-:-:S02]  /*ec9c0*/  LOP3.LUT R6, R6, 0xfbffffff, RZ, 0xc0, !PT ;  /* 0xfbffffff06067812 */ /* 0x000fc400078ec0ff */
[----:B-1----:R-:W-:Y:S01]  /*ec9d0*/  ISETP.LT.AND P1, PT, R8, UR41, !P6 ;  /* 0x0000002908007c0c */ /* 0x002fe2000f721270 */
[----:B------:R-:W1:Y:S01]  /*ec9e0*/  LDCU UR41, c[0x0][0x39c] ;  /* 0x00007380ff2977ac */ /* 0x000e620008000800 */
[----:B------:R-:W3:Y:S02]  /*ec9f0*/  LDL.LU R8, [R1+0x6b8] ;  /* 0x0006b80001087983 */ /* 0x000ee40000300800 */
[----:B------:R-:W-:-:S04]  /*eca00*/  @P0 LOP3.LUT R6, R6, 0x4000000, RZ, 0xfc, !PT ;  /* 0x0400000006060812 */ /* 0x000fc800078efcff */
[----:B------:R-:W-:-:S04]  /*eca10*/  LOP3.LUT R6, R6, 0xfdffffff, RZ, 0xc0, !PT ;  /* 0xfdffffff06067812 */ /* 0x000fc800078ec0ff */
[----:B------:R-:W-:Y:S02]  /*eca20*/  @P2 LOP3.LUT R6, R6, 0x2000000, RZ, 0xfc, !PT ;  /* 0x0200000006062812 */ /* 0x000fe400078efcff */
[----:B----4-:R-:W-:Y:S01]  /*eca30*/  ISETP.LT.AND P0, PT, R2, UR4, !P6 ;  /* 0x0000000402007c0c */ /* 0x010fe2000f701270 */
[----:B------:R-:W4:Y:S01]  /*eca40*/  LDCU UR4, c[0x0][0x39c] ;  /* 0x00007380ff0477ac */ /* 0x000f220008000800 */
[----:B------:R-:W-:Y:S01]  /*eca50*/  LOP3.LUT R6, R6, 0xfeffffff, RZ, 0xc0, !PT ;  /* 0xfeffffff06067812 */ /* 0x000fe200078ec0ff */
[----:B------:R-:W3:Y:S03]  /*eca60*/  LDL.LU R2, [R1+0x6bc] ;  /* 0x0006bc0001027983 */ /* 0x000ee60000300800 */
[----:B------:R-:W-:-:S04]  /*eca70*/  @P1 LOP3.LUT R6, R6, 0x1000000, RZ, 0xfc, !PT ;  /* 0x0100000006061812 */ /* 0x000fc800078efcff */
[----:B------:R-:W-:-:S04]  /*eca80*/  LOP3.LUT R6, R6, 0xff7fffff, RZ, 0xc0, !PT ;  /* 0xff7fffff06067812 */ /* 0x000fc800078ec0ff */
[----:B------:R-:W-:-:S04]  /*eca90*/  @P0 LOP3.LUT R6, R6, 0x800000, RZ, 0xfc, !PT ;  /* 0x0080000006060812 */ /* 0x000fc800078efcff */
[----:B------:R-:W-:Y:S02]  /*ecaa0*/  LOP3.LUT R6, R6, 0xffbfffff, RZ, 0xc0, !PT ;  /* 0xffbfffff06067812 */ /* 0x000fe400078ec0ff */
[----:B--2---:R-:W-:Y:S01]  /*ecab0*/  ISETP.LT.AND P0, PT, R23, UR77, !P6 ;  /* 0x0000004d17007c0c */ /* 0x004fe2000f701270 */
[----:B------:R-:W3:Y:S01]  /*ecac0*/  LDCU UR77, c[0x0][0x39c] ;  /* 0x00007380ff4d77ac */ /* 0x000ee20008000800 */
[----:B------:R-:W2:Y:S01]  /*ecad0*/  LDL.LU R23, [R1+0x6c0] ;  /* 0x0006c00001177983 */ /* 0x000ea20000300800 */
[----:B0-----:R-:W-:Y:S01]  /*ecae0*/  ISETP.LT.AND P2, PT, R25, UR40, !P6 ;  /* 0x0000002819007c0c */ /* 0x001fe2000f741270 */
[----:B------:R-:W0:Y:S02]  /*ecaf0*/  LDCU UR40, c[0x0][0x39c] ;  /* 0x00007380ff2877ac */ /* 0x000e240008000800 */
[----:B------:R-:W2:Y:S01]  /*ecb00*/  LDL.LU R25, [R1+0x6c4] ;  /* 0x0006c40001197983 */ /* 0x000ea20000300800 */
[----:B-1----:R-:W-:Y:S01]  /*ecb10*/  ISETP.LT.AND P1, PT, R26, UR41, !P6 ;  /* 0x000000291a007c0c */ /* 0x002fe2000f721270 */
[----:B------:R-:W1:Y:S02]  /*ecb20*/  LDCU UR41, c[0x0][0x39c] ;  /* 0x00007380ff2977ac */ /* 0x000e640008000800 */
[----:B------:R-:W2:Y:S03]  /*ecb30*/  LDL.LU R26, [R1+0x6c8] ;  /* 0x0006c800011a7983 */ /* 0x000ea60000300800 */
[----:B------:R-:W-:-:S04]  /*ecb40*/  @P0 LOP3.LUT R6, R6, 0x400000, RZ, 0xfc, !PT ;  /* 0x0040000006060812 */ /* 0x000fc800078efcff */
[----:B------:R-:W-:-:S04]  /*ecb50*/  LOP3.LUT R6, R6, 0xffdfffff, RZ, 0xc0, !PT ;  /* 0xffdfffff06067812 */ /* 0x000fc800078ec0ff */
[----:B------:R-:W-:Y:S02]  /*ecb60*/  @P2 LOP3.LUT R6, R6, 0x200000, RZ, 0xfc, !PT ;  /* 0x0020000006062812 */ /* 0x000fe400078efcff */
[----:B----4-:R-:W-:Y:S01]  /*ecb70*/  ISETP.LT.AND P0, PT, R3, UR4, !P6 ;  /* 0x0000000403007c0c */ /* 0x010fe2000f701270 */
[----:B------:R-:W4:Y:S01]  /*ecb80*/  LDCU UR4, c[0x0][0x39c] ;  /* 0x00007380ff0477ac */ /* 0x000f220008000800 */
[----:B------:R-:W-:Y:S01]  /*ecb90*/  LOP3.LUT R6, R6, 0xffefffff, RZ, 0xc0, !PT ;  /* 0xffefffff06067812 */ /* 0x000fe200078ec0ff */
[----:B------:R-:W2:Y:S03]  /*ecba0*/  LDL.LU R3, [R1+0x6cc] ;  /* 0x0006cc0001037983 */ /* 0x000ea60000300800 */
[----:B------:R-:W-:-:S04]  /*ecbb0*/  @P1 LOP3.LUT R6, R6, 0x100000, RZ, 0xfc, !PT ;  /* 0x0010000006061812 */ /* 0x000fc800078efcff */
[----:B------:R-:W-:-:S04]  /*ecbc0*/  LOP3.LUT R6, R6, 0xfff7ffff, RZ, 0xc0, !PT ;  /* 0xfff7ffff06067812 */ /* 0x000fc800078ec0ff */
[----:B------:R-:W-:Y:S02]  /*ecbd0*/  @P0 LOP3.LUT R6, R6, 0x80000, RZ, 0xfc, !PT ;  /* 0x0008000006060812 */ /* 0x000fe400078efcff */
[----:B---3--:R-:W-:Y:S01]  /*ecbe0*/  ISETP.LT.AND P0, PT, R0, UR77, !P6 ;  /* 0x0000004d00007c0c */ /* 0x008fe2000f701270 */
[----:B------:R-:W2:Y:S01]  /*ecbf0*/  LDCU UR77, c[0x0][0x39c] ;  /* 0x00007380ff4d77ac */ /* 0x000ea20008000800 */
[----:B------:R-:W3:Y:S01]  /*ecc00*/  LDL.LU R0, [R1+0x6d0] ;  /* 0x0006d00001007983 */ /* 0x000ee20000300800 */
[----:B0-----:R-:W-:Y:S01]  /*ecc10*/  ISETP.LT.AND P2, PT, R24, UR40, !P6 ;  /* 0x0000002818007c0c */ /* 0x001fe2000f741270 */
[----:B------:R-:W0:Y:S02]  /*ecc20*/  LDCU UR40, c[0x0][0x39c] ;  /* 0x00007380ff2877ac */ /* 0x000e240008000800 */
[----:B------:R-:W3:Y:S01]  /*ecc30*/  LDL.LU R24, [R1+0x6d4] ;  /* 0x0006d40001187983 */ /* 0x000ee20000300800 */
[----:B------:R-:W-:Y:S02]  /*ecc40*/  LOP3.LUT R6, R6, 0xfffbffff, RZ, 0xc0, !PT ;  /* 0xfffbffff06067812 */ /* 0x000fe400078ec0ff */
        /* <DEDUP_REMOVED lines=8> */
[----:B------:R-:W3:Y:S01]  /*eccd0*/  LDL.LU R2, [R1+0x6dc] ;  /* 0x0006dc0001027983 */ /* 0x000ee20000300800 */
[----:B------:R-:W-:-:S04]  /*ecce0*/  LOP3.LUT R6, R6, 0xfffeffff, RZ, 0xc0, !PT ;  /* 0xfffeffff06067812 */ /* 0x000fc800078ec0ff */
[----:B------:R-:W-:-:S04]  /*eccf0*/  @P1 LOP3.LUT R6, R6, 0x10000, RZ, 0xfc, !PT ;  /* 0x0001000006061812 */ /* 0x000fc800078efcff */
[----:B------:R-:W-:-:S04]  /*ecd00*/  LOP3.LUT R6, R6, 0xffff7fff, RZ, 0xc0, !PT ;  /* 0xffff7fff06067812 */ /* 0x000fc800078ec0ff */
[----:B------:R-:W-:-:S04]  /*ecd10*/  @P0 LOP3.LUT R6, R6, 0x8000, RZ, 0xfc, !PT ;  /* 0x0000800006060812 */ /* 0x000fc800078efcff */
[----:B------:R-:W-:Y:S02]  /*ecd20*/  LOP3.LUT R6, R6, 0xffffbfff, RZ, 0xc0, !PT ;  /* 0xffffbfff06067812 */ /* 0x000fe400078ec0ff */
[----:B--2---:R-:W-:Y:S01]  /*ecd30*/  ISETP.LT.AND P0, PT, R23, UR77, !P6 ;  /* 0x0000004d17007c0c */ /* 0x004fe2000f701270 */
[----:B------:R-:W2:Y:S01]  /*ecd40*/  LDCU UR77, c[0x0][0x39c] ;  /* 0x00007380ff4d77ac */ /* 0x000ea20008000800 */
[----:B------:R-:W3:Y:S01]  /*ecd50*/  LDL.LU R23, [R1+0x6e0] ;  /* 0x0006e00001177983 */ /* 0x000ee20000300800 */
[----:B0-----:R-:W-:Y:S01]  /*ecd60*/  ISETP.LT.AND P2, PT, R25, UR40, !P6 ;  /* 0x0000002819007c0c */ /* 0x001fe2000f741270 */
[----:B------:R-:W3:Y:S02]  /*ecd70*/  LDCU UR40, c[0x0][0x39c] ;  /* 0x00007380ff2877ac */ /* 0x000ee40008000800 */
[----:B------:R-:W3:Y:S01]  /*ecd80*/  LDL.LU R25, [R1+0x6e4] ;  /* 0x0006e40001197983 */ /* 0x000ee20000300800 */
[----:B-1----:R-:W-:Y:S01]  /*ecd90*/  ISETP.LT.AND P1, PT, R26, UR41, !P6 ;  /* 0x000000291a007c0c */ /* 0x002fe2000f721270 */
[----:B------:R-:W0:Y:S02]  /*ecda0*/  LDCU UR41, c[0x0][0x39c] ;  /* 0x00007380ff2977ac */ /* 0x000e240008000800 */
[----:B------:R-:W3:Y:S03]  /*ecdb0*/  LDL.LU R26, [R1+0x6e8] ;  /* 0x0006e800011a7983 */ /* 0x000ee60000300800 */
[----:B------:R-:W-:-:S02]  /*ecdc0*/  @P0 LOP3.LUT R6, R6, 0x4000, RZ, 0xfc, !PT ;  /* 0x0000400006060812 */ /* 0x000fc400078efcff */
[----:B----4-:R-:W-:Y:S01]  /*ecdd0*/  ISETP.LT.AND P0, PT, R3, UR4, !P6 ;  /* 0x0000000403007c0c */ /* 0x010fe2000f701270 */
[----:B------:R-:W1:Y:S01]  /*ecde0*/  LDCU UR4, c[0x0][0x39c] ;  /* 0x00007380ff0477ac */ /* 0x000e620008000800 */
[----:B------:R-:W4:Y:S01]  /*ecdf0*/  LDL.LU R3, [R1+0x6ec] ;  /* 0x0006ec0001037983 */ /* 0x000f220000300800 */
[----:B------:R-:W-:-:S04]  /*ece00*/  LOP3.LUT R6, R6, 0xffffdfff, RZ, 0xc0, !PT ;  /* 0xffffdfff06067812 */ /* 0x000fc800078ec0ff */
[----:B------:R-:W-:Y:S02]  /*ece10*/  @P2 LOP3.LUT R6, R6, 0x2000, RZ, 0xfc, !PT ;  /* 0x0000200006062812 */ /* 0x000fe400078efcff */
[----:B---3--:R-:W-:Y:S01]  /*ece20*/  ISETP.LT.AND P2, PT, R24, UR40, !P6 ;  /* 0x0000002818007c0c */ /* 0x008fe2000f741270 */
[----:B------:R-:W3:Y:S01]  /*ece30*/  LDCU UR40, c[0x0][0x39c] ;  /* 0x00007380ff2877ac */ /* 0x000ee20008000800 */
[----:B------:R-:W4:Y:S01]  /*ece40*/  LDL.LU R24, [R1+0x6f0] ;  /* 0x0006f00001187983 */ /* 0x000f220000300800 */
[----:B------:R-:W-:-:S04]  /*ece50*/  LOP3.LUT R6, R6, 0xffffefff, RZ, 0xc0, !PT ;  /* 0xffffefff06067812 */ /* 0x000fc800078ec0ff */
[----:B------:R-:W-:-:S04]  /*ece60*/  @P1 LOP3.LUT R6, R6, 0x1000, RZ, 0xfc, !PT ;  /* 0x0000100006061812 */ /* 0x000fc800078efcff */
[----:B------:R-:W-:-:S04]  /*ece70*/  LOP3.LUT R6, R6, 0xfffff7ff, RZ, 0xc0, !PT ;  /* 0xfffff7ff06067812 */ /* 0x000fc800078ec0ff */
[----:B------:R-:W-:Y:S02]  /*ece80*/  @P0 LOP3.LUT R6, R6, 0x800, RZ, 0xfc, !PT ;  /* 0x0000080006060812 */ /* 0x000fe400078efcff */
[----:B--2---:R-:W-:Y:S01]  /*ece90*/  ISETP.LT.AND P0, PT, R0, UR77, !P6 ;  /* 0x0000004d00007c0c */ /* 0x004fe2000f701270 */
[----:B------:R-:W2:Y:S01]  /*ecea0*/  LDCU UR77, c[0x0][0x39c] ;  /* 0x00007380ff4d77ac */ /* 0x000ea20008000800 */
[----:B------:R-:W-:Y:S02]  /*eceb0*/  LOP3.LUT R6, R6, 0xfffffbff, RZ, 0xc0, !PT ;  /* 0xfffffbff06067812 */ /* 0x000fe400078ec0ff */
[----:B0-----:R-:W-:Y:S01]  /*ecec0*/  ISETP.LT.AND P1, PT, R8, UR41, !P6 ;  /* 0x0000002908007c0c */ /* 0x001fe2000f721270 */
[----:B------:R-:W0:Y:S01]  /*eced0*/  LDCU UR41, c[0x0][0x39c] ;  /* 0x00007380ff2977ac */ /* 0x000e220008000800 */
[----:B------:R-:W4:Y:S07]  /*ecee0*/  LDL.LU R8, [R1+0x6f4] ;  /* 0x0006f40001087983 */ /* 0x000f2e0000300800 */
[----:B------:R-:W-:-:S04]  /*ecef0*/  @P0 LOP3.LUT R6, R6, 0x400, RZ, 0xfc, !PT ;  /* 0x0000040006060812 */ /* 0x000fc800078efcff */
[----:B------:R-:W-:-:S04]  /*ecf00*/  LOP3.LUT R6, R6, 0xfffffdff, RZ, 0xc0, !PT ;  /* 0xfffffdff06067812 */ /* 0x000fc800078ec0ff */
[----:B------:R-:W-:Y:S02]  /*ecf10*/  @P2 LOP3.LUT R6, R6, 0x200, RZ, 0xfc, !PT ;  /* 0x0000020006062812 */ /* 0x000fe400078efcff */
[----:B-1----:R-:W-:Y:S01]  /*ecf20*/  ISETP.LT.AND P0, PT, R2, UR4, !P6 ;  /* 0x0000000402007c0c */ /* 0x002fe2000f701270 */
[----:B------:R-:W4:Y:S01]  /*ecf30*/  LDCU UR4, c[0x0][0x39c] ;  /* 0x00007380ff0477ac */ /* 0x000f220008000800 */
[----:B------:R-:W-:Y:S01]  /*ecf40*/  LOP3.LUT R6, R6, 0xfffffeff, RZ, 0xc0, !PT ;  /* 0xfffffeff06067812 */ /* 0x000fe200078ec0ff */
[----:B------:R-:W4:Y:S03]  /*ecf50*/  LDL.LU R2, [R1+0x6f8] ;  /* 0x0006f80001027983 */ /* 0x000f260000300800 */
[----:B------:R-:W-:Y:S01]  /*ecf60*/  @P1 LOP3.LUT R6, R6, 0x100, RZ, 0xfc, !PT ;  /* 0x0000010006061812 */ /* 0x000fe200078efcff */
[----:B------:R-:W4:Y:S03]  /*ecf70*/  LDL.LU R0, [R1+0x700] ;  /* 0x0007000001007983 */ /* 0x000f260000300800 */
[----:B------:R-:W-:-:S04]  /*ecf80*/  LOP3.LUT R6, R6, 0xffffff7f, RZ, 0xc0, !PT ;  /* 0xffffff7f06067812 */ /* 0x000fc800078ec0ff */
[----:B------:R-:W-:-:S04]  /*ecf90*/  @P0 LOP3.LUT R6, R6, 0x80, RZ, 0xfc, !PT ;  /* 0x0000008006060812 */ /* 0x000fc800078efcff */
[----:B------:R-:W-:Y:S02]  /*ecfa0*/  LOP3.LUT R6, R6, 0xffffffbf, RZ, 0xc0, !PT ;  /* 0xffffffbf06067812 */ /* 0x000fe400078ec0ff */
[----:B--2---:R-:W-:Y:S01]  /*ecfb0*/  ISETP.LT.AND P0, PT, R23, UR77, !P6 ;  /* 0x0000004d17007c0c */ /* 0x004fe2000f701270 */
[----:B------:R-:W1:Y:S01]  /*ecfc0*/  LDCU UR77, c[0x0][0x39c] ;  /* 0x00007380ff4d77ac */ /* 0x000e620008000800 */
[----:B---3--:R-:W-:Y:S01]  /*ecfd0*/  ISETP.LT.AND P2, PT, R25, UR40, !P6 ;  /* 0x0000002819007c0c */ /* 0x008fe2000f741270 */
[----:B------:R-:W2:Y:S01]  /*ecfe0*/  LDCU UR40, c[0x0][0x39c] ;  /* 0x00007380ff2877ac */ /* 0x000ea20008000800 */
[----:B------:R-:W3:Y:S01]  /*ecff0*/  LDL.LU R25, [R1+0x704] ;  /* 0x0007040001197983 */ /* 0x000ee20000300800 */
[----:B0-----:R-:W-:Y:S01]  /*ed000*/  ISETP.LT.AND P1, PT, R26, UR41, !P6 ;  /* 0x000000291a007c0c */ /* 0x001fe2000f721270 */
[----:B------:R-:W0:Y:S02]  /*ed010*/  LDCU UR41, c[0x0][0x39c] ;  /* 0x00007380ff2977ac */ /* 0x000e240008000800 */
[----:B------:R-:W3:Y:S05]  /*ed020*/  LDL.LU R26, [R1+0x708] ;  /* 0x00070800011a7983 */ /* 0x000eea0000300800 */
        /* <DEDUP_REMOVED lines=9> */
[----:B------:R-:W-:Y:S02]  /*ed0c0*/  @P0 LOP3.LUT R6, R6, 0x8, RZ, 0xfc, !PT ;  /* 0x0000000806060812 */ /* 0x000fe400078efcff */
[----:B-1----:R-:W-:Y:S01]  /*ed0d0*/  ISETP.LT.AND P0, PT, R24, UR77, !P6 ;  /* 0x0000004d18007c0c */ /* 0x002fe2000f701270 */
[----:B------:R-:W1:Y:S01]  /*ed0e0*/  LDCU UR77, c[0x0][0x39c] ;  /* 0x00007380ff4d77ac */ /* 0x000e620008000800 */
[----:B------:R-:W-:-:S11]  /*ed0f0*/  LOP3.LUT R6, R6, 0xfffffffb, RZ, 0xc0, !PT ;  /* 0xfffffffb06067812 */ /* 0x000fd600078ec0ff */
[----:B------:R-:W-:Y:S02]  /*ed100*/  @P0 LOP3.LUT R6, R6, 0x4, RZ, 0xfc, !PT ;  /* 0x0000000406060812 */ /* 0x000fe400078efcff */
[----:B----4-:R-:W-:Y:S01]  /*ed110*/  ISETP.LT.AND P0, PT, R7, UR4, !P6 ;  /* 0x0000000407007c0c */ /* 0x010fe2000f701270 */
[----:B------:R-:W4:Y:S01]  /*ed120*/  LDCU UR4, c[0x0][0x39c] ;  /* 0x00007380ff0477ac */ /* 0x000f220008000800 */
[----:B------:R-:W4:Y:S04]  /*ed130*/  LDL.LU R7, [R1+0x4100] ;  /* 0x0041000001077983 */ /* 0x000f280000300800 */
[----:B------:R-:W4:Y:S04]  /*ed140*/  LDL.LU R23, [R1+0x710] ;  /* 0x0007100001177983 */ /* 0x000f280000300800 */
[----:B------:R-:W4:Y:S01]  /*ed150*/  LDL.LU R24, [R1+0x714] ;  /* 0x0007140001187983 */ /* 0x000f220000300800 */
[----:B--2---:R-:W-:Y:S01]  /*ed160*/  ISETP.LT.AND P2, PT, R8, UR40, !P6 ;  /* 0x0000002808007c0c */ /* 0x004fe2000f741270 */
[----:B------:R-:W3:Y:S02]  /*ed170*/  LDCU UR40, c[0x0][0x39c] ;  /* 0x00007380ff2877ac */ /* 0x000ee40008000800 */
[----:B------:R-:W2:Y:S01]  /*ed180*/  LDL.LU R8, [R1+0x718] ;  /* 0x0007180001087983 */ /* 0x000ea20000300800 */
[----:B0-----:R-:W-:Y:S01]  /*ed190*/  ISETP.LT.AND P1, PT, R2, UR41, !P6 ;  /* 0x0000002902007c0c */ /* 0x001fe2000f721270 */
[----:B------:R-:W0:Y:S02]  /*ed1a0*/  LDCU UR41, c[0x0][0x39c] ;  /* 0x00007380ff2977ac */ /* 0x000e240008000800 */
[----:B------:R-:W2:Y:S01]  /*ed1b0*/  LDL.LU R2, [R1+0x71c] ;  /* 0x00071c0001027983 */ /* 0x000ea20000300800 */
[----:B------:R-:W-:-:S05]  /*ed1c0*/  LOP3.LUT R6, R6, 0xfffffffd, RZ, 0xc0, !PT ;  /* 0xfffffffd06067812 */ /* 0x000fca00078ec0ff */
[----:B------:R-:W-:-:S04]  /*ed1d0*/  @P2 LOP3.LUT R6, R6, 0x2, RZ, 0xfc, !PT ;  /* 0x0000000206062812 */ /* 0x000fc800078efcff */
[----:B------:R-:W-:-:S04]  /*ed1e0*/  LOP3.LUT R6, R6, 0xfffffffe, RZ, 0xc0, !PT ;  /* 0xfffffffe06067812 */ /* 0x000fc800078ec0ff */
[----:B------:R-:W-:Y:S02]  /*ed1f0*/  @P1 LOP3.LUT R6, R6, 0x1, RZ, 0xfc, !PT ;  /* 0x0000000106061812 */ /* 0x000fe400078efcff */
[----:B---3--:R-:W-:Y:S01]  /*ed200*/  ISETP.LT.AND P2, PT, R25, UR40, !P6 ;  /* 0x0000002819007c0c */ /* 0x008fe2000f741270 */
[----:B------:R-:W3:Y:S01]  /*ed210*/  LDCU UR40, c[0x0][0x39c] ;  /* 0x00007380ff2877ac */ /* 0x000ee20008000800 */
[----:B0-----:R-:W-:Y:S01]  /*ed220*/  ISETP.LT.AND P1, PT, R26, UR41, !P6 ;  /* 0x000000291a007c0c */ /* 0x001fe2000f721270 */
[----:B------:R-:W2:Y:S01]  /*ed230*/  LDCU UR41, c[0x0][0x39c] ;  /* 0x00007380ff2977ac */ /* 0x000ea20008000800 */
[----:B----4-:R-:W-:-:S04]  /*ed240*/  LOP3.LUT R7, R7, 0x7fffffff, RZ, 0xc0, !PT ;  /* 0x7fffffff07077812 */ /* 0x010fc800078ec0ff */
[----:B------:R-:W-:Y:S02]  /*ed250*/  @P0 LOP3.LUT R7, R7, 0x80000000, RZ, 0xfc, !PT ;  /* 0x8000000007070812 */ /* 0x000fe400078efcff */
[----:B-1----:R-:W-:Y:S01]  /*ed260*/  ISETP.LT.AND P0, PT, R0, UR77, !P6 ;  /* 0x0000004d00007c0c */ /* 0x002fe2000f701270 */
[----:B------:R-:W0:Y:S01]  /*ed270*/  LDCU UR77, c[0x0][0x39c] ;  /* 0x00007380ff4d77ac */ /* 0x000e220008000800 */
[----:B------:R-:W4:Y:S01]  /*ed280*/  LDL.LU R0, [R1+0x720] ;  /* 0x0007200001007983 */ /* 0x000f220000300800 */
[----:B------:R-:W-:-:S03]  /*ed290*/  LOP3.LUT R7, R7, 0xbfffffff, RZ, 0xc0, !PT ;  /* 0xbfffffff07077812 */ /* 0x000fc600078ec0ff */
[----:B------:R-:W4:Y:S04]  /*ed2a0*/  LDL.LU R25, [R1+0x724] ;  /* 0x0007240001197983 */ /* 0x000f280000300800 */
[----:B------:R-:W4:Y:S03]  /*ed2b0*/  LDL.LU R26, [R1+0x728] ;  /* 0x00072800011a7983 */ /* 0x000f260000300800 */
[----:B------:R-:W-:Y:S02]  /*ed2c0*/  @P0 LOP3.LUT R7, R7, 0x40000000, RZ, 0xfc, !PT ;  /* 0x4000000007070812 */ /* 0x000fe400078efcff */
[----:B------:R-:W-:Y:S01]  /*ed2d0*/  ISETP.LT.AND P0, PT, R3, UR4, !P6 ;  /* 0x0000000403007c0c */ /* 0x000fe2000f701270 */
[----:B------:R-:W1:Y:S01]  /*ed2e0*/  LDCU UR4, c[0x0][0x39c] ;  /* 0x00007380ff0477ac */ /* 0x000e620008000800 */
[----:B------:R-:W4:Y:S01]  /*ed2f0*/  LDL.LU R3, [R1+0x72c] ;  /* 0x00072c0001037983 */ /* 0x000f220000300800 */
[----:B------:R-:W-:-:S04]  /*ed300*/  LOP3.LUT R7, R7, 0xdfffffff, RZ, 0xc0, !PT ;  /* 0xdfffffff07077812 */ /* 0x000fc800078ec0ff */
[----:B------:R-:W-:-:S04]  /*ed310*/  @P2 LOP3.LUT R7, R7, 0x20000000, RZ, 0xfc, !PT ;  /* 0x2000000007072812 */ /* 0x000fc800078efcff */
[----:B------:R-:W-:-:S04]  /*ed320*/  LOP3.LUT R7, R7, 0xefffffff, RZ, 0xc0, !PT ;  /* 0xefffffff07077812 */ /* 0x000fc800078ec0ff */
[----:B------:R-:W-:-:S04]  /*ed330*/  @P1 LOP3.LUT R7, R7, 0x10000000, RZ, 0xfc, !PT ;  /* 0x1000000007071812 */ /* 0x000fc800078efcff */
[----:B------:R-:W-:-:S04]  /*ed340*/  LOP3.LUT R7, R7, 0xf7ffffff, RZ, 0xc0, !PT ;  /* 0xf7ffffff07077812 */ /* 0x000fc800078ec0ff */
[----:B------:R-:W-:Y:S02]  /*ed350*/  @P0 LOP3.LUT R7, R7, 0x8000000, RZ, 0xfc, !PT ;  /* 0x0800000007070812 */ /* 0x000fe400078efcff */
[----:B0-----:R-:W-:Y:S01]  /*ed360*/  ISETP.LT.AND P0, PT, R23, UR77, !P6 ;  /* 0x0000004d17007c0c */ /* 0x001fe2000f701270 */
[----:B------:R-:W4:Y:S01]  /*ed370*/  LDCU UR77, c[0x0][0x39c] ;  /* 0x00007380ff4d77ac */ /* 0x000f220008000800 */
[----:B------:R-:W4:Y:S01]  /*ed380*/  LDL.LU R23, [R1+0x730] ;  /* 0x0007300001177983 */ /* 0x000f220000300800 */
[----:B---3--:R-:W-:Y:S02]  /*ed390*/  ISETP.LT.AND P2, PT, R24, UR40, !P6 ;  /* 0x0000002818007c0c */ /* 0x008fe4000f741270 */
[----:B------:R-:W-:Y:S01]  /*ed3a0*/  LOP3.LUT R7, R7, 0xfbffffff, RZ, 0xc0, !PT ;  /* 0xfbffffff07077812 */ /* 0x000fe200078ec0ff */
[----:B------:R-:W3:Y:S01]  /*ed3b0*/  LDL.LU R24, [R1+0x734] ;  /* 0x0007340001187983 */ /* 0x000ee20000300800 */
[----:B--2---:R-:W-:Y:S01]  /*ed3c0*/  ISETP.LT.AND P1, PT, R8, UR41, !P6 ;  /* 0x0000002908007c0c */ /* 0x004fe2000f721270 */
[----:B------:R-:W0:Y:S02]  /*ed3d0*/  LDCU UR40, c[0x0][0x39c] ;  /* 0x00007380ff2877ac */ /* 0x000e240008000800 */
[----:B------:R-:W2:Y:S01]  /*ed3e0*/  LDL.LU R8, [R1+0x738] ;  /* 0x0007380001087983 */ /* 0x000ea20000300800 */
[----:B------:R-:W0:Y:S02]  /*ed3f0*/  LDCU UR41, c[0x0][0x39c] ;  /* 0x00007380ff2977ac */ /* 0x000e240008000800 */
        /* <DEDUP_REMOVED lines=11> */
[----:B----4-:R-:W-:Y:S01]  /*ed4b0*/  ISETP.LT.AND P0, PT, R0, UR77, !P6 ;  /* 0x0000004d00007c0c */ /* 0x010fe2000f701270 */
[----:B------:R-:W4:Y:S01]  /*ed4c0*/  LDCU UR77, c[0x0][0x39c] ;  /* 0x00007380ff4d77ac */ /* 0x000f220008000800 */
[----:B------:R-:W2:Y:S01]  /*ed4d0*/  LDL.LU R0, [R1+0x740] ;  /* 0x0007400001007983 */ /* 0x000ea20000300800 */
[----:B0-----:R-:W-:Y:S01]  /*ed4e0*/  ISETP.LT.AND P2, PT, R25, UR40, !P6 ;  /* 0x0000002819007c0c */ /* 0x001fe2000f741270 */
[----:B------:R-:W3:Y:S02]  /*ed4f0*/  LDCU UR40, c[0x0][0x39c] ;  /* 0x00007380ff2877ac */ /* 0x000ee40008000800 */
[----:B------:R-:W2:Y:S01]  /*ed500*/  LDL.LU R25, [R1+0x744] ;  /* 0x0007440001197983 */ /* 0x000ea20000300800 */
[----:B------:R-:W-:Y:S01]  /*ed510*/  ISETP.LT.AND P1, PT, R26, UR41, !P6 ;  /* 0x000000291a007c0c */ /* 0x000fe2000f721270 */
[----:B------:R-:W2:Y:S02]  /*ed520*/  LDCU UR41, c[0x0][0x39c] ;  /* 0x00007380ff2977ac */ /* 0x000ea40008000800 */
[----:B------:R-:W2:Y:S03]  /*ed530*/  LDL.LU R26, [R1+0x748] ;  /* 0x00074800011a7983 */ /* 0x000ea60000300800 */
[----:B------:R-:W-:-:S02]  /*ed540*/  @P0 LOP3.LUT R7, R7, 0x400000, RZ, 0xfc, !PT ;  /* 0x0040000007070812 */ /* 0x000fc400078efcff */
[----:B-1----:R-:W-:Y:S01]  /*ed550*/  ISETP.LT.AND P0, PT, R3, UR4, !P6 ;  /* 0x0000000403007c0c */ /* 0x002fe2000f701270 */
[----:B------:R-:W0:Y:S01]  /*ed560*/  LDCU UR4, c[0x0][0x39c] ;  /* 0x00007380ff0477ac */ /* 0x000e220008000800 */
[----:B------:R-:W2:Y:S01]  /*ed570*/  LDL.LU R3, [R1+0x74c] ;  /* 0x00074c0001037983 */ /* 0x000ea20000300800 */
[----:B------:R-:W-:-:S04]  /*ed580*/  LOP3.LUT R7, R7, 0xffdfffff, RZ, 0xc0, !PT ;  /* 0xffdfffff07077812 */ /* 0x000fc800078ec0ff */
[----:B------:R-:W-:-:S04]  /*ed590*/  @P2 LOP3.LUT R7, R7, 0x200000, RZ, 0xfc, !PT ;  /* 0x0020000007072812 */ /* 0x000fc800078efcff */
[----:B------:R-:W-:-:S04]  /*ed5a0*/  LOP3.LUT R7, R7, 0xffefffff, RZ, 0xc0, !PT ;  /* 0xffefffff07077812 */ /* 0x000fc800078ec0ff */
[----:B------:R-:W-:-:S04]  /*ed5b0*/  @P1 LOP3.LUT R7, R7, 0x100000, RZ, 0xfc, !PT ;  /* 0x0010000007071812 */ /* 0x000fc800078efcff */
[----:B------:R-:W-:-:S04]  /*ed5c0*/  LOP3.LUT R7, R7, 0xfff7ffff, RZ, 0xc0, !PT ;  /* 0xfff7ffff07077812 */ /* 0x000fc800078ec0ff */
[----:B------:R-:W-:Y:S02]  /*ed5d0*/  @P0 LOP3.LUT R7, R7, 0x80000, RZ, 0xfc, !PT ;  /* 0x0008000007070812 */ /* 0x000fe400078efcff */
[----:B----4-:R-:W-:Y:S01]  /*ed5e0*/  ISETP.LT.AND P0, PT, R23, UR77, !P6 ;  /* 0x0000004d17007c0c */ /* 0x010fe2000f701270 */
[----:B------:R-:W1:Y:S01]  /*ed5f0*/  LDCU UR77, c[0x0][0x39c] ;  /* 0x00007380ff4d77ac */ /* 0x000e620008000800 */
[----:B------:R-:W-:Y:S01]  /*ed600*/  LOP3.LUT R7, R7, 0xfffbffff, RZ, 0xc0, !PT ;  /* 0xfffbffff07077812 */ /* 0x000fe200078ec0ff */
[----:B------:R-:W4:Y:S01]  /*ed610*/  LDL.LU R23, [R1+0x750] ;  /* 0x0007500001177983 */ /* 0x000f220000300800 */
[----:B---3--:R-:W-:Y:S01]  /*ed620*/  ISETP.LT.AND P2, PT, R24, UR40, !P6 ;  /* 0x0000002818007c0c */ /* 0x008fe2000f741270 */
[----:B------:R-:W3:Y:S01]  /*ed630*/  LDCU UR40, c[0x0][0x39c] ;  /* 0x00007380ff2877ac */ /* 0x000ee20008000800 */
[----:B--2---:R-:W-:Y:S01]  /*ed640*/  ISETP.LT.AND P1, PT, R8, UR41, !P6 ;  /* 0x0000002908007c0c */ /* 0x004fe2000f721270 */
[----:B------:R-:W2:Y:S01]  /*ed650*/  LDCU UR41, c[0x0][0x39c] ;  /* 0x00007380ff2977ac */ /* 0x000ea20008000800 */
[----:B------:R-:W4:Y:S05]  /*ed660*/  LDL.LU R8, [R1+0x754] ;  /* 0x0007540001087983 */ /* 0x000f2a0000300800 */
[----:B------:R-:W-:-:S04]  /*ed670*/  @P0 LOP3.LUT R7, R7, 0x40000, RZ, 0xfc, !PT ;  /* 0x0004000007070812 */ /* 0x000fc800078efcff */
[----:B------:R-:W-:-:S04]  /*ed680*/  LOP3.LUT R7, R7, 0xfffdffff, RZ, 0xc0, !PT ;  /* 0xfffdffff07077812 */ /* 0x000fc800078ec0ff */
[----:B------:R-:W-:Y:S02]  /*ed690*/  @P2 LOP3.LUT R7, R7, 0x20000, RZ, 0xfc, !PT ;  /* 0x0002000007072812 */ /* 0x000fe400078efcff */
[----:B0-----:R-:W-:Y:S01]  /*ed6a0*/  ISETP.LT.AND P0, PT, R2, UR4, !P6 ;  /* 0x0000000402007c0c */ /* 0x001fe2000f701270 */
[----:B------:R-:W0:Y:S01]  /*ed6b0*/  LDCU UR4, c[0x0][0x39c] ;  /* 0x00007380ff0477ac */ /* 0x000e220008000800 */
[----:B------:R-:W-:Y:S01]  /*ed6c0*/  LOP3.LUT R7, R7, 0xfffeffff, RZ, 0xc0, !PT ;  /* 0xfffeffff07077812 */ /* 0x000fe200078ec0ff */
[----:B------:R-:W4:Y:S03]  /*ed6d0*/  LDL.LU R2, [R1+0x758] ;  /* 0x0007580001027983 */ /* 0x000f260000300800 */
[----:B------:R-:W-:Y:S01]  /*ed6e0*/  @P1 LOP3.LUT R7, R7, 0x10000, RZ, 0xfc, !PT ;  /* 0x0001000007071812 */ /* 0x000fe200078efcff */
[----:B------:R-:W4:Y:S03]  /*ed6f0*/  LDL.LU R24, [R1+0x75c] ;  /* 0x00075c0001187983 */ /* 0x000f260000300800 */
[----:B------:R-:W-:-:S04]  /*ed700*/  LOP3.LUT R7, R7, 0xffff7fff, RZ, 0xc0, !PT ;  /* 0xffff7fff07077812 */ /* 0x000fc800078ec0ff */
[----:B------:R-:W-:-:S04]  /*ed710*/  @P0 LOP3.LUT R7, R7, 0x8000, RZ, 0xfc, !PT ;  /* 0x0000800007070812 */ /* 0x000fc800078efcff */
[----:B------:R-:W-:Y:S02]  /*ed720*/  LOP3.LUT R7, R7, 0xffffbfff, RZ, 0xc0, !PT ;  /* 0xffffbfff07077812 */ /* 0x000fe400078ec0ff */
[----:B-1----:R-:W-:Y:S01]  /*ed730*/  ISETP.LT.AND P0, PT, R0, UR77, !P6 ;  /* 0x0000004d00007c0c */ /* 0x002fe2000f701270 */
[----:B------:R-:W4:Y:S01]  /*ed740*/  LDCU UR77, c[0x0][0x39c] ;  /* 0x00007380ff4d77ac */ /* 0x000f220008000800 */
[----:B---3--:R-:W-:Y:S01]  /*ed750*/  ISETP.LT.AND P2, PT, R25, UR40, !P6 ;  /* 0x0000002819007c0c */ /* 0x008fe2000f741270 */
[----:B------:R-:W1:Y:S01]  /*ed760*/  LDCU UR40, c[0x0][0x39c] ;  /* 0x00007380ff2877ac */ /* 0x000e620008000800 */
[----:B------:R-:W3:Y:S01]  /*ed770*/  LDL.LU R25, [R1+0x760] ;  /* 0x0007600001197983 */ /* 0x000ee20000300800 */
[----:B--2---:R-:W-:Y:S01]  /*ed780*/  ISETP.LT.AND P1, PT, R26, UR41, !P6 ;  /* 0x000000291a007c0c */ /* 0x004fe2000f721270 */
[----:B------:R-:W2:Y:S02]  /*ed790*/  LDCU UR41, c[0x0][0x39c] ;  /* 0x00007380ff2977ac */ /* 0x000ea40008000800 */
[----:B------:R-:W3:Y:S05]  /*ed7a0*/  LDL.LU R26, [R1+0x764] ;  /* 0x00076400011a7983 */ /* 0x000eea0000300800 */
[----:B------:R-:W-:-:S02]  /*ed7b0*/  @P0 LOP3.LUT R7, R7, 0x4000, RZ, 0xfc, !PT ;  /* 0x0000400007070812 */ /* 0x000fc400078efcff */
[----:B0-----:R-:W-:Y:S01]  /*ed7c0*/  ISETP.LT.AND P0, PT, R3, UR4, !P6 ;  /* 0x0000000403007c0c */ /* 0x001fe2000f701270 */
[----:B------:R-:W0:Y:S01]  /*ed7d0*/  LDCU UR4, c[0x0][0x39c] ;  /* 0x00007380ff0477ac */ /* 0x000e220008000800 */
[----:B------:R-:W3:Y:S01]  /*ed7e0*/  LDL.LU R3, [R1+0x768] ;  /* 0x0007680001037983 */ /* 0x000ee20000300800 */
[----:B------:R-:W-:-:S03]  /*ed7f0*/  LOP3.LUT R7, R7, 0xffffdfff, RZ, 0xc0, !PT ;  /* 0xffffdfff07077812 */ /* 0x000fc600078ec0ff */
[----:B------:R-:W3:Y:S01]  /*ed800*/  LDL.LU R0, [R1+0x76c] ;  /* 0x00076c0001007983 */ /* 0x000ee20000300800 */
[----:B------:R-:W-:-:S04]  /*ed810*/  @P2 LOP3.LUT R7, R7, 0x2000, RZ, 0xfc, !PT ;  /* 0x0000200007072812 */ /* 0x000fc800078efcff */
[----:B------:R-:W-:-:S04]  /*ed820*/  LOP3.LUT R7, R7, 0xffffefff, RZ, 0xc0, !PT ;  /* 0xffffefff07077812 */ /* 0x000fc800078ec0ff */
[----:B------:R-:W-:-:S04]  /*ed830*/  @P1 LOP3.LUT R7, R7, 0x1000, RZ, 0xfc, !PT ;  /* 0x0000100007071812 */ /* 0x000fc800078efcff */
[----:B------:R-:W-:-:S04]  /*ed840*/  LOP3.LUT R7, R7, 0xfffff7ff, RZ, 0xc0, !PT ;  /* 0xfffff7ff07077812 */ /* 0x000fc800078ec0ff */
[----:B------:R-:W-:Y:S02]  /*ed850*/  @P0 LOP3.LUT R7, R7, 0x800, RZ, 0xfc, !PT ;  /* 0x0000080007070812 */ /* 0x000fe400078efcff */
[----:B----4-:R-:W-:Y:S01]  /*ed860*/  ISETP.LT.AND P0, PT, R23, UR77, !P6 ;  /* 0x0000004d17007c0c */ /* 0x010fe2000f701270 */
[----:B------:R-:W3:Y:S01]  /*ed870*/  LDCU UR77, c[0x0][0x39c] ;  /* 0x00007380ff4d77ac */ /* 0x000ee20008000800 */
[----:B------:R-:W-:Y:S01]  /*ed880*/  LOP3.LUT R7, R7, 0xfffffbff, RZ, 0xc0, !PT ;  /* 0xfffffbff07077812 */ /* 0x000fe200078ec0ff */
[----:B------:R-:W4:Y:S01]  /*ed890*/  LDL.LU R23, [R1+0x770] ;  /* 0x0007700001177983 */ /* 0x000f220000300800 */
[----:B-1----:R-:W-:Y:S01]  /*ed8a0*/  ISETP.LT.AND P2, PT, R8, UR40, !P6 ;  /* 0x0000002808007c0c */ /* 0x002fe2000f741270 */
[----:B------:R-:W1:Y:S02]  /*ed8b0*/  LDCU UR40, c[0x0][0x39c] ;  /* 0x00007380ff2877ac */ /* 0x000e640008000800 */
[----:B------:R-:W4:Y:S06]  /*ed8c0*/  LDL.LU R8, [R1+0x774] ;  /* 0x0007740001087983 */ /* 0x000f2c0000300800 */
[----:B------:R-:W-:-:S04]  /*ed8d0*/  @P0 LOP3.LUT R7, R7, 0x400, RZ, 0xfc, !PT ;  /* 0x0000040007070812 */ /* 0x000fc800078efcff */
[----:B------:R-:W-:Y:S02]  /*ed8e0*/  LOP3.LUT R7, R7, 0xfffffdff, RZ, 0xc0, !PT ;  /* 0xfffffdff07077812 */ /* 0x000fe400078ec0ff */
[----:B--2---:R-:W-:Y:S01]  /*ed8f0*/  ISETP.LT.AND P1, PT, R2, UR41, !P6 ;  /* 0x0000002902007c0c */ /* 0x004fe2000f721270 */
[----:B------:R-:W2:Y:S01]  /*ed900*/  LDCU UR41, c[0x0][0x39c] ;  /* 0x00007380ff2977ac */ /* 0x000ea20008000800 */
[----:B------:R-:W-:Y:S01]  /*ed910*/  @P2 LOP3.LUT R7, R7, 0x200, RZ, 0xfc, !PT ;  /* 0x0000020007072812 */ /* 0x000fe200078efcff */
[----:B------:R-:W4:Y:S01]  /*ed920*/  LDL.LU R2, [R1+0x778] ;  /* 0x0007780001027983 */ /* 0x000f220000300800 */
[----:B0-----:R-:W-:Y:S01]  /*ed930*/  ISETP.LT.AND P0, PT, R24, UR4, !P6 ;  /* 0x0000000418007c0c */ /* 0x001fe2000f701270 */
[----:B------:R-:W0:Y:S01]  /*ed940*/  LDCU UR4, c[0x0][0x39c] ;  /* 0x00007380ff0477ac */ /* 0x000e220008000800 */
[----:B------:R-:W-:Y:S01]  /*ed950*/  LOP3.LUT R7, R7, 0xfffffeff, RZ, 0xc0, !PT ;  /* 0xfffffeff07077812 */ /* 0x000fe200078ec0ff */
[----:B------:R-:W4:Y:S06]  /*ed960*/  LDL.LU R24, [R1+0x40fc] ;  /* 0x0040fc0001187983 */ /* 0x000f2c0000300800 */
[----:B------:R-:W-:-:S04]  /*ed970*/  @P1 LOP3.LUT R7, R7, 0x100, RZ, 0xfc, !PT ;  /* 0x0000010007071812 */ /* 0x000fc800078efcff */
[----:B------:R-:W-:-:S04]  /*ed980*/  LOP3.LUT R7, R7, 0xffffff7f, RZ, 0xc0, !PT ;  /* 0xffffff7f07077812 */ /* 0x000fc800078ec0ff */
[----:B------:R-:W-:Y:S02]  /*ed990*/  @P0 LOP3.LUT R7, R7, 0x80, RZ, 0xfc, !PT ;  /* 0x0000008007070812 */ /* 0x000fe400078efcff */
[----:B---3--:R-:W-:Y:S01]  /*ed9a0*/  ISETP.LT.AND P0, PT, R25, UR77, !P6 ;  /* 0x0000004d19007c0c */ /* 0x008fe2000f701270 */
[----:B------:R-:W4:Y:S01]  /*ed9b0*/  LDCU UR77, c[0x0][0x39c] ;  /* 0x00007380ff4d77ac */ /* 0x000f220008000800 */
[----:B------:R-:W3:Y:S01]  /*ed9c0*/  LDL.LU R25, [R1+0x40f8] ;  /* 0x0040f80001197983 */ /* 0x000ee20000300800 */
[----:B-1----:R-:W-:Y:S01]  /*ed9d0*/  ISETP.LT.AND P2, PT, R26, UR40, !P6 ;  /* 0x000000281a007c0c */ /* 0x002fe2000f741270 */
[----:B------:R-:W1:Y:S02]  /*ed9e0*/  LDCU UR40, c[0x0][0x39c] ;  /* 0x00007380ff2877ac */ /* 0x000e640008000800 */
[----:B------:R-:W3:Y:S01]  /*ed9f0*/  LDL.LU R26, [R1+0x40f4] ;  /* 0x0040f400011a7983 */ /* 0x000ee20000300800 */
[----:B--2---:R-:W-:Y:S01]  /*eda00*/  ISETP.LT.AND P1, PT, R3, UR41, !P6 ;  /* 0x0000002903007c0c */ /* 0x004fe2000f721270 */
[----:B------:R-:W2:Y:S02]  /*eda10*/  LDCU UR41, c[0x0][0x39c] ;  /* 0x00007380ff2977ac */ /* 0x000ea40008000800 */
[----:B------:R-:W3:Y:S01]  /*eda20*/  LDL.LU R3, [R1+0x40f0] ;  /* 0x0040f00001037983 */ /* 0x000ee20000300800 */
[----:B------:R-:W-:-:S04]  /*eda30*/  LOP3.LUT R7, R7, 0xffffffbf, RZ, 0xc0, !PT ;  /* 0xffffffbf07077812 */ /* 0x000fc800078ec0ff */
[----:B------:R-:W-:-:S04]  /*eda40*/  @P0 LOP3.LUT R7, R7, 0x40, RZ, 0xfc, !PT ;  /* 0x0000004007070812 */ /* 0x000fc800078efcff */
[----:B------:R-:W-:-:S04]  /*eda50*/  LOP3.LUT R7, R7, 0xffffffdf, RZ, 0xc0, !PT ;  /* 0xffffffdf07077812 */ /* 0x000fc800078ec0ff */
[----:B------:R-:W-:Y:S02]  /*eda60*/  @P2 LOP3.LUT R7, R7, 0x20, RZ, 0xfc, !PT ;  /* 0x0000002007072812 */ /* 0x000fe400078efcff */
[----:B0-----:R-:W-:Y:S01]  /*eda70*/  ISETP.LT.AND P0, PT, R0, UR4, !P6 ;  /* 0x0000000400007c0c */ /* 0x001fe2000f701270 */
[----:B------:R-:W3:Y:S01]  /*eda80*/  LDCU UR4, c[0x0][0x39c] ;  /* 0x00007380ff0477ac */ /* 0x000ee20008000800 */
[----:B------:R-:W-:Y:S01]  /*eda90*/  LOP3.LUT R7, R7, 0xffffffef, RZ, 0xc0, !PT ;  /* 0xffffffef07077812 */ /* 0x000fe200078ec0ff */
[----:B------:R-:W3:Y:S03]  /*edaa0*/  LDL.LU R0, [R1+0x78c] ;  /* 0x00078c0001007983 */ /* 0x000ee60000300800 */
[----:B------:R-:W-:-:S04]  /*edab0*/  @P1 LOP3.LUT R7, R7, 0x10, RZ, 0xfc, !PT ;  /* 0x0000001007071812 */ /* 0x000fc800078efcff */
[----:B------:R-:W-:-:S04]  /*edac0*/  LOP3.LUT R7, R7, 0xfffffff7, RZ, 0xc0, !PT ;  /* 0xfffffff707077812 */ /* 0x000fc800078ec0ff */
[----:B------:R-:W-:Y:S02]  /*edad0*/  @P0 LOP3.LUT R7, R7, 0x8, RZ, 0xfc, !PT ;  /* 0x0000000807070812 */ /* 0x000fe400078efcff */
[----:B----4-:R-:W-:Y:S01]  /*edae0*/  ISETP.LT.AND P0, PT, R23, UR77, !P6 ;  /* 0x0000004d17007c0c */ /* 0x010fe2000f701270 */
[----:B------:R-:W0:Y:S01]  /*edaf0*/  LDCU UR77, c[0x0][0x39c] ;  /* 0x00007380ff4d77ac */ /* 0x000e220008000800 */
[----:B-1----:R-:W-:Y:S02]  /*edb00*/  ISETP.LT.AND P2, PT, R8, UR40, !P6 ;  /* 0x0000002808007c0c */ /* 0x002fe4000f741270 */
[----:B------:R-:W-:Y:S01]  /*edb10*/  LOP3.LUT R7, R7, 0xfffffffb, RZ, 0xc0, !PT ;  /* 0xfffffffb07077812 */ /* 0x000fe200078ec0ff */
[----:B------:R-:W1:Y:S08]  /*edb20*/  LDCU UR40, c[0x0][0x39c] ;  /* 0x00007380ff2877ac */ /* 0x000e700008000800 */
[----:B------:R-:W-:-:S02]  /*edb30*/  @P0 LOP3.LUT R7, R7, 0x4, RZ, 0xfc, !PT ;  /* 0x0000000407070812 */ /* 0x000fc400078efcff */
[----:B--2---:R-:W-:Y:S01]  /*edb40*/  ISETP.LT.AND P1, PT, R2, UR41, !P6 ;  /* 0x0000002902007c0c */ /* 0x004fe2000f721270 */
[----:B------:R-:W2:Y:S01]  /*edb50*/  LDCU UR41, c[0x0][0x39c] ;  /* 0x00007380ff2977ac */ /* 0x000ea20008000800 */
[----:B------:R-:W-:-:S04]  /*edb60*/  LOP3.LUT R7, R7, 0xfffffffd, RZ, 0xc0, !PT ;  /* 0xfffffffd07077812 */ /* 0x000fc800078ec0ff */
[----:B------:R-:W-:-:S04]  /*edb70*/  @P2 LOP3.LUT R7, R7, 0x2, RZ, 0xfc, !PT ;  /* 0x0000000207072812 */ /* 0x000fc800078efcff */
[----:B------:R-:W-:-:S04]  /*edb80*/  LOP3.LUT R7, R7, 0xfffffffe, RZ, 0xc0, !PT ;  /* 0xfffffffe07077812 */ /* 0x000fc800078ec0ff */
[----:B------:R-:W-:Y:S02]  /*edb90*/  @P1 LOP3.LUT R7, R7, 0x1, RZ, 0xfc, !PT ;  /* 0x0000000107071812 */ /* 0x000fe400078efcff */
[----:B---3--:R-:W-:Y:S01]  /*edba0*/  ISETP.LT.AND P0, PT, R3, UR4, !P6 ;  /* 0x0000000403007c0c */ /* 0x008fe2000f701270 */
[----:B------:R-:W3:Y:S01]  /*edbb0*/  LDCU UR4, c[0x0][0x39c] ;  /* 0x00007380ff0477ac */ /* 0x000ee20008000800 */
[----:B------:R-:W4:Y:S04]  /*edbc0*/  LDL.LU R3, [R1+0x40ec] ;  /* 0x0040ec0001037983 */ /* 0x000f280000300800 */
[----:B------:R-:W2:Y:S04]  /*edbd0*/  LDL.LU R8, [R1+0x790] ;  /* 0x0007900001087983 */ /* 0x000ea80000300800 */
[----:B------:R-:W2:Y:S04]  /*edbe0*/  LDL.LU R23, [R1+0x798] ;  /* 0x0007980001177983 */ /* 0x000ea80000300800 */
[----:B------:R-:W2:Y:S04]  /*edbf0*/  LDL.LU R2, [R1+0x79c] ;  /* 0x00079c0001027983 */ /* 0x000ea80000300800 */
[----:B------:R0:W-:Y:S04]  /*edc00*/  STL.64 [R1+0x3fe8], R6 ;  /* 0x003fe80601007387 */ /* 0x0001e80000100a00 */
[----:B0-----:R-:W2:Y:S04]  /*edc10*/  LDL.LU R6, [R1+0x788] ;  /* 0x0007880001067983 */ /* 0x001ea80000300800 */
[----:B------:R-:W3:Y:S04]  /*edc20*/  LDL.LU R7, [R1+0x794] ;  /* 0x0007940001077983 */ /* 0x000ee80000300800 */
[----:B------:R0:W-:Y:S04]  /*edc30*/  STL.64 [R1+0x3fe0], R4 ;  /* 0x003fe00401007387 */ /* 0x0001e80000100a00 */
[----:B0-----:R-:W3:Y:S04]  /*edc40*/  LDL.LU R4, [R1+0x780] ;  /* 0x0007800001047983 */ /* 0x001ee80000300800 */
[----:B------:R-:W1:Y:S01]  /*edc50*/  LDL.LU R5, [R1+0x784] ;  /* 0x0007840001057983 */ /* 0x000e620000300800 */
[----:B----4-:R-:W-:-:S04]  /*edc60*/  LOP3.LUT R3, R3, 0x7fffffff, RZ, 0xc0, !PT ;  /* 0x7fffffff03037812 */ /* 0x010fc800078ec0ff */
[----:B------:R-:W-:-:S04]  /*edc70*/  @P0 LOP3.LUT R3, R3, 0x80000000, RZ, 0xfc, !PT ;  /* 0x8000000003030812 */ /* 0x000fc800078efcff */
[----:B------:R-:W-:Y:S02]  /*edc80*/  LOP3.LUT R3, R3, 0xbfffffff, RZ, 0xc0, !PT ;  /* 0xbfffffff03037812 */ /* 0x000fe400078ec0ff */
[----:B--2---:R-:W-:Y:S01]  /*edc90*/  ISETP.LT.AND P1, PT, R6, UR41, !P6 ;  /* 0x0000002906007c0c */ /* 0x004fe2000f721270 */
[----:B------:R-:W0:Y:S01]  /*edca0*/  LDCU UR41, c[0x0][0x39c] ;  /* 0x00007380ff2977ac */ /* 0x000e220008000800 */
[----:B---3--:R-:W-:Y:S01]  /*edcb0*/  ISETP.LT.AND P0, PT, R4, UR77, !P6 ;  /* 0x0000004d04007c0c */ /* 0x008fe2000f701270 */
[----:B------:R-:W2:Y:S01]  /*edcc0*/  LDCU UR77, c[0x0][0x39c] ;  /* 0x00007380ff4d77ac */ /* 0x000ea20008000800 */
[----:B------:R-:W3:Y:S01]  /*edcd0*/  LDL.LU R4, [R1+0x7a0] ;  /* 0x0007a00001047983 */ /* 0x000ee20000300800 */
[----:B-1----:R-:W-:Y:S01]  /*edce0*/  ISETP.LT.AND P2, PT, R5, UR40, !P6 ;  /* 0x0000002805007c0c */ /* 0x002fe2000f741270 */
[----:B------:R-:W1:Y:S02]  /*edcf0*/  LDCU UR40, c[0x0][0x39c] ;  /* 0x00007380ff2877ac */ /* 0x000e640008000800 */
[----:B------:R-:W4:Y:S04]  /*edd00*/  LDL.LU R5, [R1+0x7a4] ;  /* 0x0007a40001057983 */ /* 0x000f280000300800 */
[----:B------:R-:W4:Y:S03]  /*edd10*/  LDL.LU R6, [R1+0x7a8] ;  /* 0x0007a80001067983 */ /* 0x000f260000300800 */
[----:B------:R-:W-:-:S04]  /*edd20*/  @P0 LOP3.LUT R3, R3, 0x40000000, RZ, 0xfc, !PT ;  /* 0x4000000003030812 */ /* 0x000fc800078efcff */
[----:B------:R-:W-:-:S04]  /*edd30*/  LOP3.LUT R3, R3, 0xdfffffff, RZ, 0xc0, !PT ;  /* 0xdfffffff03037812 */ /* 0x000fc800078ec0ff */
[----:B------:R-:W-:Y:S02]  /*edd40*/  @P2 LOP3.LUT R3, R3, 0x20000000, RZ, 0xfc, !PT ;  /* 0x2000000003032812 */ /* 0x000fe400078efcff */
[----:B------:R-:W-:Y:S01]  /*edd50*/  ISETP.LT.AND P0, PT, R0, UR4, !P6 ;  /* 0x0000000400007c0c */ /* 0x000fe2000f701270 */
[----:B------:R-:W0:Y:S01]  /*edd60*/  LDCU UR4, c[0x0][0x39c] ;  /* 0x00007380ff0477ac */ /* 0x000e220008000800 */
[----:B------:R-:W-:Y:S01]  /*edd70*/  LOP3.LUT R3, R3, 0xefffffff, RZ, 0xc0, !PT ;  /* 0xefffffff03037812 */ /* 0x000fe200078ec0ff */
[----:B------:R-:W4:Y:S03]  /*edd80*/  LDL.LU R0, [R1+0x7ac] ;  /* 0x0007ac0001007983 */ /* 0x000f260000300800 */
[----:B------:R-:W-:-:S04]  /*edd90*/  @P1 LOP3.LUT R3, R3, 0x10000000, RZ, 0xfc, !PT ;  /* 0x1000000003031812 */ /* 0x000fc800078efcff */
[----:B------:R-:W-:-:S04]  /*edda0*/  LOP3.LUT R3, R3, 0xf7ffffff, RZ, 0xc0, !PT ;  /* 0xf7ffffff03037812 */ /* 0x000fc800078ec0ff */
[----:B------:R-:W-:Y:S02]  /*eddb0*/  @P0 LOP3.LUT R3, R3, 0x8000000, RZ, 0xfc, !PT ;  /* 0x0800000003030812 */ /* 0x000fe400078efcff */
[----:B--2---:R-:W-:Y:S01]  /*eddc0*/  ISETP.LT.AND P0, PT, R8, UR77, !P6 ;  /* 0x0000004d08007c0c */ /* 0x004fe2000f701270 */
[----:B------:R-:W3:Y:S01]  /*eddd0*/  LDCU UR77, c[0x0][0x39c] ;  /* 0x00007380ff4d77ac */ /* 0x000ee20008000800 */
[----:B------:R-:W-:Y:S01]  /*edde0*/  LOP3.LUT R3, R3, 0xfbffffff, RZ, 0xc0, !PT ;  /* 0xfbffffff03037812 */ /* 0x000fe200078ec0ff */
[----:B------:R-:W2:Y:S10]  /*eddf0*/  LDL.LU R8, [R1+0x40e8] ;  /* 0x0040e80001087983 */ /* 0x000eb40000300800 */
[----:B------:R-:W-:-:S02]  /*ede00*/  @P0 LOP3.LUT R3, R3, 0x4000000, RZ, 0xfc, !PT ;  /* 0x0400000003030812 */ /* 0x000fc400078efcff */
[----:B0-----:R-:W-:Y:S01]  /*ede10*/  ISETP.LT.AND P0, PT, R2, UR4, !P6 ;  /* 0x0000000402007c0c */ /* 0x001fe2000f701270 */
[----:B------:R-:W0:Y:S01]  /*ede20*/  LDCU UR4, c[0x0][0x39c] ;  /* 0x00007380ff0477ac */ /* 0x000e220008000800 */
[----:B------:R-:W2:Y:S01]  /*ede30*/  LDL.LU R2, [R1+0x7b0] ;  /* 0x0007b00001027983 */ /* 0x000ea20000300800 */
[----:B-1----:R-:W-:Y:S02]  /*ede40*/  ISETP.LT.AND P2, PT, R7, UR40, !P6 ;  /* 0x0000002807007c0c */ /* 0x002fe4000f741270 */
[----:B------:R-:W-:Y:S01]  /*ede50*/  ISETP.LT.AND P1, PT, R23, UR41, !P6 ;  /* 0x0000002917007c0c */ /* 0x000fe2000f721270 */
[----:B------:R-:W4:Y:S01]  /*ede60*/  LDCU UR40, c[0x0][0x39c] ;  /* 0x00007380ff2877ac */ /* 0x000f220008000800 */
[----:B------:R-:W-:Y:S01]  /*ede70*/  LOP3.LUT R3, R3, 0xfdffffff, RZ, 0xc0, !PT ;  /* 0xfdffffff03037812 */ /* 0x000fe200078ec0ff */
[----:B------:R-:W2:Y:S01]  /*ede80*/  LDL.LU R7, [R1+0x7b4] ;  /* 0x0007b40001077983 */ /* 0x000ea20000300800 */
[----:B------:R-:W1:Y:S03]  /*ede90*/  LDCU UR41, c[0x0][0x39c] ;  /* 0x00007380ff2977ac */ /* 0x000e660008000800 */
[----:B------:R-:W2:Y:S04]  /*edea0*/  LDL.LU R23, [R1+0x7b8] ;  /* 0x0007b80001177983 */ /* 0x000ea80000300800 */
[----:B------:R-:W-:-:S04]  /*edeb0*/  @P2 LOP3.LUT R3, R3, 0x2000000, RZ, 0xfc, !PT ;  /* 0x0200000003032812 */ /* 0x000fc800078efcff */
[----:B------:R-:W-:-:S04]  /*edec0*/  LOP3.LUT R3, R3, 0xfeffffff, RZ, 0xc0, !PT ;  /* 0xfeffffff03037812 */ /* 0x000fc800078ec0ff */
        /* <DEDUP_REMOVED lines=10> */
[----:B-1----:R-:W-:Y:S01]  /*edf70*/  ISETP.LT.AND P1, PT, R6, UR41, !P6 ;  /* 0x0000002906007c0c */ /* 0x002fe2000f721270 */
[----:B------:R-:W1:Y:S02]  /*edf80*/  LDCU UR41, c[0x0][0x39c] ;  /* 0x00007380ff2977ac */ /* 0x000e640008000800 */
        /* <DEDUP_REMOVED lines=13> */
[----:B------:R-:W0:Y:S01]  /*ee060*/  LDL.LU R2, [R1+0x40e4] ;  /* 0x0040e40001027983 */ /* 0x000e220000300800 */
[----:B------:R-:W-:-:S10]  /*ee070*/  LOP3.LUT R3, R3, 0xfffbffff, RZ, 0xc0, !PT ;  /* 0xfffbffff03037812 */ /* 0x000fd400078ec0ff */
[----:B------:R-:W-:Y:S02]  /*ee080*/  @P0 LOP3.LUT R3, R3, 0x40000, RZ, 0xfc, !PT ;  /* 0x0004000003030812 */ /* 0x000fe400078efcff */
[----:B----4-:R-:W-:Y:S01]  /*ee090*/  ISETP.LT.AND P2, PT, R7, UR40, !P6 ;  /* 0x0000002807007c0c */ /* 0x010fe2000f741270 */
[----:B------:R-:W3:Y:S01]  /*ee0a0*/  LDCU UR40, c[0x0][0x39c] ;  /* 0x00007380ff2877ac */ /* 0x000ee20008000800 */
[----:B-1----:R-:W-:Y:S02]  /*ee0b0*/  ISETP.LT.AND P1, PT, R23, UR41, !P6 ;  /* 0x0000002917007c0c */ /* 0x002fe4000f721270 */
[----:B------:R-:W-:Y:S01]  /*ee0c0*/  LOP3.LUT R3, R3, 0xfffdffff, RZ, 0xc0, !PT ;  /* 0xfffdffff03037812 */ /* 0x000fe200078ec0ff */
[----:B------:R-:W1:Y:S01]  /*ee0d0*/  LDCU UR41, c[0x0][0x39c] ;  /* 0x00007380ff2977ac */ /* 0x000e620008000800 */
[----:B0-----:R-:W-:Y:S01]  /*ee0e0*/  ISETP.LT.AND P0, PT, R2, UR4, !P6 ;  /* 0x0000000402007c0c */ /* 0x001fe2000f701270 */
[----:B------:R-:W0:Y:S01]  /*ee0f0*/  LDCU UR4, c[0x0][0x39c] ;  /* 0x00007380ff0477ac */ /* 0x000e220008000800 */
[----:B------:R-:W4:Y:S04]  /*ee100*/  LDL.LU R2, [R1+0x40e0] ;  /* 0x0040e00001027983 */ /* 0x000f280000300800 */
[----:B------:R-:W4:Y:S04]  /*ee110*/  LDL.LU R7, [R1+0x7d0] ;  /* 0x0007d00001077983 */ /* 0x000f280000300800 */
[----:B------:R-:W4:Y:S01]  /*ee120*/  LDL.LU R23, [R1+0x7d4] ;  /* 0x0007d40001177983 */ /* 0x000f220000300800 */
[----:B------:R-:W-:-:S04]  /*ee130*/  @P2 LOP3.LUT R3, R3, 0x20000, RZ, 0xfc, !PT ;  /* 0x0002000003032812 */ /* 0x000fc800078efcff */
[----:B------:R-:W-:-:S04]  /*ee140*/  LOP3.LUT R3, R3, 0xfffeffff, RZ, 0xc0, !PT ;  /* 0xfffeffff03037812 */ /* 0x000fc800078ec0ff */
[----:B------:R-:W-:-:S04]  /*ee150*/  @P1 LOP3.LUT R3, R3, 0x10000, RZ, 0xfc, !PT ;  /* 0x0001000003031812 */ /* 0x000fc800078efcff */
[----:B------:R-:W-:Y:S02]  /*ee160*/  LOP3.LUT R3, R3, 0xffff7fff, RZ, 0xc0, !PT ;  /* 0xffff7fff03037812 */ /* 0x000fe400078ec0ff */
[----:B---3--:R-:W-:Y:S01]  /*ee170*/  ISETP.LT.AND P2, PT, R5, UR40, !P6 ;  /* 0x0000002805007c0c */ /* 0x008fe2000f741270 */
[----:B------:R-:W3:Y:S01]  /*ee180*/  LDCU UR40, c[0x0][0x39c] ;  /* 0x00007380ff2877ac */ /* 0x000ee20008000800 */
[----:B------:R-:W-:Y:S02]  /*ee190*/  @P0 LOP3.LUT R3, R3, 0x8000, RZ, 0xfc, !PT ;  /* 0x0000800003030812 */ /* 0x000fe400078efcff */
[----:B--2---:R-:W-:Y:S01]  /*ee1a0*/  ISETP.LT.AND P0, PT, R4, UR77, !P6 ;  /* 0x0000004d04007c0c */ /* 0x004fe2000f701270 */
[----:B------:R-:W2:Y:S01]  /*ee1b0*/  LDCU UR77, c[0x0][0x39c] ;  /* 0x00007380ff4d77ac */ /* 0x000ea20008000800 */
[----:B-1----:R-:W-:Y:S01]  /*ee1c0*/  ISETP.LT.AND P1, PT, R6, UR41, !P6 ;  /* 0x0000002906007c0c */ /* 0x002fe2000f721270 */
[----:B------:R-:W3:Y:S01]  /*ee1d0*/  LDL.LU R4, [R1+0x524] ;  /* 0x0005240001047983 */ /* 0x000ee20000300800 */
[----:B------:R-:W-:Y:S01]  /*ee1e0*/  LOP3.LUT R3, R3, 0xffffbfff, RZ, 0xc0, !PT ;  /* 0xffffbfff03037812 */ /* 0x000fe200078ec0ff */
[----:B------:R-:W1:Y:S01]  /*ee1f0*/  LDCU UR41, c[0x0][0x39c] ;  /* 0x00007380ff2977ac */ /* 0x000e620008000800 */
[----:B------:R-:W-:Y:S01]  /*ee200*/  VIADD R22, R27, 0x160 ;  /* 0x000001601b167836 */ /* 0x000fe20000000000 */
[----:B------:R-:W3:Y:S06]  /*ee210*/  LDL.LU R5, [R1+0x520] ;  /* 0x0005200001057983 */ /* 0x000eec0000300800 */
[----:B------:R-:W-:-:S02]  /*ee220*/  @P0 LOP3.LUT R3, R3, 0x4000, RZ, 0xfc, !PT ;  /* 0x0000400003030812 */ /* 0x000fc400078efcff */
[----:B0-----:R-:W-:Y:S01]  /*ee230*/  ISETP.LT.AND P0, PT, R0, UR4, !P6 ;  /* 0x0000000400007c0c */ /* 0x001fe2000f701270 */
[----:B------:R-:W0:Y:S01]  /*ee240*/  LDCU UR4, c[0x0][0x39c] ;  /* 0x00007380ff0477ac */ /* 0x000e220008000800 */
[C---:B------:R-:W-:Y:S01]  /*ee250*/  VIADD R28, R27.reuse, 0x1f3 ;  /* 0x000001f31b1c7836 */ /* 0x040fe20000000000 */
[----:B------:R-:W3:Y:S01]  /*ee260*/  LDL.LU R0, [R1+0x51c] ;  /* 0x00051c0001007983 */ /* 0x000ee20000300800 */
[C---:B------:R-:W-:Y:S02]  /*ee270*/  VIADD R16, R27.reuse, 0x1f4 ;  /* 0x000001f41b107836 */ /* 0x040fe40000000000 */
[C---:B------:R-:W-:Y:S02]  /*ee280*/  VIADD R17, R27.reuse, 0x1f5 ;  /* 0x000001f51b117836 */ /* 0x040fe40000000000 */
[C---:B------:R-:W-:Y:S01]  /*ee290*/  VIADD R29, R27.reuse, 0x1f6 ;  /* 0x000001f61b1d7836 */ /* 0x040fe20000000000 */
[C---:B-1----:R-:W-:Y:S01]  /*ee2a0*/  ISETP.LT.AND P4, PT, R27.reuse, UR41, !P6 ;  /* 0x000000291b007c0c */ /* 0x042fe2000f781270 */
[C---:B------:R-:W-:Y:S01]  /*ee2b0*/  VIADD R9, R27.reuse, 0x1f7 ;  /* 0x000001f71b097836 */ /* 0x040fe20000000000 */
[----:B------:R-:W1:Y:S01]  /*ee2c0*/  LDCU UR41, c[0x0][0x39c] ;  /* 0x00007380ff2977ac */ /* 0x000e620008000800 */
[----:B------:R-:W-:-:S02]  /*ee2d0*/  VIADD R10, R27, 0x1f8 ;  /* 0x000001f81b0a7836 */ /* 0x000fc40000000000 */
[C---:B------:R-:W-:Y:S02]  /*ee2e0*/  VIADD R11, R27.reuse, 0x1f9 ;  /* 0x000001f91b0b7836 */ /* 0x040fe40000000000 */
[C---:B------:R-:W-:Y:S02]  /*ee2f0*/  VIADD R12, R27.reuse, 0x1fa ;  /* 0x000001fa1b0c7836 */ /* 0x040fe40000000000 */
[C---:B------:R-:W-:Y:S02]  /*ee300*/  VIADD R13, R27.reuse, 0x1fb ;  /* 0x000001fb1b0d7836 */ /* 0x040fe40000000000 */
[C---:B------:R-:W-:Y:S02]  /*ee310*/  VIADD R14, R27.reuse, 0x1fc ;  /* 0x000001fc1b0e7836 */ /* 0x040fe40000000000 */
[C---:B------:R-:W-:Y:S02]  /*ee320*/  VIADD R15, R27.reuse, 0x1fd ;  /* 0x000001fd1b0f7836 */ /* 0x040fe40000000000 */
[----:B------:R-:W-:-:S02]  /*ee330*/  VIADD R18, R27, 0x1fe ;  /* 0x000001fe1b127836 */ /* 0x000fc40000000000 */
[----:B------:R-:W3:Y:S04]  /*ee340*/  LDL.LU R27, [R1+0x518] ;  /* 0x00051800011b7983 */ /* 0x000ee80000300800 */
[----:B------:R-:W3:Y:S01]  /*ee350*/  LDL.LU R6, [R1+0x514] ;  /* 0x0005140001067983 */ /* 0x000ee20000300800 */
[----:B----4-:R-:W-:-:S04]  /*ee360*/  LOP3.LUT R2, R2, 0xffffffdf, RZ, 0xc0, !PT ;  /* 0xffffffdf02027812 */ /* 0x010fc800078ec0ff */
[----:B------:R-:W-:-:S04]  /*ee370*/  @P2 LOP3.LUT R2, R2, 0x20, RZ, 0xfc, !PT ;  /* 0x0000002002022812 */ /* 0x000fc800078efcff */
[----:B------:R-:W-:-:S04]  /*ee380*/  LOP3.LUT R2, R2, 0xffffffef, RZ, 0xc0, !PT ;  /* 0xffffffef02027812 */ /* 0x000fc800078ec0ff */
[----:B------:R-:W-:-:S04]  /*ee390*/  @P1 LOP3.LUT R2, R2, 0x10, RZ, 0xfc, !PT ;  /* 0x0000001002021812 */ /* 0x000fc800078efcff */
[----:B------:R-:W-:-:S04]  /*ee3a0*/  LOP3.LUT R2, R2, 0xfffffff7, RZ, 0xc0, !PT ;  /* 0xfffffff702027812 */ /* 0x000fc800078ec0ff */
[----:B------:R-:W-:Y:S02]  /*ee3b0*/  @P0 LOP3.LUT R2, R2, 0x8, RZ, 0xfc, !PT ;  /* 0x0000000802020812 */ /* 0x000fe400078efcff */
[----:B--2---:R-:W-:Y:S01]  /*ee3c0*/  ISETP.LT.AND P0, PT, R7, UR77, !P6 ;  /* 0x0000004d07007c0c */ /* 0x004fe2000f701270 */
[----:B------:R-:W2:Y:S01]  /*ee3d0*/  LDCU UR77, c[0x0][0x39c] ;  /* 0x00007380ff4d77ac */ /* 0x000ea20008000800 */
[----:B------:R-:W-:Y:S01]  /*ee3e0*/  LOP3.LUT R2, R2, 0xfffffffb, RZ, 0xc0, !PT ;  /* 0xfffffffb02027812 */ /* 0x000fe200078ec0ff */
[----:B------:R-:W4:Y:S01]  /*ee3f0*/  LDL.LU R7, [R1+0x510] ;  /* 0x0005100001077983 */ /* 0x000f220000300800 */
[----:B---3--:R-:W-:Y:S01]  /*ee400*/  ISETP.LT.AND P1, PT, R23, UR40, !P6 ;  /* 0x0000002817007c0c */ /* 0x008fe2000f721270 */
[----:B------:R-:W3:Y:S02]  /*ee410*/  LDCU UR40, c[0x0][0x39c] ;  /* 0x00007380ff2877ac */ /* 0x000ee40008000800 */
[----:B------:R-:W2:Y:S06]  /*ee420*/  LDL.LU R23, [R1+0x50c] ;  /* 0x00050c0001177983 */ /* 0x000eac0000300800 */
[----:B------:R-:W-:-:S02]  /*ee430*/  @P0 LOP3.LUT R2, R2, 0x4, RZ, 0xfc, !PT ;  /* 0x0000000402020812 */ /* 0x000fc400078efcff */
[----:B0-----:R-:W-:Y:S01]  /*ee440*/  ISETP.LT.AND P0, PT, R8, UR4, !P6 ;  /* 0x0000000408007c0c */ /* 0x001fe2000f701270 */
[----:B------:R-:W0:Y:S01]  /*ee450*/  LDCU UR4, c[0x0][0x39c] ;  /* 0x00007380ff0477ac */ /* 0x000e220008000800 */
        /* <DEDUP_REMOVED lines=8> */
[----:B-1----:R-:W-:Y:S01]  /*ee4e0*/  ISETP.LT.AND P1, PT, R5, UR41, !P6 ;  /* 0x0000002905007c0c */ /* 0x002fe2000f721270 */
[----:B------:R-:W4:Y:S01]  /*ee4f0*/  LDCU UR41, c[0x0][0x39c] ;  /* 0x00007380ff2977ac */ /* 0x000f220008000800 */
[----:B--2---:R-:W-:Y:S01]  /*ee500*/  ISETP.LT.AND P0, PT, R8, UR77, !P6 ;  /* 0x0000004d08007c0c */ /* 0x004fe2000f701270 */
[----:B------:R-:W1:Y:S01]  /*ee510*/  LDCU UR77, c[0x0][0x39c] ;  /* 0x00007380ff4d77ac */ /* 0x000e620008000800 */
[----:B------:R-:W2:Y:S04]  /*ee520*/  LDL.LU R8, [R1+0x508] ;  /* 0x0005080001087983 */ /* 0x000ea80000300800 */
[----:B------:R-:W2:Y:S04]  /*ee530*/  LDL.LU R4, [R1+0x504] ;  /* 0x0005040001047983 */ /* 0x000ea80000300800 */
[----:B------:R-:W2:Y:S03]  /*ee540*/  LDL.LU R5, [R1+0x500] ;  /* 0x0005000001057983 */ /* 0x000ea60000300800 */
        /* <DEDUP_REMOVED lines=9> */
[----:B------:R-:W-:Y:S02]  /*ee5e0*/  @P0 LOP3.LUT R3, R3, 0x400, RZ, 0xfc, !PT ;  /* 0x0000040003030812 */ /* 0x000fe400078efcff */
[----:B-1----:R-:W-:Y:S01]  /*ee5f0*/  ISETP.LT.AND P0, PT, R27, UR77, !P6 ;  /* 0x0000004d1b007c0c */ /* 0x002fe2000f701270 */
[----:B------:R-:W2:Y:S01]  /*ee600*/  LDCU UR77, c[0x0][0x39c] ;  /* 0x00007380ff4d77ac */ /* 0x000ea20008000800 */
[----:B------:R-:W2:Y:S01]  /*ee610*/  LDL.LU R27, [R1+0x40dc] ;  /* 0x0040dc00011b7983 */ /* 0x000ea20000300800 */
[----:B---3--:R-:W-:Y:S02]  /*ee620*/  ISETP.LT.AND P2, PT, R6, UR40, !P6 ;  /* 0x0000002806007c0c */ /* 0x008fe4000f741270 */
[----:B----4-:R-:W-:Y:S01]  /*ee630*/  ISETP.LT.AND P1, PT, R7, UR41, !P6 ;  /* 0x0000002907007c0c */ /* 0x010fe2000f721270 */
[----:B------:R-:W3:Y:S01]  /*ee640*/  LDL.LU R6, [R1+0x4f8] ;  /* 0x0004f80001067983 */ /* 0x000ee20000300800 */
[----:B------:R-:W-:Y:S01]  /*ee650*/  LOP3.LUT R3, R3, 0xfffffdff, RZ, 0xc0, !PT ;  /* 0xfffffdff03037812 */ /* 0x000fe200078ec0ff */
[----:B------:R-:W1:Y:S02]  /*ee660*/  LDCU UR40, c[0x0][0x39c] ;  /* 0x00007380ff2877ac */ /* 0x000e640008000800 */
[----:B------:R-:W4:Y:S01]  /*ee670*/  LDL.LU R7, [R1+0x4f4] ;  /* 0x0004f40001077983 */ /* 0x000f220000300800 */
[----:B------:R-:W1:Y:S02]  /*ee680*/  LDCU UR41, c[0x0][0x39c] ;  /* 0x00007380ff2977ac */ /* 0x000e640008000800 */
[----:B------:R-:W-:-:S02]  /*ee690*/  @P0 LOP3.LUT R3, R3, 0x200, RZ, 0xfc, !PT ;  /* 0x0000020003030812 */ /* 0x000fc400078efcff */
[----:B0-----:R-:W-:Y:S01]  /*ee6a0*/  ISETP.LT.AND P0, PT, R23, UR4, !P6 ;  /* 0x0000000417007c0c */ /* 0x001fe2000f701270 */
[----:B------:R-:W0:Y:S01]  /*ee6b0*/  LDCU UR4, c[0x0][0x39c] ;  /* 0x00007380ff0477ac */ /* 0x000e220008000800 */
[----:B------:R-:W4:Y:S01]  /*ee6c0*/  LDL.LU R23, [R1+0x4ec] ;  /* 0x0004ec0001177983 */ /* 0x000f220000300800 */
[----:B------:R-:W-:-:S04]  /*ee6d0*/  LOP3.LUT R3, R3, 0xfffffeff, RZ, 0xc0, !PT ;  /* 0xfffffeff03037812 */ /* 0x000fc800078ec0ff */
[----:B------:R-:W-:-:S04]  /*ee6e0*/  @P2 LOP3.LUT R3, R3, 0x100, RZ, 0xfc, !PT ;  /* 0x0000010003032812 */ /* 0x000fc800078efcff */
[----:B------:R-:W-:-:S04]  /*ee6f0*/  LOP3.LUT R3, R3, 0xffffff7f, RZ, 0xc0, !PT ;  /* 0xffffff7f03037812 */ /* 0x000fc800078ec0ff */
[----:B------:R-:W-:-:S04]  /*ee700*/  @P1 LOP3.LUT R3, R3, 0x80, RZ, 0xfc, !PT ;  /* 0x0000008003031812 */ /* 0x000fc800078efcff */
[----:B------:R-:W-:-:S04]  /*ee710*/  LOP3.LUT R3, R3, 0xffffffbf, RZ, 0xc0, !PT ;  /* 0xffffffbf03037812 */ /* 0x000fc800078ec0ff */
[----:B------:R-:W-:-:S04]  /*ee720*/  @P0 LOP3.LUT R3, R3, 0x40, RZ, 0xfc, !PT ;  /* 0x0000004003030812 */ /* 0x000fc800078efcff */
[----:B------:R-:W-:Y:S02]  /*ee730*/  LOP3.LUT R3, R3, 0xffffffdf, RZ, 0xc0, !PT ;  /* 0xffffffdf03037812 */ /* 0x000fe400078ec0ff */
[----:B--2---:R-:W-:Y:S01]  /*ee740*/  ISETP.LT.AND P0, PT, R8, UR77, !P6 ;  /* 0x0000004d08007c0c */ /* 0x004fe2000f701270 */
[----:B------:R-:W3:Y:S01]  /*ee750*/  LDCU UR77, c[0x0][0x39c] ;  /* 0x00007380ff4d77ac */ /* 0x000ee20008000800 */
[----:B------:R-:W2:Y:S01]  /*ee760*/  LDL.LU R8, [R1+0x4e8] ;  /* 0x0004e80001087983 */ /* 0x000ea20000300800 */
[----:B-1----:R-:W-:Y:S01]  /*ee770*/  ISETP.LT.AND P2, PT, R4, UR40, !P6 ;  /* 0x0000002804007c0c */ /* 0x002fe2000f741270 */
[----:B------:R-:W4:Y:S02]  /*ee780*/  LDCU UR40, c[0x0][0x39c] ;  /* 0x00007380ff2877ac */ /* 0x000f240008000800 */
[----:B------:R-:W2:Y:S01]  /*ee790*/  LDL.LU R4, [R1+0x4e4] ;  /* 0x0004e40001047983 */ /* 0x000ea20000300800 */
[----:B------:R-:W-:Y:S01]  /*ee7a0*/  ISETP.LT.AND P1, PT, R5, UR41, !P6 ;  /* 0x0000002905007c0c */ /* 0x000fe2000f721270 */
[----:B------:R-:W1:Y:S02]  /*ee7b0*/  LDCU UR41, c[0x0][0x39c] ;  /* 0x00007380ff2977ac */ /* 0x000e640008000800 */
[----:B------:R-:W2:Y:S03]  /*ee7c0*/  LDL.LU R5, [R1+0x4e0] ;  /* 0x0004e00001057983 */ /* 0x000ea60000300800 */
[----:B------:R-:W-:-:S04]  /*ee7d0*/  @P0 LOP3.LUT R3, R3, 0x20, RZ, 0xfc, !PT ;  /* 0x0000002003030812 */ /* 0x000fc800078efcff */
[----:B------:R-:W-:-:S04]  /*ee7e0*/  LOP3.LUT R3, R3, 0xffffffef, RZ, 0xc0, !PT ;  /* 0xffffffef03037812 */ /* 0x000fc800078ec0ff */
[----:B------:R-:W-:-:S04]  /*ee7f0*/  @P2 LOP3.LUT R3, R3, 0x10, RZ, 0xfc, !PT ;  /* 0x0000001003032812 */ /* 0x000fc800078efcff */
[----:B------:R-:W-:Y:S02]  /*ee800*/  LOP3.LUT R3, R3, 0xfffffff7, RZ, 0xc0, !PT ;  /* 0xfffffff703037812 */ /* 0x000fe400078ec0ff */
[----:B0-----:R-:W-:Y:S01]  /*ee810*/  ISETP.LT.AND P0, PT, R0, UR4, !P6 ;  /* 0x0000000400007c0c */ /* 0x001fe2000f701270 */
[----:B------:R-:W0:Y:S01]  /*ee820*/  LDCU UR4, c[0x0][0x39c] ;  /* 0x00007380ff0477ac */ /* 0x000e220008000800 */
[----:B------:R-:W-:Y:S01]  /*ee830*/  @P1 LOP3.LUT R3, R3, 0x8, RZ, 0xfc, !PT ;  /* 0x0000000803031812 */ /* 0x000fe200078efcff */
[----:B------:R-:W2:Y:S01]  /*ee840*/  LDL.LU R0, [R1+0x4dc] ;  /* 0x0004dc0001007983 */ /* 0x000ea20000300800 */
[----:B-1----:R-:W-:Y:S01]  /*ee850*/  ISETP.LT.AND P1, PT, R27, UR41, !P6 ;  /* 0x000000291b007c0c */ /* 0x002fe2000f721270 */
[----:B------:R-:W1:Y:S02]  /*ee860*/  LDCU UR41, c[0x0][0x39c] ;  /* 0x00007380ff2977ac */ /* 0x000e640008000800 */
[----:B------:R-:W2:Y:S01]  /*ee870*/  LDL.LU R27, [R1+0x40d8] ;  /* 0x0040d800011b7983 */ /* 0x000ea20000300800 */
[----:B------:R-:W-:-:S05]  /*ee880*/  LOP3.LUT R3, R3, 0xfffffffb, RZ, 0xc0, !PT ;  /* 0xfffffffb03037812 */ /* 0x000fca00078ec0ff */
[----:B------:R-:W-:Y:S02]  /*ee890*/  @P0 LOP3.LUT R3, R3, 0x4, RZ, 0xfc, !PT ;  /* 0x0000000403030812 */ /* 0x000fe400078efcff */
[----:B---3--:R-:W-:Y:S01]  /*ee8a0*/  ISETP.LT.AND P0, PT, R6, UR77, !P6 ;  /* 0x0000004d06007c0c */ /* 0x008fe2000f701270 */
[----:B------:R-:W3:Y:S01]  /*ee8b0*/  LDCU UR77, c[0x0][0x39c] ;  /* 0x00007380ff4d77ac */ /* 0x000ee20008000800 */
[----:B----4-:R-:W-:Y:S01]  /*ee8c0*/  ISETP.LT.AND P2, PT, R7, UR40, !P6 ;  /* 0x0000002807007c0c */ /* 0x010fe2000f741270 */
[----:B------:R-:W4:Y:S01]  /*ee8d0*/  LDL.LU R6, [R1+0x4d4] ;  /* 0x0004d40001067983 */ /* 0x000f220000300800 */
[----:B------:R-:W-:Y:S01]  /*ee8e0*/  LOP3.LUT R3, R3, 0xfffffffd, RZ, 0xc0, !PT ;  /* 0xfffffffd03037812 */ /* 0x000fe200078ec0ff */
[----:B------:R-:W2:Y:S02]  /*ee8f0*/  LDCU UR40, c[0x0][0x39c] ;  /* 0x00007380ff2877ac */ /* 0x000ea40008000800 */
[----:B------:R-:W3:Y:S06]  /*ee900*/  LDL.LU R7, [R1+0x4d0] ;  /* 0x0004d00001077983 */ /* 0x000eec0000300800 */
[----:B------:R-:W-:-:S04]  /*ee910*/  @P0 LOP3.LUT R3, R3, 0x2, RZ, 0xfc, !PT ;  /* 0x0000000203030812 */ /* 0x000fc800078efcff */
[----:B------:R-:W-:-:S04]  /*ee920*/  LOP3.LUT R3, R3, 0xfffffffe, RZ, 0xc0, !PT ;  /* 0xfffffffe03037812 */ /* 0x000fc800078ec0ff */
[----:B------:R-:W-:Y:S02]  /*ee930*/  @P2 LOP3.LUT R3, R3, 0x1, RZ, 0xfc, !PT ;  /* 0x0000000103032812 */ /* 0x000fe400078efcff */
[----:B0-----:R-:W-:Y:S01]  /*ee940*/  ISETP.LT.AND P0, PT, R23, UR4, !P6 ;  /* 0x0000000417007c0c */ /* 0x001fe2000f701270 */
[----:B------:R-:W0:Y:S01]  /*ee950*/  LDCU UR4, c[0x0][0x39c] ;  /* 0x00007380ff0477ac */ /* 0x000e220008000800 */
[----:B------:R-:W4:Y:S04]  /*ee960*/  LDL.LU R23, [R1+0x4cc] ;  /* 0x0004cc0001177983 */ /* 0x000f280000300800 */
[----:B------:R1:W-:Y:S04]  /*ee970*/  STL [R1+0x3ffc], R3 ;  /* 0x003ffc0301007387 */ /* 0x0003e80000100800 */
[----:B-1----:R-:W4:Y:S01]  /*ee980*/  LDL.LU R3, [R1+0x4d8] ;  /* 0x0004d80001037983 */ /* 0x002f220000300800 */
[----:B--2---:R-:W-:Y:S01]  /*ee990*/  ISETP.LT.AND P2, PT, R4, UR40, !P6 ;  /* 0x0000002804007c0c */ /* 0x004fe2000f741270 */
[----:B------:R-:W4:Y:S01]  /*ee9a0*/  LDCU UR40, c[0x0][0x39c] ;  /* 0x00007380ff2877ac */ /* 0x000f220008000800 */
[----:B------:R-:W-:-:S04]  /*ee9b0*/  LOP3.LUT R27, R27, 0x7fffffff, RZ, 0xc0, !PT ;  /* 0x7fffffff1b1b7812 */ /* 0x000fc800078ec0ff */
[----:B------:R-:W-:-:S04]  /*ee9c0*/  @P1 LOP3.LUT R27, R27, 0x80000000, RZ, 0xfc, !PT ;  /* 0x800000001b1b1812 */ /* 0x000fc800078efcff */
[----:B------:R-:W-:-:S04]  /*ee9d0*/  LOP3.LUT R27, R27, 0xbfffffff, RZ, 0xc0, !PT ;  /* 0xbfffffff1b1b7812 */ /* 0x000fc800078ec0ff */
[----:B------:R-:W-:Y:S02]  /*ee9e0*/  @P0 LOP3.LUT R27, R27, 0x40000000, RZ, 0xfc, !PT ;  /* 0x400000001b1b0812 */ /* 0x000fe400078efcff */
[----:B---3--:R-:W-:Y:S01]  /*ee9f0*/  ISETP.LT.AND P0, PT, R8, UR77, !P6 ;  /* 0x0000004d08007c0c */ /* 0x008fe2000f701270 */
[----:B------:R-:W1:Y:S01]  /*eea00*/  LDCU UR77, c[0x0][0x39c] ;  /* 0x00007380ff4d77ac */ /* 0x000e620008000800 */
[----:B------:R-:W2:Y:S01]  /*eea10*/  LDL.LU R8, [R1+0x4c8] ;  /* 0x0004c80001087983 */ /* 0x000ea20000300800 */
[----:B------:R-:W-:Y:S02]  /*eea20*/  ISETP.LT.AND P1, PT, R5, UR41, !P6 ;  /* 0x0000002905007c0c */ /* 0x000fe4000f721270 */
[----:B------:R-:W-:Y:S01]  /*eea30*/  LOP3.LUT R27, R27, 0xdfffffff, RZ, 0xc0, !PT ;  /* 0xdfffffff1b1b7812 */ /* 0x000fe200078ec0ff */
[----:B------:R-:W3:Y:S01]  /*eea40*/  LDL.LU R4, [R1+0x4c4] ;  /* 0x0004c40001047983 */ /* 0x000ee20000300800 */
[----:B------:R-:W1:Y:S03]  /*eea50*/  LDCU UR41, c[0x0][0x39c] ;  /* 0x00007380ff2977ac */ /* 0x000e660008000800 */
[----:B------:R-:W3:Y:S03]  /*eea60*/  LDL.LU R5, [R1+0x4c0] ;  /* 0x0004c00001057983 */ /* 0x000ee60000300800 */
[----:B------:R-:W-:-:S02]  /*eea70*/  @P0 LOP3.LUT R27, R27, 0x20000000, RZ, 0xfc, !PT ;  /* 0x200000001b1b0812 */ /* 0x000fc400078efcff */
[----:B0-----:R-:W-:Y:S01]  /*eea80*/  ISETP.LT.AND P0, PT, R0, UR4, !P6 ;  /* 0x0000000400007c0c */ /* 0x001fe2000f701270 */
[----:B------:R-:W0:Y:S01]  /*eea90*/  LDCU UR4, c[0x0][0x39c] ;  /* 0x00007380ff0477ac */ /* 0x000e220008000800 */
[----:B------:R-:W3:Y:S01]  /*eeaa0*/  LDL.LU R0, [R1+0x4bc] ;  /* 0x0004bc0001007983 */ /* 0x000ee20000300800 */
[----:B------:R-:W-:-:S04]  /*eeab0*/  LOP3.LUT R27, R27, 0xefffffff, RZ, 0xc0, !PT ;  /* 0xefffffff1b1b7812 */ /* 0x000fc800078ec0ff */
[----:B------:R-:W-:-:S04]  /*eeac0*/  @P2 LOP3.LUT R27, R27, 0x10000000, RZ, 0xfc, !PT ;  /* 0x100000001b1b2812 */ /* 0x000fc800078efcff */
[----:B------:R-:W-:-:S04]  /*eead0*/  LOP3.LUT R27, R27, 0xf7ffffff, RZ, 0xc0, !PT ;  /* 0xf7ffffff1b1b7812 */ /* 0x000fc800078ec0ff */
[----:B------:R-:W-:-:S04]  /*eeae0*/  @P1 LOP3.LUT R27, R27, 0x8000000, RZ, 0xfc, !PT ;  /* 0x080000001b1b1812 */ /* 0x000fc800078efcff */
[----:B------:R-:W-:Y:S02]  /*eeaf0*/  LOP3.LUT R27, R27, 0xfbffffff, RZ, 0xc0, !PT ;  /* 0xfbffffff1b1b7812 */ /* 0x000fe400078ec0ff */
[----:B----4-:R-:W-:Y:S01]  /*eeb00*/  ISETP.LT.AND P2, PT, R6, UR40, !P6 ;  /* 0x0000002806007c0c */ /* 0x010fe2000f741270 */
[----:B------:R-:W3:Y:S01]  /*eeb10*/  LDCU UR40, c[0x0][0x39c] ;  /* 0x00007380ff2877ac */ /* 0x000ee20008000800 */
[----:B------:R-:W-:Y:S02]  /*eeb20*/  @P0 LOP3.LUT R27, R27, 0x4000000, RZ, 0xfc, !PT ;  /* 0x040000001b1b0812 */ /* 0x000fe400078efcff */
[----:B-1----:R-:W-:Y:S01]  /*eeb30*/  ISETP.LT.AND P0, PT, R3, UR77, !P6 ;  /* 0x0000004d03007c0c */ /* 0x002fe2000f701270 */
[----:B------:R-:W2:Y:S01]  /*eeb40*/  LDCU UR77, c[0x0][0x39c] ;  /* 0x00007380ff4d77ac */ /* 0x000ea20008000800 */
[----:B------:R-:W4:Y:S04]  /*eeb50*/  LDL.LU R3, [R1+0x4b8] ;  /* 0x0004b80001037983 */ /* 0x000f280000300800 */
[----:B------:R-:W4:Y:S01]  /*eeb60*/  LDL.LU R6, [R1+0x4b4] ;  /* 0x0004b40001067983 */ /* 0x000f220000300800 */
[----:B------:R-:W-:-:S02]  /*eeb70*/  LOP3.LUT R27, R27, 0xfdffffff, RZ, 0xc0, !PT ;  /* 0xfdffffff1b1b7812 */ /* 0x000fc400078ec0ff */
[----:B------:R-:W-:Y:S01]  /*eeb80*/  ISETP.LT.AND P1, PT, R7, UR41, !P6 ;  /* 0x0000002907007c0c */ /* 0x000fe2000f721270 */
[----:B------:R-:W1:Y:S01]  /*eeb90*/  LDCU UR41, c[0x0][0x39c] ;  /* 0x00007380ff2977ac */ /* 0x000e620008000800 */
[----:B------:R-:W4:Y:S02]  /*eeba0*/  LDL.LU R7, [R1+0x4b0] ;  /* 0x0004b00001077983 */ /* 0x000f240000300800 */
[----:B------:R-:W-:Y:S02]  /*eebb0*/  @P0 LOP3.LUT R27, R27, 0x2000000, RZ, 0xfc, !PT ;  /* 0x020000001b1b0812 */ /* 0x000fe400078efcff */
        /* <DEDUP_REMOVED lines=11> */
[----:B------:R-:W4:Y:S01]  /*eec70*/  LDCU UR77, c[0x0][0x39c] ;  /* 0x00007380ff4d77ac */ /* 0x000f220008000800 */
[----:B------:R-:W2:Y:S01]  /*eec80*/  LDL.LU R8, [R1+0x4a8] ;  /* 0x0004a80001087983 */ /* 0x000ea20000300800 */
[----:B---3--:R-:W-:Y:S01]  /*eec90*/  ISETP.LT.AND P2, PT, R4, UR40, !P6 ;  /* 0x0000002804007c0c */ /* 0x008fe2000f741270 */
[----:B------:R-:W3:Y:S02]  /*eeca0*/  LDCU UR40, c[0x0][0x39c] ;  /* 0x00007380ff2877ac */ /* 0x000ee40008000800 */
[----:B------:R-:W2:Y:S01]  /*eecb0*/  LDL.LU R4, [R1+0x4a4] ;  /* 0x0004a40001047983 */ /* 0x000ea20000300800 */
[----:B-1----:R-:W-:Y:S01]  /*eecc0*/  ISETP.LT.AND P1, PT, R5, UR41, !P6 ;  /* 0x0000002905007c0c */ /* 0x002fe2000f721270 */
[----:B------:R-:W1:Y:S02]  /*eecd0*/  LDCU UR41, c[0x0][0x39c] ;  /* 0x00007380ff2977ac */ /* 0x000e640008000800 */
[----:B------:R-:W2:Y:S03]  /*eece0*/  LDL.LU R5, [R1+0x4a0] ;  /* 0x0004a00001057983 */ /* 0x000ea60000300800 */
[----:B------:R-:W-:-:S02]  /*eecf0*/  @P0 LOP3.LUT R27, R27, 0x200000, RZ, 0xfc, !PT ;  /* 0x002000001b1b0812 */ /* 0x000fc400078efcff */
[----:B0-----:R-:W-:Y:S01]  /*eed00*/  ISETP.LT.AND P0, PT, R0, UR4, !P6 ;  /* 0x0000000400007c0c */ /* 0x001fe2000f701270 */
        /* <DEDUP_REMOVED lines=9> */
[----:B------:R-:W2:Y:S01]  /*eeda0*/  LDCU UR77, c[0x0][0x39c] ;  /* 0x00007380ff4d77ac */ /* 0x000ea20008000800 */
[----:B------:R-:W4:Y:S01]  /*eedb0*/  LDL.LU R3, [R1+0x498] ;  /* 0x0004980001037983 */ /* 0x000f220000300800 */
[----:B---3--:R-:W-:Y:S01]  /*eedc0*/  ISETP.LT.AND P2, PT, R6, UR40, !P6 ;  /* 0x0000002806007c0c */ /* 0x008fe2000f741270 */
[----:B------:R-:W3:Y:S02]  /*eedd0*/  LDCU UR40, c[0x0][0x39c] ;  /* 0x00007380ff2877ac */ /* 0x000ee40008000800 */
[----:B------:R-:W4:Y:S01]  /*eede0*/  LDL.LU R6, [R1+0x494] ;  /* 0x0004940001067983 */ /* 0x000f220000300800 */
[----:B------:R-:W-:Y:S02]  /*eedf0*/  LOP3.LUT R27, R27, 0xfffdffff, RZ, 0xc0, !PT ;  /* 0xfffdffff1b1b7812 */ /* 0x000fe400078ec0ff */
[----:B-1----:R-:W-:Y:S01]  /*eee00*/  ISETP.LT.AND P1, PT, R7, UR41, !P6 ;  /* 0x0000002907007c0c */ /* 0x002fe2000f721270 */
[----:B------:R-:W1:Y:S01]  /*eee10*/  LDCU UR41, c[0x0][0x39c] ;  /* 0x00007380ff2977ac */ /* 0x000e620008000800 */
[----:B------:R-:W4:Y:S02]  /*eee20*/  LDL.LU R7, [R1+0x490] ;  /* 0x0004900001077983 */ /* 0x000f240000300800 */
        /* <DEDUP_REMOVED lines=32> */
[----:B---3--:R-:W-:Y:S01]  /*ef030*/  ISETP.LT.AND P2, PT, R6, UR40, !P6 ;  /* 0x0000002806007c0c */ /* 0x008fe2000f741270 */
[----:B------:R-:W3:Y:S01]  /*ef040*/  LDCU UR40, c[0x0][0x39c] ;  /* 0x00007380ff2877ac */ /* 0x000ee20008000800 */
[----:B------:R-:W4:Y:S01]  /*ef050*/  LDL.LU R6, [R1+0x478] ;  /* 0x0004780001067983 */ /* 0x000f220000300800 */
[----:B------:R-:W-:Y:S02]  /*ef060*/  LOP3.LUT R27, R27, 0xfffffdff, RZ, 0xc0, !PT ;  /* 0xfffffdff1b1b7812 */ /* 0x000fe400078ec0ff */
[----:B-1----:R-:W-:Y:S01]  /*ef070*/  ISETP.LT.AND P1, PT, R7, UR41, !P6 ;  /* 0x0000002907007c0c */ /* 0x002fe2000f721270 */
[----:B------:R-:W1:Y:S01]  /*ef080*/  LDCU UR41, c[0x0][0x39c] ;  /* 0x00007380ff2977ac */ /* 0x000e620008000800 */
[----:B------:R-:W4:Y:S04]  /*ef090*/  LDL.LU R7, [R1+0x474] ;  /* 0x0004740001077983 */ /* 0x000f280000300800 */
        /* <DEDUP_REMOVED lines=31> */
[----:B------:R-:W-:-:S03]  /*ef290*/  LOP3.LUT R27, R27, 0xfffffffb, RZ, 0xc0, !PT ;  /* 0xfffffffb1b1b7812 */ /* 0x000fc600078ec0ff */
[----:B------:R-:W2:Y:S02]  /*ef2a0*/  LDL.LU R3, [R1+0x458] ;  /* 0x0004580001037983 */ /* 0x000ea40000300800 */
[----:B------:R-:W-:Y:S02]  /*ef2b0*/  @P0 LOP3.LUT R27, R27, 0x4, RZ, 0xfc, !PT ;  /* 0x000000041b1b0812 */ /* 0x000fe400078efcff */
[----:B----4-:R-:W-:Y:S01]  /*ef2c0*/  ISETP.LT.AND P0, PT, R6, UR77, !P6 ;  /* 0x0000004d06007c0c */ /* 0x010fe2000f701270 */
[----:B------:R-:W4:Y:S01]  /*ef2d0*/  LDCU UR77, c[0x0][0x39c] ;  /* 0x00007380ff4d77ac */ /* 0x000f220008000800 */
[----:B------:R-:W4:Y:S01]  /*ef2e0*/  LDL.LU R6, [R1+0x454] ;  /* 0x0004540001067983 */ /* 0x000f220000300800 */
[----:B------:R-:W-:Y:S02]  /*ef2f0*/  LOP3.LUT R27, R27, 0xfffffffd, RZ, 0xc0, !PT ;  /* 0xfffffffd1b1b7812 */ /* 0x000fe400078ec0ff */
[----:B---3--:R-:W-:Y:S01]  /*ef300*/  ISETP.LT.AND P2, PT, R7, UR40, !P6 ;  /* 0x0000002807007c0c */ /* 0x008fe2000f741270 */
[----:B------:R-:W2:Y:S01]  /*ef310*/  LDCU UR40, c[0x0][0x39c] ;  /* 0x00007380ff2877ac */ /* 0x000ea20008000800 */
[----:B------:R-:W3:Y:S06]  /*ef320*/  LDL.LU R7, [R1+0x450] ;  /* 0x0004500001077983 */ /* 0x000eec0000300800 */
[----:B------:R-:W-:-:S02]  /*ef330*/  @P0 LOP3.LUT R27, R27, 0x2, RZ, 0xfc, !PT ;  /* 0x000000021b1b0812 */ /* 0x000fc400078efcff */
[----:B0-----:R-:W-:Y:S01]  /*ef340*/  ISETP.LT.AND P0, PT, R23, UR4, !P6 ;  /* 0x0000000417007c0c */ /* 0x001fe2000f701270 */
[----:B------:R-:W0:Y:S01]  /*ef350*/  LDCU UR4, c[0x0][0x39c] ;  /* 0x00007380ff0477ac */ /* 0x000e220008000800 */
[----:B------:R-:W3:Y:S01]  /*ef360*/  LDL.LU R23, [R1+0x44c] ;  /* 0x00044c0001177983 */ /* 0x000ee20000300800 */
[----:B------:R-:W-:-:S04]  /*ef370*/  LOP3.LUT R27, R27, 0xfffffffe, RZ, 0xc0, !PT ;  /* 0xfffffffe1b1b7812 */ /* 0x000fc800078ec0ff */
[----:B------:R-:W-:Y:S02]  /*ef380*/  @P2 LOP3.LUT R27, R27, 0x1, RZ, 0xfc, !PT ;  /* 0x000000011b1b2812 */ /* 0x000fe400078efcff */
[----:B--2---:R-:W-:Y:S01]  /*ef390*/  ISETP.LT.AND P2, PT, R4, UR40, !P6 ;  /* 0x0000002804007c0c */ /* 0x004fe2000f741270 */
[----:B------:R-:W2:Y:S01]  /*ef3a0*/  LDCU UR40, c[0x0][0x39c] ;  /* 0x00007380ff2877ac */ /* 0x000ea20008000800 */
[----:B------:R-:W-:-:S04]  /*ef3b0*/  LOP3.LUT R26, R26, 0x7fffffff, RZ, 0xc0, !PT ;  /* 0x7fffffff1a1a7812 */ /* 0x000fc800078ec0ff */
[----:B------:R-:W-:-:S04]  /*ef3c0*/  @P1 LOP3.LUT R26, R26, 0x80000000, RZ, 0xfc, !PT ;  /* 0x800000001a1a1812 */ /* 0x000fc800078efcff */
[----:B------:R-:W-:-:S04]  /*ef3d0*/  LOP3.LUT R26, R26, 0xbfffffff, RZ, 0xc0, !PT ;  /* 0xbfffffff1a1a7812 */ /* 0x000fc800078ec0ff */
[----:B------:R-:W-:Y:S02]  /*ef3e0*/  @P0 LOP3.LUT R26, R26, 0x40000000, RZ, 0xfc, !PT ;  /* 0x400000001a1a0812 */ /* 0x000fe400078efcff */
[----:B----4-:R-:W-:Y:S01]  /*ef3f0*/  ISETP.LT.AND P0, PT, R8, UR77, !P6 ;  /* 0x0000004d08007c0c */ /* 0x010fe2000f701270 */
[----:B------:R-:W4:Y:S01]  /*ef400*/  LDCU UR77, c[0x0][0x39c] ;  /* 0x00007380ff4d77ac */ /* 0x000f220008000800 */
[----:B------:R-:W3:Y:S01]  /*ef410*/  LDL.LU R8, [R1+0x448] ;  /* 0x0004480001087983 */ /* 0x000ee20000300800 */
[----:B-1----:R-:W-:Y:S02]  /*ef420*/  ISETP.LT.AND P1, PT, R5, UR41, !P6 ;  /* 0x0000002905007c0c */ /* 0x002fe4000f721270 */
[----:B------:R-:W-:Y:S01]  /*ef430*/  LOP3.LUT R26, R26, 0xdfffffff, RZ, 0xc0, !PT ;  /* 0xdfffffff1a1a7812 */ /* 0x000fe200078ec0ff */
[----:B------:R-:W3:Y:S01]  /*ef440*/  LDL.LU R4, [R1+0x444] ;  /* 0x0004440001047983 */ /* 0x000ee20000300800 */
[----:B------:R-:W3:Y:S03]  /*ef450*/  LDCU UR41, c[0x0][0x39c] ;  /* 0x00007380ff2977ac */ /* 0x000ee60008000800 */
        /* <DEDUP_REMOVED lines=10> */
[----:B--2---:R-:W-:Y:S01]  /*ef500*/  ISETP.LT.AND P2, PT, R6, UR40, !P6 ;  /* 0x0000002806007c0c */ /* 0x004fe2000f741270 */
[----:B------:R-:W1:Y:S01]  /*ef510*/  LDCU UR40, c[0x0][0x39c] ;  /* 0x00007380ff2877ac */ /* 0x000e620008000800 */
[----:B------:R-:W-:Y:S02]  /*ef520*/  @P0 LOP3.LUT R26, R26, 0x4000000, RZ, 0xfc, !PT ;  /* 0x040000001a1a0812 */ /* 0x000fe400078efcff */
[----:B----4-:R-:W-:Y:S01]  /*ef530*/  ISETP.LT.AND P0, PT, R3, UR77, !P6 ;  /* 0x0000004d03007c0c */ /* 0x010fe2000f701270 */
[----:B------:R-:W2:Y:S01]  /*ef540*/  LDCU UR77, c[0x0][0x39c] ;  /* 0x00007380ff4d77ac */ /* 0x000ea20008000800 */
[----:B------:R-:W4:Y:S04]  /*ef550*/  LDL.LU R3, [R1+0x438] ;  /* 0x0004380001037983 */ /* 0x000f280000300800 */
[----:B------:R-:W4:Y:S01]  /*ef560*/  LDL.LU R6, [R1+0x434] ;  /* 0x0004340001067983 */ /* 0x000f220000300800 */
[----:B------:R-:W-:-:S02]  /*ef570*/  LOP3.LUT R26, R26, 0xfdffffff, RZ, 0xc0, !PT ;  /* 0xfdffffff1a1a7812 */ /* 0x000fc400078ec0ff */
[----:B---3--:R-:W-:Y:S01]  /*ef580*/  ISETP.LT.AND P1, PT, R7, UR41, !P6 ;  /* 0x0000002907007c0c */ /* 0x008fe2000f721270 */
[----:B------:R-:W3:Y:S01]  /*ef590*/  LDCU UR41, c[0x0][0x39c] ;  /* 0x00007380ff2977ac */ /* 0x000ee20008000800 */
        /* <DEDUP_REMOVED lines=15> */
[----:B-1----:R-:W-:Y:S01]  /*ef690*/  ISETP.LT.AND P2, PT, R4, UR40, !P6 ;  /* 0x0000002804007c0c */ /* 0x002fe2000f741270 */
[----:B------:R-:W1:Y:S02]  /*ef6a0*/  LDCU UR40, c[0x0][0x39c] ;  /* 0x00007380ff2877ac */ /* 0x000e640008000800 */
[----:B------:R-:W2:Y:S01]  /*ef6b0*/  LDL.LU R4, [R1+0x424] ;  /* 0x0004240001047983 */ /* 0x000ea20000300800 */
[----:B---3--:R-:W-:Y:S01]  /*ef6c0*/  ISETP.LT.AND P1, PT, R5, UR41, !P6 ;  /* 0x0000002905007c0c */ /* 0x008fe2000f721270 */
[----:B------:R-:W3:Y:S02]  /*ef6d0*/  LDCU UR41, c[0x0][0x39c] ;  /* 0x00007380ff2977ac */ /* 0x000ee40008000800 */
        /* <DEDUP_REMOVED lines=14> */
[----:B-1----:R-:W-:Y:S01]  /*ef7c0*/  ISETP.LT.AND P2, PT, R6, UR40, !P6 ;  /* 0x0000002806007c0c */ /* 0x002fe2000f741270 */
[----:B------:R-:W1:Y:S02]  /*ef7d0*/  LDCU UR40, c[0x0][0x39c] ;  /* 0x00007380ff2877ac */ /* 0x000e640008000800 */
[----:B------:R-:W4:Y:S01]  /*ef7e0*/  LDL.LU R6, [R1+0x414] ;  /* 0x0004140001067983 */ /* 0x000f220000300800 */
[----:B------:R-:W-:Y:S02]  /*ef7f0*/  LOP3.LUT R26, R26, 0xfffdffff, RZ, 0xc0, !PT ;  /* 0xfffdffff1a1a7812 */ /* 0x000fe400078ec0ff */
[----:B---3--:R-:W-:Y:S01]  /*ef800*/  ISETP.LT.AND P1, PT, R7, UR41, !P6 ;  /* 0x0000002907007c0c */ /* 0x008fe2000f721270 */
[----:B------:R-:W3:Y:S01]  /*ef810*/  LDCU UR41, c[0x0][0x39c] ;  /* 0x00007380ff2977ac */ /* 0x000ee20008000800 */
        /* <DEDUP_REMOVED lines=33> */
[----:B-1----:R-:W-:Y:S01]  /*efa30*/  ISETP.LT.AND P2, PT, R6, UR40, !P6 ;  /* 0x0000002806007c0c */ /* 0x002fe2000f741270 */
[----:B------:R-:W1:Y:S01]  /*efa40*/  LDCU UR40, c[0x0][0x39c] ;  /* 0x00007380ff2877ac */ /* 0x000e620008000800 */
[----:B------:R-:W4:Y:S01]  /*efa50*/  LDL.LU R6, [R1+0x3f8] ;  /* 0x0003f80001067983 */ /* 0x000f220000300800 */
[----:B------:R-:W-:Y:S02]  /*efa60*/  LOP3.LUT R26, R26, 0xfffffdff, RZ, 0xc0, !PT ;  /* 0xfffffdff1a1a7812 */ /* 0x000fe400078ec0ff */
[----:B---3--:R-:W-:Y:S01]  /*efa70*/  ISETP.LT.AND P1, PT, R7, UR41, !P6 ;  /* 0x0000002907007c0c */ /* 0x008fe2000f721270 */
[----:B------:R-:W3:Y:S01]  /*efa80*/  LDCU UR41, c[0x0][0x39c] ;  /* 0x00007380ff2977ac */ /* 0x000ee20008000800 */
        /* <DEDUP_REMOVED lines=29> */
[----:B---3--:R-:W-:Y:S01]  /*efc60*/  ISETP.LT.AND P1, PT, R25, UR41, !P6 ;  /* 0x0000002919007c0c */ /* 0x008fe2000f721270 */
[----:B------:R-:W3:Y:S02]  /*efc70*/  LDCU UR41, c[0x0][0x39c] ;  /* 0x00007380ff2977ac */ /* 0x000ee40008000800 */
[----:B------:R-:W3:Y:S01]  /*efc80*/  LDL.LU R25, [R1+0x40d0] ;  /* 0x0040d00001197983 */ /* 0x000ee20000300800 */
[----:B------:R-:W-:-:S03]  /*efc90*/  LOP3.LUT R26, R26, 0xfffffffb, RZ, 0xc0, !PT ;  /* 0xfffffffb1a1a7812 */ /* 0x000fc600078ec0ff */
[----:B------:R-:W3:Y:S02]  /*efca0*/  LDL.LU R3, [R1+0x3d8] ;  /* 0x0003d80001037983 */ /* 0x000ee40000300800 */
[----:B------:R-:W-:Y:S02]  /*efcb0*/  @P0 LOP3.LUT R26, R26, 0x4, RZ, 0xfc, !PT ;  /* 0x000000041a1a0812 */ /* 0x000fe400078efcff */
[----:B----4-:R-:W-:Y:S01]  /*efcc0*/  ISETP.LT.AND P0, PT, R6, UR77, !P6 ;  /* 0x0000004d06007c0c */ /* 0x010fe2000f701270 */
[----:B------:R-:W4:Y:S01]  /*efcd0*/  LDCU UR77, c[0x0][0x39c] ;  /* 0x00007380ff4d77ac */ /* 0x000f220008000800 */
[----:B------:R-:W4:Y:S01]  /*efce0*/  LDL.LU R6, [R1+0x3d4] ;  /* 0x0003d40001067983 */ /* 0x000f220000300800 */
[----:B------:R-:W-:Y:S02]  /*efcf0*/  LOP3.LUT R26, R26, 0xfffffffd, RZ, 0xc0, !PT ;  /* 0xfffffffd1a1a7812 */ /* 0x000fe400078ec0ff */
[----:B-1----:R-:W-:Y:S01]  /*efd00*/  ISETP.LT.AND P2, PT, R7, UR40, !P6 ;  /* 0x0000002807007c0c */ /* 0x002fe2000f741270 */
[----:B------:R-:W2:Y:S01]  /*efd10*/  LDCU UR40, c[0x0][0x39c] ;  /* 0x00007380ff2877ac */ /* 0x000ea20008000800 */
[----:B------:R-:W4:Y:S06]  /*efd20*/  LDL.LU R7, [R1+0x3d0] ;  /* 0x0003d00001077983 */ /* 0x000f2c0000300800 */
[----:B------:R-:W-:-:S02]  /*efd30*/  @P0 LOP3.LUT R26, R26, 0x2, RZ, 0xfc, !PT ;  /* 0x000000021a1a0812 */ /* 0x000fc400078efcff */
[----:B0-----:R-:W-:Y:S01]  /*efd40*/  ISETP.LT.AND P0, PT, R23, UR4, !P6 ;  /* 0x0000000417007c0c */ /* 0x001fe2000f701270 */
[----:B------:R-:W0:Y:S01]  /*efd50*/  LDCU UR4, c[0x0][0x39c] ;  /* 0x00007380ff0477ac */ /* 0x000e220008000800 */
[----:B------:R-:W4:Y:S01]  /*efd60*/  LDL.LU R23, [R1+0x3cc] ;  /* 0x0003cc0001177983 */ /* 0x000f220000300800 */
[----:B------:R-:W-:-:S04]  /*efd70*/  LOP3.LUT R26, R26, 0xfffffffe, RZ, 0xc0, !PT ;  /* 0xfffffffe1a1a7812 */ /* 0x000fc800078ec0ff */
[----:B------:R-:W-:Y:S02]  /*efd80*/  @P2 LOP3.LUT R26, R26, 0x1, RZ, 0xfc, !PT ;  /* 0x000000011a1a2812 */ /* 0x000fe400078efcff */
[----:B--2---:R-:W-:Y:S01]  /*efd90*/  ISETP.LT.AND P2, PT, R4, UR40, !P6 ;  /* 0x0000002804007c0c */ /* 0x004fe2000f741270 */
[----:B------:R-:W1:Y:S01]  /*efda0*/  LDCU UR40, c[0x0][0x39c] ;  /* 0x00007380ff2877ac */ /* 0x000e620008000800 */
[----:B---3--:R-:W-:-:S04]  /*efdb0*/  LOP3.LUT R25, R25, 0x7fffffff, RZ, 0xc0, !PT ;  /* 0x7fffffff19197812 */ /* 0x008fc800078ec0ff */
[----:B------:R-:W-:-:S04]  /*efdc0*/  @P1 LOP3.LUT R25, R25, 0x80000000, RZ, 0xfc, !PT ;  /* 0x8000000019191812 */ /* 0x000fc800078efcff */
[----:B------:R-:W-:-:S04]  /*efdd0*/  LOP3.LUT R25, R25, 0xbfffffff, RZ, 0xc0, !PT ;  /* 0xbfffffff19197812 */ /* 0x000fc800078ec0ff */
[----:B------:R-:W-:Y:S02]  /*efde0*/  @P0 LOP3.LUT R25, R25, 0x40000000, RZ, 0xfc, !PT ;  /* 0x4000000019190812 */ /* 0x000fe400078efcff */
[----:B----4-:R-:W-:Y:S01]  /*efdf0*/  ISETP.LT.AND P0, PT, R8, UR77, !P6 ;  /* 0x0000004d08007c0c */ /* 0x010fe2000f701270 */
[----:B------:R-:W2:Y:S01]  /*efe00*/  LDCU UR77, c[0x0][0x39c] ;  /* 0x00007380ff4d77ac */ /* 0x000ea20008000800 */
[----:B------:R-:W3:Y:S01]  /*efe10*/  LDL.LU R8, [R1+0x3c8] ;  /* 0x0003c80001087983 */ /* 0x000ee20000300800 */
[----:B------:R-:W-:Y:S02]  /*efe20*/  ISETP.LT.AND P1, PT, R5, UR41, !P6 ;  /* 0x0000002905007c0c */ /* 0x000fe4000f721270 */
[----:B------:R-:W-:Y:S01]  /*efe30*/  LOP3.LUT R25, R25, 0xdfffffff, RZ, 0xc0, !PT ;  /* 0xdfffffff19197812 */ /* 0x000fe200078ec0ff */
[----:B------:R-:W4:Y:S01]  /*efe40*/  LDL.LU R4, [R1+0x3c4] ;  /* 0x0003c40001047983 */ /* 0x000f220000300800 */
[----:B------:R-:W1:Y:S03]  /*efe50*/  LDCU UR41, c[0x0][0x39c] ;  /* 0x00007380ff2977ac */ /* 0x000e660008000800 */
[----:B------:R-:W4:Y:S03]  /*efe60*/  LDL.LU R5, [R1+0x3c0] ;  /* 0x0003c00001057983 */ /* 0x000f260000300800 */
        /* <DEDUP_REMOVED lines=17> */
[----:B------:R-:W-:Y:S01]  /*eff80*/  ISETP.LT.AND P1, PT, R7, UR41, !P6 ;  /* 0x0000002907007c0c */ /* 0x000fe2000f721270 */
[----:B------:R-:W1:Y:S01]  /*eff90*/  LDCU UR41, c[0x0][0x39c] ;  /* 0x00007380ff2977ac */ /* 0x000e620008000800 */
[----:B------:R-:W2:Y:S02]  /*effa0*/  LDL.LU R7, [R1+0x3b0] ;  /* 0x0003b00001077983 */ /* 0x000ea40000300800 */
        /* <DEDUP_REMOVED lines=37> */
[----:B-1----:R-:W-:Y:S01]  /*f0200*/  ISETP.LT.AND P1, PT, R7, UR41, !P6 ;  /* 0x0000002907007c0c */ /* 0x002fe2000f721270 */
[----:B------:R-:W1:Y:S01]  /*f0210*/  LDCU UR41, c[0x0][0x39c] ;  /* 0x00007380ff2977ac */ /* 0x000e620008000800 */
[----:B------:R-:W2:Y:S02]  /*f0220*/  LDL.LU R7, [R1+0x390] ;  /* 0x0003900001077983 */ /* 0x000ea40000300800 */
        /* <DEDUP_REMOVED lines=32> */
[----:B----4-:R-:W-:Y:S01]  /*f0430*/  ISETP.LT.AND P2, PT, R6, UR40, !P6 ;  /* 0x0000002806007c0c */ /* 0x010fe2000f741270 */
[----:B------:R-:W2:Y:S01]  /*f0440*/  LDCU UR40, c[0x0][0x39c] ;  /* 0x00007380ff2877ac */ /* 0x000ea20008000800 */
        /* <DEDUP_REMOVED lines=9> */
[----:B------:R-:W-:-:S03]  /*f04e0*/  LOP3.LUT R25, R25, 0xfffffeff, RZ, 0xc0, !PT ;  /* 0xfffffeff19197812 */ /* 0x000fc600078ec0ff */
[----:B------:R-:W4:Y:S01]  /*f04f0*/  LDL.LU R3, [R1+0x350] ;  /* 0x0003500001037983 */ /* 0x000f220000300800 */
[----:B------:R-:W-:-:S04]  /*f0500*/  @P2 LOP3.LUT R25, R25, 0x100, RZ, 0xfc, !PT ;  /* 0x0000010019192812 */ /* 0x000fc800078efcff */
[----:B------:R-:W-:-:S04]  /*f0510*/  LOP3.LUT R25, R25, 0xffffff7f, RZ, 0xc0, !PT ;  /* 0xffffff7f19197812 */ /* 0x000fc800078ec0ff */
[----:B------:R-:W-:-:S04]  /*f0520*/  @P1 LOP3.LUT R25, R25, 0x80, RZ, 0xfc, !PT ;  /* 0x0000008019191812 */ /* 0x000fc800078efcff */
[----:B------:R-:W-:-:S04]  /*f0530*/  LOP3.LUT R25, R25, 0xffffffbf, RZ, 0xc0, !PT ;  /* 0xffffffbf19197812 */ /* 0x000fc800078ec0ff */
[----:B------:R-:W-:-:S04]  /*f0540*/  @P0 LOP3.LUT R25, R25, 0x40, RZ, 0xfc, !PT ;  /* 0x0000004019190812 */ /* 0x000fc800078efcff */
[----:B------:R-:W-:Y:S02]  /*f0550*/  LOP3.LUT R25, R25, 0xffffffdf, RZ, 0xc0, !PT ;  /* 0xffffffdf19197812 */ /* 0x000fe400078ec0ff */
[----:B---3--:R-:W-:Y:S01]  /*f0560*/  ISETP.LT.AND P0, PT, R8, UR77, !P6 ;  /* 0x0000004d08007c0c */ /* 0x008fe2000f701270 */
[----:B------:R-:W4:Y:S01]  /*f0570*/  LDCU UR77, c[0x0][0x39c] ;  /* 0x00007380ff4d77ac */ /* 0x000f220008000800 */
[----:B------:R-:W3:Y:S01]  /*f0580*/  LDL.LU R8, [R1+0x34c] ;  /* 0x00034c0001087983 */ /* 0x000ee20000300800 */
[----:B--2---:R-:W-:Y:S01]  /*f0590*/  ISETP.LT.AND P2, PT, R4, UR40, !P6 ;  /* 0x0000002804007c0c */ /* 0x004fe2000f741270 */
[----:B------:R-:W2:Y:S02]  /*f05a0*/  LDCU UR40, c[0x0][0x39c] ;  /* 0x00007380ff2877ac */ /* 0x000ea40008000800 */
[----:B------:R-:W3:Y:S01]  /*f05b0*/  LDL.LU R4, [R1+0x348] ;  /* 0x0003480001047983 */ /* 0x000ee20000300800 */
[----:B-1----:R-:W-:Y:S01]  /*f05c0*/  ISETP.LT.AND P1, PT, R5, UR41, !P6 ;  /* 0x0000002905007c0c */ /* 0x002fe2000f721270 */
[----:B------:R-:W1:Y:S05]  /*f05d0*/  LDCU UR41, c[0x0][0x39c] ;  /* 0x00007380ff2977ac */ /* 0x000e6a0008000800 */
[----:B------:R-:W-:-:S04]  /*f05e0*/  @P0 LOP3.LUT R25, R25, 0x20, RZ, 0xfc, !PT ;  /* 0x0000002019190812 */ /* 0x000fc800078efcff */
[----:B------:R-:W-:-:S04]  /*f05f0*/  LOP3.LUT R25, R25, 0xffffffef, RZ, 0xc0, !PT ;  /* 0xffffffef19197812 */ /* 0x000fc800078ec0ff */
[----:B------:R-:W-:-:S04]  /*f0600*/  @P2 LOP3.LUT R25, R25, 0x10, RZ, 0xfc, !PT ;  /* 0x0000001019192812 */ /* 0x000fc800078efcff */
[----:B------:R-:W-:Y:S02]  /*f0610*/  LOP3.LUT R25, R25, 0xfffffff7, RZ, 0xc0, !PT ;  /* 0xfffffff719197812 */ /* 0x000fe400078ec0ff */
[----:B0-----:R-:W-:Y:S01]  /*f0620*/  ISETP.LT.AND P0, PT, R0, UR4, !P6 ;  /* 0x0000000400007c0c */ /* 0x001fe2000f701270 */
[----:B------:R-:W0:Y:S01]  /*f0630*/  LDCU UR4, c[0x0][0x39c] ;  /* 0x00007380ff0477ac */ /* 0x000e220008000800 */
[----:B------:R-:W-:Y:S01]  /*f0640*/  @P1 LOP3.LUT R25, R25, 0x8, RZ, 0xfc, !PT ;  /* 0x0000000819191812 */ /* 0x000fe200078efcff */
[----:B------:R-:W3:Y:S01]  /*f0650*/  LDL.LU R0, [R1+0x344] ;  /* 0x0003440001007983 */ /* 0x000ee20000300800 */
[----:B-1----:R-:W-:Y:S01]  /*f0660*/  ISETP.LT.AND P1, PT, R24, UR41, !P6 ;  /* 0x0000002918007c0c */ /* 0x002fe2000f721270 */
[----:B------:R-:W1:Y:S02]  /*f0670*/  LDCU UR41, c[0x0][0x39c] ;  /* 0x00007380ff2977ac */ /* 0x000e640008000800 */
[----:B------:R-:W3:Y:S01]  /*f0680*/  LDL.LU R24, [R1+0x40cc] ;  /* 0x0040cc0001187983 */ /* 0x000ee20000300800 */
[----:B------:R-:W-:-:S03]  /*f0690*/  LOP3.LUT R25, R25, 0xfffffffb, RZ, 0xc0, !PT ;  /* 0xfffffffb19197812 */ /* 0x000fc600078ec0ff */
[----:B------:R-:W3:Y:S02]  /*f06a0*/  LDL.LU R5, [R1+0x340] ;  /* 0x0003400001057983 */ /* 0x000ee40000300800 */
[----:B------:R-:W-:Y:S02]  /*f06b0*/  @P0 LOP3.LUT R25, R25, 0x4, RZ, 0xfc, !PT ;  /* 0x0000000419190812 */ /* 0x000fe400078efcff */
[----:B----4-:R-:W-:Y:S01]  /*f06c0*/  ISETP.LT.AND P0, PT, R6, UR77, !P6 ;  /* 0x0000004d06007c0c */ /* 0x010fe2000f701270 */
[----:B------:R-:W4:Y:S01]  /*f06d0*/  LDCU UR77, c[0x0][0x39c] ;  /* 0x00007380ff4d77ac */ /* 0x000f220008000800 */
[----:B------:R-:W-:Y:S01]  /*f06e0*/  LOP3.LUT R25, R25, 0xfffffffd, RZ, 0xc0, !PT ;  /* 0xfffffffd19197812 */ /* 0x000fe200078ec0ff */
[----:B------:R-:W4:Y:S01]  /*f06f0*/  LDL.LU R6, [R1+0x33c] ;  /* 0x00033c0001067983 */ /* 0x000f220000300800 */
[----:B--2---:R-:W-:Y:S01]  /*f0700*/  ISETP.LT.AND P2, PT, R7, UR40, !P6 ;  /* 0x0000002807007c0c */ /* 0x004fe2000f741270 */
[----:B------:R-:W3:Y:S02]  /*f0710*/  LDCU UR40, c[0x0][0x39c] ;  /* 0x00007380ff2877ac */ /* 0x000ee40008000800 */
[----:B------:R-:W2:Y:S06]  /*f0720*/  LDL.LU R7, [R1+0x338] ;  /* 0x0003380001077983 */ /* 0x000eac0000300800 */
[----:B------:R-:W-:-:S02]  /*f0730*/  @P0 LOP3.LUT R25, R25, 0x2, RZ, 0xfc, !PT ;  /* 0x0000000219190812 */ /* 0x000fc400078efcff */
[----:B0-----:R-:W-:Y:S01]  /*f0740*/  ISETP.LT.AND P0, PT, R23, UR4, !P6 ;  /* 0x0000000417007c0c */ /* 0x001fe2000f701270 */
[----:B------:R-:W0:Y:S01]  /*f0750*/  LDCU UR4, c[0x0][0x39c] ;  /* 0x00007380ff0477ac */ /* 0x000e220008000800 */
[----:B------:R-:W2:Y:S01]  /*f0760*/  LDL.LU R23, [R1+0x334] ;  /* 0x0003340001177983 */ /* 0x000ea20000300800 */
[----:B------:R-:W-:-:S04]  /*f0770*/  LOP3.LUT R25, R25, 0xfffffffe, RZ, 0xc0, !PT ;  /* 0xfffffffe19197812 */ /* 0x000fc800078ec0ff */
[----:B------:R-:W-:Y:S02]  /*f0780*/  @P2 LOP3.LUT R25, R25, 0x1, RZ, 0xfc, !PT ;  /* 0x0000000119192812 */ /* 0x000fe400078efcff */
[----:B---3--:R-:W-:Y:S01]  /*f0790*/  ISETP.LT.AND P2, PT, R8, UR40, !P6 ;  /* 0x0000002808007c0c */ /* 0x008fe2000f741270 */
[----:B------:R-:W3:Y:S01]  /*f07a0*/  LDCU UR40, c[0x0][0x39c] ;  /* 0x00007380ff2877ac */ /* 0x000ee20008000800 */
[----:B------:R-:W-:-:S04]  /*f07b0*/  LOP3.LUT R24, R24, 0x7fffffff, RZ, 0xc0, !PT ;  /* 0x7fffffff18187812 */ /* 0x000fc800078ec0ff */
[----:B------:R-:W-:-:S04]  /*f07c0*/  @P1 LOP3.LUT R24, R24, 0x80000000, RZ, 0xfc, !PT ;  /* 0x8000000018181812 */ /* 0x000fc800078efcff */
[----:B------:R-:W-:-:S04]  /*f07d0*/  LOP3.LUT R24, R24, 0xbfffffff, RZ, 0xc0, !PT ;  /* 0xbfffffff18187812 */ /* 0x000fc800078ec0ff */
[----:B------:R-:W-:Y:S02]  /*f07e0*/  @P0 LOP3.LUT R24, R24, 0x40000000, RZ, 0xfc, !PT ;  /* 0x4000000018180812 */ /* 0x000fe400078efcff */
[----:B----4-:R-:W-:Y:S01]  /*f07f0*/  ISETP.LT.AND P0, PT, R3, UR77, !P6 ;  /* 0x0000004d03007c0c */ /* 0x010fe2000f701270 */
[----:B------:R-:W4:Y:S01]  /*f0800*/  LDCU UR77, c[0x0][0x39c] ;  /* 0x00007380ff4d77ac */ /* 0x000f220008000800 */
[----:B------:R-:W2:Y:S01]  /*f0810*/  LDL.LU R3, [R1+0x330] ;  /* 0x0003300001037983 */ /* 0x000ea20000300800 */
[----:B------:R-:W-:-:S03]  /*f0820*/  LOP3.LUT R24, R24, 0xdfffffff, RZ, 0xc0, !PT ;  /* 0xdfffffff18187812 */ /* 0x000fc600078ec0ff */
[----:B------:R-:W2:Y:S01]  /*f0830*/  LDL.LU R8, [R1+0x32c] ;  /* 0x00032c0001087983 */ /* 0x000ea20000300800 */
[----:B-1----:R-:W-:Y:S01]  /*f0840*/  ISETP.LT.AND P1, PT, R4, UR41, !P6 ;  /* 0x0000002904007c0c */ /* 0x002fe2000f721270 */
[----:B------:R-:W2:Y:S02]  /*f0850*/  LDCU UR41, c[0x0][0x39c] ;  /* 0x00007380ff2977ac */ /* 0x000ea40008000800 */
[----:B------:R-:W2:Y:S03]  /*f0860*/  LDL.LU R4, [R1+0x328] ;  /* 0x0003280001047983 */ /* 0x000ea60000300800 */
        /* <DEDUP_REMOVED lines=9> */
[----:B------:R-:W-:Y:S02]  /*f0900*/  @P0 LOP3.LUT R24, R24, 0x4000000, RZ, 0xfc, !PT ;  /* 0x0400000018180812 */ /* 0x000fe400078efcff */
[----:B----4-:R-:W-:Y:S01]  /*f0910*/  ISETP.LT.AND P0, PT, R5, UR77, !P6 ;  /* 0x0000004d05007c0c */ /* 0x010fe2000f701270 */
[----:B------:R-:W1:Y:S01]  /*f0920*/  LDCU UR77, c[0x0][0x39c] ;  /* 0x00007380ff4d77ac */ /* 0x000e620008000800 */
[----:B------:R-:W4:Y:S01]  /*f0930*/  LDL.LU R5, [R1+0x320] ;  /* 0x0003200001057983 */ /* 0x000f220000300800 */
[----:B------:R-:W-:Y:S02]  /*f0940*/  LOP3.LUT R24, R24, 0xfdffffff, RZ, 0xc0, !PT ;  /* 0xfdffffff18187812 */ /* 0x000fe400078ec0ff */
[----:B---3--:R-:W-:Y:S01]  /*f0950*/  ISETP.LT.AND P2, PT, R6, UR40, !P6 ;  /* 0x0000002806007c0c */ /* 0x008fe2000f741270 */
[----:B------:R-:W3:Y:S01]  /*f0960*/  LDCU UR40, c[0x0][0x39c] ;  /* 0x00007380ff2877ac */ /* 0x000ee20008000800 */
[----:B--2---:R-:W-:Y:S01]  /*f0970*/  ISETP.LT.AND P1, PT, R7, UR41, !P6 ;  /* 0x0000002907007c0c */ /* 0x004fe2000f721270 */
[----:B------:R-:W2:Y:S01]  /*f0980*/  LDL.LU R6, [R1+0x31c] ;  /* 0x00031c0001067983 */ /* 0x000ea20000300800 */
[----:B------:R-:W1:Y:S03]  /*f0990*/  LDCU UR41, c[0x0][0x39c] ;  /* 0x00007380ff2977ac */ /* 0x000e660008000800 */
[----:B------:R-:W2:Y:S01]  /*f09a0*/  LDL.LU R7, [R1+0x318] ;  /* 0x0003180001077983 */ /* 0x000ea20000300800 */
        /* <DEDUP_REMOVED lines=11> */
[----:B-1----:R-:W-:Y:S01]  /*f0a60*/  ISETP.LT.AND P0, PT, R3, UR77, !P6 ;  /* 0x0000004d03007c0c */ /* 0x002fe2000f701270 */
[----:B------:R-:W4:Y:S01]  /*f0a70*/  LDCU UR77, c[0x0][0x39c] ;  /* 0x00007380ff4d77ac */ /* 0x000f220008000800 */
[----:B------:R-:W2:Y:S01]  /*f0a80*/  LDL.LU R3, [R1+0x310] ;  /* 0x0003100001037983 */ /* 0x000ea20000300800 */
[----:B---3--:R-:W-:Y:S01]  /*f0a90*/  ISETP.LT.AND P2, PT, R8, UR40, !P6 ;  /* 0x0000002808007c0c */ /* 0x008fe2000f741270 */
[----:B------:R-:W1:Y:S02]  /*f0aa0*/  LDCU UR40, c[0x0][0x39c] ;  /* 0x00007380ff2877ac */ /* 0x000e640008000800 */
[----:B------:R-:W3:Y:S01]  /*f0ab0*/  LDL.LU R8, [R1+0x30c] ;  /* 0x00030c0001087983 */ /* 0x000ee20000300800 */
[----:B------:R-:W-:Y:S01]  /*f0ac0*/  ISETP.LT.AND P1, PT, R4, UR41, !P6 ;  /* 0x0000002904007c0c */ /* 0x000fe2000f721270 */
[----:B------:R-:W1:Y:S02]  /*f0ad0*/  LDCU UR41, c[0x0][0x39c] ;  /* 0x00007380ff2977ac */ /* 0x000e640008000800 */
[----:B------:R-:W3:Y:S03]  /*f0ae0*/  LDL.LU R4, [R1+0x308] ;  /* 0x0003080001047983 */ /* 0x000ee60000300800 */
[----:B------:R-:W-:-:S04]  /*f0af0*/  @P0 LOP3.LUT R24, R24, 0x200000, RZ, 0xfc, !PT ;  /* 0x0020000018180812 */ /* 0x000fc800078efcff */
[----:B------:R-:W-:-:S04]  /*f0b00*/  LOP3.LUT R24, R24, 0xffefffff, RZ, 0xc0, !PT ;  /* 0xffefffff18187812 */ /* 0x000fc800078ec0ff */
[----:B------:R-:W-:Y:S02]  /*f0b10*/  @P2 LOP3.LUT R24, R24, 0x100000, RZ, 0xfc, !PT ;  /* 0x0010000018182812 */ /* 0x000fe400078efcff */
[----:B0-----:R-:W-:Y:S01]  /*f0b20*/  ISETP.LT.AND P0, PT, R0, UR4, !P6 ;  /* 0x0000000400007c0c */ /* 0x001fe2000f701270 */
[----:B------:R-:W2:Y:S01]  /*f0b30*/  LDCU UR4, c[0x0][0x39c] ;  /* 0x00007380ff0477ac */ /* 0x000ea20008000800 */
[----:B------:R-:W-:Y:S01]  /*f0b40*/  LOP3.LUT R24, R24, 0xfff7ffff, RZ, 0xc0, !PT ;  /* 0xfff7ffff18187812 */ /* 0x000fe200078ec0ff */
[----:B------:R-:W3:Y:S03]  /*f0b50*/  LDL.LU R0, [R1+0x304] ;  /* 0x0003040001007983 */ /* 0x000ee60000300800 */
[----:B------:R-:W-:-:S04]  /*f0b60*/  @P1 LOP3.LUT R24, R24, 0x80000, RZ, 0xfc, !PT ;  /* 0x0008000018181812 */ /* 0x000fc800078efcff */
[----:B------:R-:W-:-:S04]  /*f0b70*/  LOP3.LUT R24, R24, 0xfffbffff, RZ, 0xc0, !PT ;  /* 0xfffbffff18187812 */ /* 0x000fc800078ec0ff */
[----:B------:R-:W-:Y:S02]  /*f0b80*/  @P0 LOP3.LUT R24, R24, 0x40000, RZ, 0xfc, !PT ;  /* 0x0004000018180812 */ /* 0x000fe400078efcff */
[----:B----4-:R-:W-:Y:S01]  /*f0b90*/  ISETP.LT.AND P0, PT, R5, UR77, !P6 ;  /* 0x0000004d05007c0c */ /* 0x010fe2000f701270 */
[----:B------:R-:W0:Y:S01]  /*f0ba0*/  LDCU UR77, c[0x0][0x39c] ;  /* 0x00007380ff4d77ac */ /* 0x000e220008000800 */
[----:B------:R-:W-:-:S11]  /*f0bb0*/  LOP3.LUT R24, R24, 0xfffdffff, RZ, 0xc0, !PT ;  /* 0xfffdffff18187812 */ /* 0x000fd600078ec0ff */
[----:B------:R-:W-:Y:S02]  /*f0bc0*/  @P0 LOP3.LUT R24, R24, 0x20000, RZ, 0xfc, !PT ;  /* 0x0002000018180812 */ /* 0x000fe400078efcff */
[----:B--2---:R-:W-:Y:S01]  /*f0bd0*/  ISETP.LT.AND P0, PT, R23, UR4, !P6 ;  /* 0x0000000417007c0c */ /* 0x004fe2000f701270 */
[----:B------:R-:W2:Y:S01]  /*f0be0*/  LDCU UR4, c[0x0][0x39c] ;  /* 0x00007380ff0477ac */ /* 0x000ea20008000800 */
[----:B------:R-:W4:Y:S01]  /*f0bf0*/  LDL.LU R23, [R1+0x300] ;  /* 0x0003000001177983 */ /* 0x000f220000300800 */
[----:B-1----:R-:W-:Y:S02]  /*f0c00*/  ISETP.LT.AND P2, PT, R6, UR40, !P6 ;  /* 0x0000002806007c0c */ /* 0x002fe4000f741270 */
[----:B------:R-:W-:Y:S01]  /*f0c10*/  ISETP.LT.AND P1, PT, R7, UR41, !P6 ;  /* 0x0000002907007c0c */ /* 0x000fe2000f721270 */
[----:B------:R-:W4:Y:S01]  /*f0c20*/  LDL.LU R5, [R1+0x2fc] ;  /* 0x0002fc0001057983 */ /* 0x000f220000300800 */
[----:B------:R-:W-:Y:S01]  /*f0c30*/  LOP3.LUT R24, R24, 0xfffeffff, RZ, 0xc0, !PT ;  /* 0xfffeffff18187812 */ /* 0x000fe200078ec0ff */
[----:B------:R-:W3:Y:S02]  /*f0c40*/  LDCU UR40, c[0x0][0x39c] ;  /* 0x00007380ff2877ac */ /* 0x000ee40008000800 */
[----:B------:R-:W4:Y:S01]  /*f0c50*/  LDL.LU R6, [R1+0x2f8] ;  /* 0x0002f80001067983 */ /* 0x000f220000300800 */
[----:B------:R-:W1:Y:S03]  /*f0c60*/  LDCU UR41, c[0x0][0x39c] ;  /* 0x00007380ff2977ac */ /* 0x000e660008000800 */
[----:B------:R-:W4:Y:S02]  /*f0c70*/  LDL.LU R7, [R1+0x2f4] ;  /* 0x0002f40001077983 */ /* 0x000f240000300800 */
[----:B------:R-:W-:-:S04]  /*f0c80*/  @P2 LOP3.LUT R24, R24, 0x10000, RZ, 0xfc, !PT ;  /* 0x0001000018182812 */ /* 0x000fc800078efcff */
[----:B------:R-:W-:-:S04]  /*f0c90*/  LOP3.LUT R24, R24, 0xffff7fff, RZ, 0xc0, !PT ;  /* 0xffff7fff18187812 */ /* 0x000fc800078ec0ff */
[----:B------:R-:W-:-:S04]  /*f0ca0*/  @P1 LOP3.LUT R24, R24, 0x8000, RZ, 0xfc, !PT ;  /* 0x0000800018181812 */ /* 0x000fc800078efcff */
[----:B------:R-:W-:-:S04]  /*f0cb0*/  LOP3.LUT R24, R24, 0xffffbfff, RZ, 0xc0, !PT ;  /* 0xffffbfff18187812 */ /* 0x000fc800078ec0ff */
[----:B------:R-:W-:-:S04]  /*f0cc0*/  @P0 LOP3.LUT R24, R24, 0x4000, RZ, 0xfc, !PT ;  /* 0x0000400018180812 */ /* 0x000fc800078efcff */
[----:B------:R-:W-:Y:S02]  /*f0cd0*/  LOP3.LUT R24, R24, 0xffffdfff, RZ, 0xc0, !PT ;  /* 0xffffdfff18187812 */ /* 0x000fe400078ec0ff */
[----:B0-----:R-:W-:Y:S01]  /*f0ce0*/  ISETP.LT.AND P0, PT, R3, UR77, !P6 ;  /* 0x0000004d03007c0c */ /* 0x001fe2000f701270 */
[----:B------:R-:W4:Y:S01]  /*f0cf0*/  LDCU UR77, c[0x0][0x39c] ;  /* 0x00007380ff4d77ac */ /* 0x000f220008000800 */
[----:B------:R-:W4:Y:S01]  /*f0d00*/  LDL.LU R3, [R1+0x2f0] ;  /* 0x0002f00001037983 */ /* 0x000f220000300800 */
[----:B---3--:R-:W-:Y:S01]  /*f0d10*/  ISETP.LT.AND P2, PT, R8, UR40, !P6 ;  /* 0x0000002808007c0c */ /* 0x008fe2000f741270 */
[----:B------:R-:W0:Y:S02]  /*f0d20*/  LDCU UR40, c[0x0][0x39c] ;  /* 0x00007380ff2877ac */ /* 0x000e240008000800 */
[----:B------:R-:W3:Y:S01]  /*f0d30*/  LDL.LU R8, [R1+0x2ec] ;  /* 0x0002ec0001087983 */ /* 0x000ee20000300800 */
[----:B-1----:R-:W-:Y:S01]  /*f0d40*/  ISETP.LT.AND P1, PT, R4, UR41, !P6 ;  /* 0x0000002904007c0c */ /* 0x002fe2000f721270 */
[----:B------:R-:W1:Y:S02]  /*f0d50*/  LDCU UR41, c[0x0][0x39c] ;  /* 0x00007380ff2977ac */ /* 0x000e640008000800 */
[----:B------:R-:W3:Y:S03]  /*f0d60*/  LDL.LU R4, [R1+0x2e8] ;  /* 0x0002e80001047983 */ /* 0x000ee60000300800 */
[----:B------:R-:W-:-:S04]  /*f0d70*/  @P0 LOP3.LUT R24, R24, 0x2000, RZ, 0xfc, !PT ;  /* 0x0000200018180812 */ /* 0x000fc800078efcff */
[----:B------:R-:W-:-:S04]  /*f0d80*/  LOP3.LUT R24, R24, 0xffffefff, RZ, 0xc0, !PT ;  /* 0xffffefff18187812 */ /* 0x000fc800078ec0ff */
[----:B------:R-:W-:Y:S02]  /*f0d90*/  @P2 LOP3.LUT R24, R24, 0x1000, RZ, 0xfc, !PT ;  /* 0x0000100018182812 */ /* 0x000fe400078efcff */
[----:B--2---:R-:W-:Y:S01]  /*f0da0*/  ISETP.LT.AND P0, PT, R0, UR4, !P6 ;  /* 0x0000000400007c0c */ /* 0x004fe2000f701270 */
[----:B------:R-:W2:Y:S01]  /*f0db0*/  LDCU UR4, c[0x0][0x39c] ;  /* 0x00007380ff0477ac */ /* 0x000ea20008000800 */
[----:B------:R-:W-:Y:S01]  /*f0dc0*/  LOP3.LUT R24, R24, 0xfffff7ff, RZ, 0xc0, !PT ;  /* 0xfffff7ff18187812 */ /* 0x000fe200078ec0ff */
[----:B------:R-:W3:Y:S03]  /*f0dd0*/  LDL.LU R0, [R1+0x2e4] ;  /* 0x0002e40001007983 */ /* 0x000ee60000300800 */
[----:B------:R-:W-:-:S04]  /*f0de0*/  @P1 LOP3.LUT R24, R24, 0x800, RZ, 0xfc, !PT ;  /* 0x0000080018181812 */ /* 0x000fc800078efcff */
[----:B------:R-:W-:-:S04]  /*f0df0*/  LOP3.LUT R24, R24, 0xfffffbff, RZ, 0xc0, !PT ;  /* 0xfffffbff18187812 */ /* 0x000fc800078ec0ff */
[----:B------:R-:W-:Y:S02]  /*f0e00*/  @P0 LOP3.LUT R24, R24, 0x400, RZ, 0xfc, !PT ;  /* 0x0000040018180812 */ /* 0x000fe400078efcff */
[----:B----4-:R-:W-:Y:S01]  /*f0e10*/  ISETP.LT.AND P0, PT, R23, UR77, !P6 ;  /* 0x0000004d17007c0c */ /* 0x010fe2000f701270 */
[----:B------:R-:W4:Y:S01]  /*f0e20*/  LDCU UR77, c[0x0][0x39c] ;  /* 0x00007380ff4d77ac */ /* 0x000f220008000800 */
[----:B------:R-:W3:Y:S01]  /*f0e30*/  LDL.LU R23, [R1+0x40c8] ;  /* 0x0040c80001177983 */ /* 0x000ee20000300800 */
[----:B------:R-:W-:Y:S02]  /*f0e40*/  LOP3.LUT R24, R24, 0xfffffdff, RZ, 0xc0, !PT ;  /* 0xfffffdff18187812 */ /* 0x000fe400078ec0ff */
[----:B0-----:R-:W-:Y:S01]  /*f0e50*/  ISETP.LT.AND P2, PT, R5, UR40, !P6 ;  /* 0x0000002805007c0c */ /* 0x001fe2000f741270 */
[----:B------:R-:W3:Y:S01]  /*f0e60*/  LDCU UR40, c[0x0][0x39c] ;  /* 0x00007380ff2877ac */ /* 0x000ee20008000800 */
[----:B------:R-:W3:Y:S01]  /*f0e70*/  LDL.LU R5, [R1+0x2e0] ;  /* 0x0002e00001057983 */ /* 0x000ee20000300800 */
[----:B-1----:R-:W-:Y:S01]  /*f0e80*/  ISETP.LT.AND P1, PT, R6, UR41, !P6 ;  /* 0x0000002906007c0c */ /* 0x002fe2000f721270 */
[----:B------:R-:W0:Y:S02]  /*f0e90*/  LDCU UR41, c[0x0][0x39c] ;  /* 0x00007380ff2977ac */ /* 0x000e240008000800 */
[----:B------:R-:W3:Y:S02]  /*f0ea0*/  LDL.LU R6, [R1+0x2dc] ;  /* 0x0002dc0001067983 */ /* 0x000ee40000300800 */
[----:B------:R-:W-:-:S04]  /*f0eb0*/  @P0 LOP3.LUT R24, R24, 0x200, RZ, 0xfc, !PT ;  /* 0x0000020018180812 */ /* 0x000fc800078efcff */
[----:B------:R-:W-:-:S04]  /*f0ec0*/  LOP3.LUT R24, R24, 0xfffffeff, RZ, 0xc0, !PT ;  /* 0xfffffeff18187812 */ /* 0x000fc800078ec0ff */
[----:B------:R-:W-:Y:S02]  /*f0ed0*/  @P2 LOP3.LUT R24, R24, 0x100, RZ, 0xfc, !PT ;  /* 0x0000010018182812 */ /* 0x000fe400078efcff */
[----:B--2---:R-:W-:Y:S01]  /*f0ee0*/  ISETP.LT.AND P0, PT, R7, UR4, !P6 ;  /* 0x0000000407007c0c */ /* 0x004fe2000f701270 */
[----:B------:R-:W1:Y:S01]  /*f0ef0*/  LDCU UR4, c[0x0][0x39c] ;  /* 0x00007380ff0477ac */ /* 0x000e620008000800 */
[----:B------:R-:W-:Y:S01]  /*f0f00*/  LOP3.LUT R24, R24, 0xffffff7f, RZ, 0xc0, !PT ;  /* 0xffffff7f18187812 */ /* 0x000fe200078ec0ff */
[----:B------:R-:W2:Y:S03]  /*f0f10*/  LDL.LU R7, [R1+0x2d4] ;  /* 0x0002d40001077983 */ /* 0x000ea60000300800 */
[----:B------:R-:W-:-:S04]  /*f0f20*/  @P1 LOP3.LUT R24, R24, 0x80, RZ, 0xfc, !PT ;  /* 0x0000008018181812 */ /* 0x000fc800078efcff */
[----:B------:R-:W-:-:S04]  /*f0f30*/  LOP3.LUT R24, R24, 0xffffffbf, RZ, 0xc0, !PT ;  /* 0xffffffbf18187812 */ /* 0x000fc800078ec0ff */
[----:B------:R-:W-:-:S04]  /*f0f40*/  @P0 LOP3.LUT R24, R24, 0x40, RZ, 0xfc, !PT ;  /* 0x0000004018180812 */ /* 0x000fc800078efcff */
[----:B------:R-:W-:Y:S02]  /*f0f50*/  LOP3.LUT R24, R24, 0xffffffdf, RZ, 0xc0, !PT ;  /* 0xffffffdf18187812 */ /* 0x000fe400078ec0ff */
[----:B----4-:R-:W-:Y:S01]  /*f0f60*/  ISETP.LT.AND P0, PT, R3, UR77, !P6 ;  /* 0x0000004d03007c0c */ /* 0x010fe2000f701270 */
[----:B------:R-:W4:Y:S01]  /*f0f70*/  LDCU UR77, c[0x0][0x39c] ;  /* 0x00007380ff4d77ac */ /* 0x000f220008000800 */
[----:B------:R-:W2:Y:S01]  /*f0f80*/  LDL.LU R3, [R1+0x2d0] ;  /* 0x0002d00001037983 */ /* 0x000ea20000300800 */
[----:B---3--:R-:W-:Y:S01]  /*f0f90*/  ISETP.LT.AND P2, PT, R8, UR40, !P6 ;  /* 0x0000002808007c0c */ /* 0x008fe2000f741270 */
[----:B------:R-:W3:Y:S02]  /*f0fa0*/  LDCU UR40, c[0x0][0x39c] ;  /* 0x00007380ff2877ac */ /* 0x000ee40008000800 */
[----:B------:R-:W2:Y:S01]  /*f0fb0*/  LDL.LU R8, [R1+0x2cc] ;  /* 0x0002cc0001087983 */ /* 0x000ea20000300800 */
[----:B0-----:R-:W-:Y:S01]  /*f0fc0*/  ISETP.LT.AND P1, PT, R4, UR41, !P6 ;  /* 0x0000002904007c0c */ /* 0x001fe2000f721270 */
[----:B------:R-:W0:Y:S02]  /*f0fd0*/  LDCU UR41, c[0x0][0x39c] ;  /* 0x00007380ff2977ac */ /* 0x000e240008000800 */
[----:B------:R-:W2:Y:S03]  /*f0fe0*/  LDL.LU R4, [R1+0x2c8] ;  /* 0x0002c80001047983 */ /* 0x000ea60000300800 */
[----:B------:R-:W-:-:S04]  /*f0ff0*/  @P0 LOP3.LUT R24, R24, 0x20, RZ, 0xfc, !PT ;  /* 0x0000002018180812 */ /* 0x000fc800078efcff */
[----:B------:R-:W-:-:S04]  /*f1000*/  LOP3.LUT R24, R24, 0xffffffef, RZ, 0xc0, !PT ;  /* 0xffffffef18187812 */ /* 0x000fc800078ec0ff */
[----:B------:R-:W-:-:S04]  /*f1010*/  @P2 LOP3.LUT R24, R24, 0x10, RZ, 0xfc, !PT ;  /* 0x0000001018182812 */ /* 0x000fc800078efcff */
[----:B------:R-:W-:Y:S02]  /*f1020*/  LOP3.LUT R24, R24, 0xfffffff7, RZ, 0xc0, !PT ;  /* 0xfffffff718187812 */ /* 0x000fe400078ec0ff */
[----:B-1----:R-:W-:Y:S01]  /*f1030*/  ISETP.LT.AND P0, PT, R0, UR4, !P6 ;  /* 0x0000000400007c0c */ /* 0x002fe2000f701270 */
[----:B------:R-:W2:Y:S01]  /*f1040*/  LDCU UR4, c[0x0][0x39c] ;  /* 0x00007380ff0477ac */ /* 0x000ea20008000800 */
[----:B------:R-:W-:Y:S01]  /*f1050*/  @P1 LOP3.LUT R24, R24, 0x8, RZ, 0xfc, !PT ;  /* 0x0000000818181812 */ /* 0x000fe200078efcff */
[----:B------:R-:W2:Y:S01]  /*f1060*/  LDL.LU R0, [R1+0x2c4] ;  /* 0x0002c40001007983 */ /* 0x000ea20000300800 */
[----:B0-----:R-:W-:Y:S01]  /*f1070*/  ISETP.LT.AND P1, PT, R23, UR41, !P6 ;  /* 0x0000002917007c0c */ /* 0x001fe2000f721270 */
[----:B------:R-:W0:Y:S02]  /*f1080*/  LDCU UR41, c[0x0][0x39c] ;  /* 0x00007380ff2977ac */ /* 0x000e240008000800 */
[----:B------:R-:W2:Y:S01]  /*f1090*/  LDL.LU R23, [R1+0x40c4] ;  /* 0x0040c40001177983 */ /* 0x000ea20000300800 */
[----:B------:R-:W-:-:S05]  /*f10a0*/  LOP3.LUT R24, R24, 0xfffffffb, RZ, 0xc0, !PT ;  /* 0xfffffffb18187812 */ /* 0x000fca00078ec0ff */
[----:B------:R-:W-:Y:S02]  /*f10b0*/  @P0 LOP3.LUT R24, R24, 0x4, RZ, 0xfc, !PT ;  /* 0x0000000418180812 */ /* 0x000fe400078efcff */
[----:B----4-:R-:W-:Y:S01]  /*f10c0*/  ISETP.LT.AND P0, PT, R5, UR77, !P6 ;  /* 0x0000004d05007c0c */ /* 0x010fe2000f701270 */
[----:B------:R-:W1:Y:S01]  /*f10d0*/  LDCU UR77, c[0x0][0x39c] ;  /* 0x00007380ff4d77ac */ /* 0x000e620008000800 */
[----:B------:R-:W-:Y:S01]  /*f10e0*/  LOP3.LUT R24, R24, 0xfffffffd, RZ, 0xc0, !PT ;  /* 0xfffffffd18187812 */ /* 0x000fe200078ec0ff */
[----:B------:R-:W4:Y:S01]  /*f10f0*/  LDL.LU R5, [R1+0x2bc] ;  /* 0x0002bc0001057983 */ /* 0x000f220000300800 */
[----:B---3--:R-:W-:Y:S01]  /*f1100*/  ISETP.LT.AND P2, PT, R6, UR40, !P6 ;  /* 0x0000002806007c0c */ /* 0x008fe2000f741270 */
[----:B------:R-:W3:Y:S02]  /*f1110*/  LDCU UR40, c[0x0][0x39c] ;  /* 0x00007380ff2877ac */ /* 0x000ee40008000800 */
[----:B------:R-:W4:Y:S06]  /*f1120*/  LDL.LU R6, [R1+0x2b8] ;  /* 0x0002b80001067983 */ /* 0x000f2c0000300800 */
[----:B------:R-:W-:-:S02]  /*f1130*/  @P0 LOP3.LUT R24, R24, 0x2, RZ, 0xfc, !PT ;  /* 0x0000000218180812 */ /* 0x000fc400078efcff */
[----:B--2---:R-:W-:Y:S01]  /*f1140*/  ISETP.LT.AND P0, PT, R7, UR4, !P6 ;  /* 0x0000000407007c0c */ /* 0x004fe2000f701270 */
[----:B------:R-:W2:Y:S01]  /*f1150*/  LDCU UR4, c[0x0][0x39c] ;  /* 0x00007380ff0477ac */ /* 0x000ea20008000800 */
[----:B------:R-:W2:Y:S04]  /*f1160*/  LDL.LU R7, [R1+0x2b4] ;  /* 0x0002b40001077983 */ /* 0x000ea80000300800 */
[----:B------:R0:W-:Y:S04]  /*f1170*/  STL.64 [R1+0x4008], R26 ;  /* 0x0040081a01007387 */ /* 0x0001e80000100a00 */
[----:B0-----:R-:W4:Y:S01]  /*f1180*/  LDL.LU R27, [R1+0x2c0] ;  /* 0x0002c000011b7983 */ /* 0x001f220000300800 */
[----:B------:R-:W-:-:S04]  /*f1190*/  LOP3.LUT R24, R24, 0xfffffffe, RZ, 0xc0, !PT ;  /* 0xfffffffe18187812 */ /* 0x000fc800078ec0ff */
[----:B------:R-:W-:-:S05]  /*f11a0*/  @P2 LOP3.LUT R24, R24, 0x1, RZ, 0xfc, !PT ;  /* 0x0000000118182812 */ /* 0x000fca00078efcff */
[----:B------:R0:W-:Y:S01]  /*f11b0*/  STL.64 [R1+0x4000], R24 ;  /* 0x0040001801007387 */ /* 0x0001e20000100a00 */
[----:B---3--:R-:W-:Y:S01]  /*f11c0*/  ISETP.LT.AND P2, PT, R8, UR40, !P6 ;  /* 0x0000002808007c0c */ /* 0x008fe2000f741270 */
[----:B------:R-:W3:Y:S01]  /*f11d0*/  LDCU UR40, c[0x0][0x39c] ;  /* 0x00007380ff2877ac */ /* 0x000ee20008000800 */
[----:B------:R-:W-:-:S04]  /*f11e0*/  LOP3.LUT R23, R23, 0x7fffffff, RZ, 0xc0, !PT ;  /* 0x7fffffff17177812 */ /* 0x000fc800078ec0ff */
[----:B------:R-:W-:-:S04]  /*f11f0*/  @P1 LOP3.LUT R23, R23, 0x80000000, RZ, 0xfc, !PT ;  /* 0x8000000017171812 */ /* 0x000fc800078efcff */
[----:B------:R-:W-:-:S04]  /*f1200*/  LOP3.LUT R23, R23, 0xbfffffff, RZ, 0xc0, !PT ;  /* 0xbfffffff17177812 */ /* 0x000fc800078ec0ff */
[----:B------:R-:W-:Y:S02]  /*f1210*/  @P0 LOP3.LUT R23, R23, 0x40000000, RZ, 0xfc, !PT ;  /* 0x4000000017170812 */ /* 0x000fe400078efcff */
[----:B-1----:R-:W-:Y:S01]  /*f1220*/  ISETP.LT.AND P0, PT, R3, UR77, !P6 ;  /* 0x0000004d03007c0c */ /* 0x002fe2000f701270 */
[----:B------:R-:W4:Y:S01]  /*f1230*/  LDCU UR77, c[0x0][0x39c] ;  /* 0x00007380ff4d77ac */ /* 0x000f220008000800 */
[----:B------:R-:W3:Y:S01]  /*f1240*/  LDL.LU R3, [R1+0x2b0] ;  /* 0x0002b00001037983 */ /* 0x000ee20000300800 */
[----:B------:R-:W-:Y:S02]  /*f1250*/  ISETP.LT.AND P1, PT, R4, UR41, !P6 ;  /* 0x0000002904007c0c */ /* 0x000fe4000f721270 */
[----:B------:R-:W-:Y:S01]  /*f1260*/  LOP3.LUT R23, R23, 0xdfffffff, RZ, 0xc0, !PT ;  /* 0xdfffffff17177812 */ /* 0x000fe200078ec0ff */
[----:B------:R-:W3:Y:S01]  /*f1270*/  LDL.LU R8, [R1+0x2ac] ;  /* 0x0002ac0001087983 */ /* 0x000ee20000300800 */
[----:B------:R-:W1:Y:S03]  /*f1280*/  LDCU UR41, c[0x0][0x39c] ;  /* 0x00007380ff2977ac */ /* 0x000e660008000800 */
[----:B------:R-:W3:Y:S03]  /*f1290*/  LDL.LU R4, [R1+0x2a8] ;  /* 0x0002a80001047983 */ /* 0x000ee60000300800 */
[----:B------:R-:W-:-:S02]  /*f12a0*/  @P0 LOP3.LUT R23, R23, 0x20000000, RZ, 0xfc, !PT ;  /* 0x2000000017170812 */ /* 0x000fc400078efcff */
[----:B--2---:R-:W-:Y:S01]  /*f12b0*/  ISETP.LT.AND P0, PT, R0, UR4, !P6 ;  /* 0x0000000400007c0c */ /* 0x004fe2000f701270 */
[----:B------:R-:W2:Y:S01]  /*f12c0*/  LDCU UR4, c[0x0][0x39c] ;  /* 0x00007380ff0477ac */ /* 0x000ea20008000800 */
[----:B------:R-:W3:Y:S01]  /*f12d0*/  LDL.LU R0, [R1+0x2a4] ;  /* 0x0002a40001007983 */ /* 0x000ee20000300800 */
[----:B------:R-:W-:-:S04]  /*f12e0*/  LOP3.LUT R23, R23, 0xefffffff, RZ, 0xc0, !PT ;  /* 0xefffffff17177812 */ /* 0x000fc800078ec0ff */
[----:B------:R-:W-:-:S04]  /*f12f0*/  @P2 LOP3.LUT R23, R23, 0x10000000, RZ, 0xfc, !PT ;  /* 0x1000000017172812 */ /* 0x000fc800078efcff */
[----:B------:R-:W-:-:S04]  /*f1300*/  LOP3.LUT R23, R23, 0xf7ffffff, RZ, 0xc0, !PT ;  /* 0xf7ffffff17177812 */ /* 0x000fc800078ec0ff */
[----:B------:R-:W-:-:S04]  /*f1310*/  @P1 LOP3.LUT R23, R23, 0x8000000, RZ, 0xfc, !PT ;  /* 0x0800000017171812 */ /* 0x000fc800078efcff */
[----:B------:R-:W-:-:S04]  /*f1320*/  LOP3.LUT R23, R23, 0xfbffffff, RZ, 0xc0, !PT ;  /* 0xfbffffff17177812 */ /* 0x000fc800078ec0ff */
[----:B------:R-:W-:Y:S02]  /*f1330*/  @P0 LOP3.LUT R23, R23, 0x4000000, RZ, 0xfc, !PT ;  /* 0x0400000017170812 */ /* 0x000fe400078efcff */
[----:B----4-:R-:W-:Y:S01]  /*f1340*/  ISETP.LT.AND P0, PT, R27, UR77, !P6 ;  /* 0x0000004d1b007c0c */ /* 0x010fe2000f701270 */
[----:B------:R-:W4:Y:S01]  /*f1350*/  LDCU UR77, c[0x0][0x39c] ;  /* 0x00007380ff4d77ac */ /* 0x000f220008000800 */
[----:B------:R-:W3:Y:S02]  /*f1360*/  LDL.LU R27, [R1+0x2a0] ;  /* 0x0002a000011b7983 */ /* 0x000ee40000300800 */
[----:B---3--:R-:W-:Y:S02]  /*f1370*/  ISETP.LT.AND P2, PT, R5, UR40, !P6 ;  /* 0x0000002805007c0c */ /* 0x008fe4000f741270 */
[----:B------:R-:W-:Y:S01]  /*f1380*/  LOP3.LUT R23, R23, 0xfdffffff, RZ, 0xc0, !PT ;  /* 0xfdffffff17177812 */ /* 0x000fe200078ec0ff */
[----:B------:R-:W3:Y:S01]  /*f1390*/  LDL.LU R5, [R1+0x29c] ;  /* 0x00029c0001057983 */ /* 0x000ee20000300800 */
[----:B-1----:R-:W-:Y:S01]  /*f13a0*/  ISETP.LT.AND P1, PT, R6, UR41, !P6 ;  /* 0x0000002906007c0c */ /* 0x002fe2000f721270 */
[----:B------:R-:W1:Y:S02]  /*f13b0*/  LDCU UR40, c[0x0][0x39c] ;  /* 0x00007380ff2877ac */ /* 0x000e640008000800 */
[----:B------:R-:W3:Y:S01]  /*f13c0*/  LDL.LU R6, [R1+0x298] ;  /* 0x0002980001067983 */ /* 0x000ee20000300800 */
[----:B------:R-:W0:Y:S01]  /*f13d0*/  LDCU UR41, c[0x0][0x39c] ;  /* 0x00007380ff2977ac */ /* 0x000e220008000800 */
[----:B------:R-:W-:-:S04]  /*f13e0*/  @P0 LOP3.LUT R23, R23, 0x2000000, RZ, 0xfc, !PT ;  /* 0x0200000017170812 */ /* 0x000fc800078efcff */
[----:B------:R-:W-:-:S04]  /*f13f0*/  LOP3.LUT R23, R23, 0xfeffffff, RZ, 0xc0, !PT ;  /* 0xfeffffff17177812 */ /* 0x000fc800078ec0ff */
[----:B------:R-:W-:Y:S02]  /*f1400*/  @P2 LOP3.LUT R23, R23, 0x1000000, RZ, 0xfc, !PT ;  /* 0x0100000017172812 */ /* 0x000fe400078efcff */
[----:B--2---:R-:W-:Y:S01]  /*f1410*/  ISETP.LT.AND P0, PT, R7, UR4, !P6 ;  /* 0x0000000407007c0c */ /* 0x004fe2000f701270 */
[----:B------:R-:W2:Y:S01]  /*f1420*/  LDCU UR4, c[0x0][0x39c] ;  /* 0x00007380ff0477ac */ /* 0x000ea20008000800 */
[----:B------:R-:W3:Y:S01]  /*f1430*/  LDL.LU R7, [R1+0x294] ;  /* 0x0002940001077983 */ /* 0x000ee20000300800 */
[----:B------:R-:W-:-:S04]  /*f1440*/  LOP3.LUT R23, R23, 0xff7fffff, RZ, 0xc0, !PT ;  /* 0xff7fffff17177812 */ /* 0x000fc800078ec0ff */
[----:B------:R-:W-:-:S04]  /*f1450*/  @P1 LOP3.LUT R23, R23, 0x800000, RZ, 0xfc, !PT ;  /* 0x0080000017171812 */ /* 0x000fc800078efcff */
[----:B------:R-:W-:-:S04]  /*f1460*/  LOP3.LUT R23, R23, 0xffbfffff, RZ, 0xc0, !PT ;  /* 0xffbfffff17177812 */ /* 0x000fc800078ec0ff */
[----:B------:R-:W-:-:S04]  /*f1470*/  @P0 LOP3.LUT R23, R23, 0x400000, RZ, 0xfc, !PT ;  /* 0x0040000017170812 */ /* 0x000fc800078efcff */
[----:B------:R-:W-:Y:S02]  /*f1480*/  LOP3.LUT R23, R23, 0xffdfffff, RZ, 0xc0, !PT ;  /* 0xffdfffff17177812 */ /* 0x000fe400078ec0ff */
[----:B----4-:R-:W-:Y:S01]  /*f1490*/  ISETP.LT.AND P0, PT, R3, UR77, !P6 ;  /* 0x0000004d03007c0c */ /* 0x010fe2000f701270 */
[----:B------:R-:W4:Y:S01]  /*f14a0*/  LDCU UR77, c[0x0][0x39c] ;  /* 0x00007380ff4d77ac */ /* 0x000f220008000800 */
[----:B------:R-:W3:Y:S01]  /*f14b0*/  LDL.LU R3, [R1+0x290] ;  /* 0x0002900001037983 */ /* 0x000ee20000300800 */
[----:B-1----:R-:W-:Y:S01]  /*f14c0*/  ISETP.LT.AND P2, PT, R8, UR40, !P6 ;  /* 0x0000002808007c0c */ /* 0x002fe2000f741270 */
[----:B------:R-:W3:Y:S02]  /*f14d0*/  LDCU UR40, c[0x0][0x39c] ;  /* 0x00007380ff2877ac */ /* 0x000ee40008000800 */
[----:B------:R-:W3:Y:S01]  /*f14e0*/  LDL.LU R8, [R1+0x28c] ;  /* 0x00028c0001087983 */ /* 0x000ee20000300800 */
[----:B0-----:R-:W-:Y:S01]  /*f14f0*/  ISETP.LT.AND P1, PT, R4, UR41, !P6 ;  /* 0x0000002904007c0c */ /* 0x001fe2000f721270 */
[----:B------:R-:W0:Y:S02]  /*f1500*/  LDCU UR41, c[0x0][0x39c] ;  /* 0x00007380ff2977ac */ /* 0x000e240008000800 */
[----:B------:R-:W3:Y:S03]  /*f1510*/  LDL.LU R4, [R1+0x288] ;  /* 0x0002880001047983 */ /* 0x000ee60000300800 */
[----:B------:R-:W-:-:S02]  /*f1520*/  @P0 LOP3.LUT R23, R23, 0x200000, RZ, 0xfc, !PT ;  /* 0x0020000017170812 */ /* 0x000fc400078efcff */
[----:B--2---:R-:W-:Y:S01]  /*f1530*/  ISETP.LT.AND P0, PT, R0, UR4, !P6 ;  /* 0x0000000400007c0c */ /* 0x004fe2000f701270 */
[----:B------:R-:W1:Y:S01]  /*f1540*/  LDCU UR4, c[0x0][0x39c] ;  /* 0x00007380ff0477ac */ /* 0x000e620008000800 */
        /* <DEDUP_REMOVED lines=9> */
[----:B------:R-:W2:Y:S01]  /*f15e0*/  LDL.LU R27, [R1+0x280] ;  /* 0x00028000011b7983 */ /* 0x000ea20000300800 */
[----:B------:R-:W-:Y:S02]  /*f15f0*/  LOP3.LUT R23, R23, 0xfffdffff, RZ, 0xc0, !PT ;  /* 0xfffdffff17177812 */ /* 0x000fe400078ec0ff */
[----:B---3--:R-:W-:Y:S01]  /*f1600*/  ISETP.LT.AND P2, PT, R5, UR40, !P6 ;  /* 0x0000002805007c0c */ /* 0x008fe2000f741270 */
[----:B------:R-:W3:Y:S01]  /*f1610*/  LDCU UR40, c[0x0][0x39c] ;  /* 0x00007380ff2877ac */ /* 0x000ee20008000800 */
[----:B------:R-:W2:Y:S01]  /*f1620*/  LDL.LU R5, [R1+0x27c] ;  /* 0x00027c0001057983 */ /* 0x000ea20000300800 */
[----:B0-----:R-:W-:Y:S01]  /*f1630*/  ISETP.LT.AND P1, PT, R6, UR41, !P6 ;  /* 0x0000002906007c0c */ /* 0x001fe2000f721270 */
[----:B------:R-:W0:Y:S02]  /*f1640*/  LDCU UR41, c[0x0][0x39c] ;  /* 0x00007380ff2977ac */ /* 0x000e240008000800 */
[----:B------:R-:W2:Y:S02]  /*f1650*/  LDL.LU R6, [R1+0x278] ;  /* 0x0002780001067983 */ /* 0x000ea40000300800 */
[----:B------:R-:W-:-:S04]  /*f1660*/  @P0 LOP3.LUT R23, R23, 0x20000, RZ, 0xfc, !PT ;  /* 0x0002000017170812 */ /* 0x000fc800078efcff */
[----:B------:R-:W-:-:S04]  /*f1670*/  LOP3.LUT R23, R23, 0xfffeffff, RZ, 0xc0, !PT ;  /* 0xfffeffff17177812 */ /* 0x000fc800078ec0ff */
[----:B------:R-:W-:Y:S02]  /*f1680*/  @P2 LOP3.LUT R23, R23, 0x10000, RZ, 0xfc, !PT ;  /* 0x0001000017172812 */ /* 0x000fe400078efcff */
[----:B-1----:R-:W-:Y:S01]  /*f1690*/  ISETP.LT.AND P0, PT, R7, UR4, !P6 ;  /* 0x0000000407007c0c */ /* 0x002fe2000f701270 */
[----:B------:R-:W2:Y:S01]  /*f16a0*/  LDCU UR4, c[0x0][0x39c] ;  /* 0x00007380ff0477ac */ /* 0x000ea20008000800 */
[----:B------:R-:W2:Y:S01]  /*f16b0*/  LDL.LU R7, [R1+0x274] ;  /* 0x0002740001077983 */ /* 0x000ea20000300800 */
[----:B------:R-:W-:-:S04]  /*f16c0*/  LOP3.LUT R23, R23, 0xffff7fff, RZ, 0xc0, !PT ;  /* 0xffff7fff17177812 */ /* 0x000fc800078ec0ff */
[----:B------:R-:W-:-:S04]  /*f16d0*/  @P1 LOP3.LUT R23, R23, 0x8000, RZ, 0xfc, !PT ;  /* 0x0000800017171812 */ /* 0x000fc800078efcff */
[----:B------:R-:W-:-:S04]  /*f16e0*/  LOP3.LUT R23, R23, 0xffffbfff, RZ, 0xc0, !PT ;  /* 0xffffbfff17177812 */ /* 0x000fc800078ec0ff */
[----:B------:R-:W-:-:S04]  /*f16f0*/  @P0 LOP3.LUT R23, R23, 0x4000, RZ, 0xfc, !PT ;  /* 0x0000400017170812 */ /* 0x000fc800078efcff */
[----:B------:R-:W-:Y:S02]  /*f1700*/  LOP3.LUT R23, R23, 0xffffdfff, RZ, 0xc0, !PT ;  /* 0xffffdfff17177812 */ /* 0x000fe400078ec0ff */
[----:B----4-:R-:W-:Y:S01]  /*f1710*/  ISETP.LT.AND P0, PT, R3, UR77, !P6 ;  /* 0x0000004d03007c0c */ /* 0x010fe2000f701270 */
[----:B------:R-:W1:Y:S01]  /*f1720*/  LDCU UR77, c[0x0][0x39c] ;  /* 0x00007380ff4d77ac */ /* 0x000e620008000800 */
[----:B------:R-:W4:Y:S01]  /*f1730*/  LDL.LU R3, [R1+0x270] ;  /* 0x0002700001037983 */ /* 0x000f220000300800 */
[----:B---3--:R-:W-:Y:S01]  /*f1740*/  ISETP.LT.AND P2, PT, R8, UR40, !P6 ;  /* 0x0000002808007c0c */ /* 0x008fe2000f741270 */
[----:B------:R-:W3:Y:S02]  /*f1750*/  LDCU UR40, c[0x0][0x39c] ;  /* 0x00007380ff2877ac */ /* 0x000ee40008000800 */
[----:B------:R-:W4:Y:S01]  /*f1760*/  LDL.LU R8, [R1+0x26c] ;  /* 0x00026c0001087983 */ /* 0x000f220000300800 */
[----:B0-----:R-:W-:Y:S01]  /*f1770*/  ISETP.LT.AND P1, PT, R4, UR41, !P6 ;  /* 0x0000002904007c0c */ /* 0x001fe2000f721270 */
[----:B------:R-:W0:Y:S02]  /*f1780*/  LDCU UR41, c[0x0][0x39c] ;  /* 0x00007380ff2977ac */ /* 0x000e240008000800 */
[----:B------:R-:W4:Y:S03]  /*f1790*/  LDL.LU R4, [R1+0x268] ;  /* 0x0002680001047983 */ /* 0x000f260000300800 */
[----:B------:R-:W-:-:S02]  /*f17a0*/  @P0 LOP3.LUT R23, R23, 0x2000, RZ, 0xfc, !PT ;  /* 0x0000200017170812 */ /* 0x000fc400078efcff */
[----:B--2---:R-:W-:Y:S01]  /*f17b0*/  ISETP.LT.AND P0, PT, R0, UR4, !P6 ;  /* 0x0000000400007c0c */ /* 0x004fe2000f701270 */
[----:B------:R-:W2:Y:S01]  /*f17c0*/  LDCU UR4, c[0x0][0x39c] ;  /* 0x00007380ff0477ac */ /* 0x000ea20008000800 */
[----:B------:R-:W4:Y:S01]  /*f17d0*/  LDL.LU R0, [R1+0x264] ;  /* 0x0002640001007983 */ /* 0x000f220000300800 */
[----:B------:R-:W-:-:S04]  /*f17e0*/  LOP3.LUT R23, R23, 0xffffefff, RZ, 0xc0, !PT ;  /* 0xffffefff17177812 */ /* 0x000fc800078ec0ff */
[----:B------:R-:W-:-:S04]  /*f17f0*/  @P2 LOP3.LUT R23, R23, 0x1000, RZ, 0xfc, !PT ;  /* 0x0000100017172812 */ /* 0x000fc800078efcff */
[----:B------:R-:W-:-:S04]  /*f1800*/  LOP3.LUT R23, R23, 0xfffff7ff, RZ, 0xc0, !PT ;  /* 0xfffff7ff17177812 */ /* 0x000fc800078ec0ff */
[----:B------:R-:W-:-:S04]  /*f1810*/  @P1 LOP3.LUT R23, R23, 0x800, RZ, 0xfc, !PT ;  /* 0x0000080017171812 */ /* 0x000fc800078efcff */
[----:B------:R-:W-:-:S04]  /*f1820*/  LOP3.LUT R23, R23, 0xfffffbff, RZ, 0xc0, !PT ;  /* 0xfffffbff17177812 */ /* 0x000fc800078ec0ff */
[----:B------:R-:W-:Y:S02]  /*f1830*/  @P0 LOP3.LUT R23, R23, 0x400, RZ, 0xfc, !PT ;  /* 0x0000040017170812 */ /* 0x000fe400078efcff */
[----:B-1----:R-:W-:Y:S01]  /*f1840*/  ISETP.LT.AND P0, PT, R27, UR77, !P6 ;  /* 0x0000004d1b007c0c */ /* 0x002fe2000f701270 */
[----:B------:R-:W4:Y:S01]  /*f1850*/  LDCU UR77, c[0x0][0x39c] ;  /* 0x00007380ff4d77ac */ /* 0x000f220008000800 */
[----:B------:R-:W-:Y:S02]  /*f1860*/  LOP3.LUT R23, R23, 0xfffffdff, RZ, 0xc0, !PT ;  /* 0xfffffdff17177812 */ /* 0x000fe400078ec0ff */
[----:B---3--:R-:W-:Y:S01]  /*f1870*/  ISETP.LT.AND P2, PT, R5, UR40, !P6 ;  /* 0x0000002805007c0c */ /* 0x008fe2000f741270 */
[----:B------:R-:W1:Y:S01]  /*f1880*/  LDCU UR40, c[0x0][0x39c] ;  /* 0x00007380ff2877ac */ /* 0x000e620008000800 */
[----:B------:R-:W3:Y:S01]  /*f1890*/  LDL.LU R5, [R1+0x260] ;  /* 0x0002600001057983 */ /* 0x000ee20000300800 */
[----:B0-----:R-:W-:Y:S01]  /*f18a0*/  ISETP.LT.AND P1, PT, R6, UR41, !P6 ;  /* 0x0000002906007c0c */ /* 0x001fe2000f721270 */
[----:B------:R-:W0:Y:S02]  /*f18b0*/  LDCU UR41, c[0x0][0x39c] ;  /* 0x00007380ff2977ac */ /* 0x000e240008000800 */
        /* <DEDUP_REMOVED lines=8> */
[----:B------:R-:W-:Y:S01]  /*f1940*/  @P1 LOP3.LUT R23, R23, 0x80, RZ, 0xfc, !PT ;  /* 0x0000008017171812 */ /* 0x000fe200078efcff */
[----:B------:R-:W3:Y:S03]  /*f1950*/  LDL.LU R27, [R1+0x250] ;  /* 0x00025000011b7983 */ /* 0x000ee60000300800 */
[----:B------:R-:W-:-:S04]  /*f1960*/  LOP3.LUT R23, R23, 0xffffffbf, RZ, 0xc0, !PT ;  /* 0xffffffbf17177812 */ /* 0x000fc800078ec0ff */
[----:B------:R-:W-:-:S04]  /*f1970*/  @P0 LOP3.LUT R23, R23, 0x40, RZ, 0xfc, !PT ;  /* 0x0000004017170812 */ /* 0x000fc800078efcff */
[----:B------:R-:W-:Y:S02]  /*f1980*/  LOP3.LUT R23, R23, 0xffffffdf, RZ, 0xc0, !PT ;  /* 0xffffffdf17177812 */ /* 0x000fe400078ec0ff */
[----:B----4-:R-:W-:Y:S01]  /*f1990*/  ISETP.LT.AND P0, PT, R3, UR77, !P6 ;  /* 0x0000004d03007c0c */ /* 0x010fe2000f701270 */
[----:B------:R-:W3:Y:S01]  /*f19a0*/  LDCU UR77, c[0x0][0x39c] ;  /* 0x00007380ff4d77ac */ /* 0x000ee20008000800 */
[----:B------:R-:W4:Y:S01]  /*f19b0*/  LDL.LU R3, [R1+0x24c] ;  /* 0x00024c0001037983 */ /* 0x000f220000300800 */
[----:B-1----:R-:W-:Y:S01]  /*f19c0*/  ISETP.LT.AND P2, PT, R8, UR40, !P6 ;  /* 0x0000002808007c0c */ /* 0x002fe2000f741270 */
[----:B------:R-:W1:Y:S01]  /*f19d0*/  LDCU UR40, c[0x0][0x39c] ;  /* 0x00007380ff2877ac */ /* 0x000e620008000800 */
[----:B0-----:R-:W-:Y:S01]  /*f19e0*/  ISETP.LT.AND P1, PT, R4, UR41, !P6 ;  /* 0x0000002904007c0c */ /* 0x001fe2000f721270 */
[----:B------:R-:W0:Y:S01]  /*f19f0*/  LDCU UR41, c[0x0][0x39c] ;  /* 0x00007380ff2977ac */ /* 0x000e220008000800 */
[----:B------:R-:W4:Y:S06]  /*f1a00*/  LDL.LU R4, [R1+0x248] ;  /* 0x0002480001047983 */ /* 0x000f2c0000300800 */
[----:B------:R-:W-:-:S04]  /*f1a10*/  @P0 LOP3.LUT R23, R23, 0x20, RZ, 0xfc, !PT ;  /* 0x0000002017170812 */ /* 0x000fc800078efcff */
[----:B------:R-:W-:-:S04]  /*f1a20*/  LOP3.LUT R23, R23, 0xffffffef, RZ, 0xc0, !PT ;  /* 0xffffffef17177812 */ /* 0x000fc800078ec0ff */
[----:B------:R-:W-:-:S04]  /*f1a30*/  @P2 LOP3.LUT R23, R23, 0x10, RZ, 0xfc, !PT ;  /* 0x0000001017172812 */ /* 0x000fc800078efcff */
[----:B------:R-:W-:Y:S02]  /*f1a40*/  LOP3.LUT R23, R23, 0xfffffff7, RZ, 0xc0, !PT ;  /* 0xfffffff717177812 */ /* 0x000fe400078ec0ff */
[----:B--2---:R-:W-:Y:S01]  /*f1a50*/  ISETP.LT.AND P0, PT, R0, UR4, !P6 ;  /* 0x0000000400007c0c */ /* 0x004fe2000f701270 */
[----:B------:R-:W2:Y:S01]  /*f1a60*/  LDCU UR4, c[0x0][0x39c] ;  /* 0x00007380ff0477ac */ /* 0x000ea20008000800 */
[----:B------:R-:W-:Y:S01]  /*f1a70*/  @P1 LOP3.LUT R23, R23, 0x8, RZ, 0xfc, !PT ;  /* 0x0000000817171812 */ /* 0x000fe200078efcff */
[----:B------:R-:W4:Y:S01]  /*f1a80*/  LDL.LU R0, [R1+0x244] ;  /* 0x0002440001007983 */ /* 0x000f220000300800 */
[----:B0-----:R-:W-:Y:S01]  /*f1a90*/  ISETP.LT.AND P1, PT, R22, UR41, !P6 ;  /* 0x0000002916007c0c */ /* 0x001fe2000f721270 */
[----:B------:R-:W0:Y:S02]  /*f1aa0*/  LDCU UR41, c[0x0][0x39c] ;  /* 0x00007380ff2977ac */ /* 0x000e240008000800 */
[----:B------:R-:W4:Y:S01]  /*f1ab0*/  LDL.LU R22, [R1+0x40c0] ;  /* 0x0040c00001167983 */ /* 0x000f220000300800 */
[----:B------:R-:W-:-:S05]  /*f1ac0*/  LOP3.LUT R23, R23, 0xfffffffb, RZ, 0xc0, !PT ;  /* 0xfffffffb17177812 */ /* 0x000fca00078ec0ff */
[----:B------:R-:W-:Y:S02]  /*f1ad0*/  @P0 LOP3.LUT R23, R23, 0x4, RZ, 0xfc, !PT ;  /* 0x0000000417170812 */ /* 0x000fe400078efcff */
[----:B---3--:R-:W-:Y:S01]  /*f1ae0*/  ISETP.LT.AND P0, PT, R5, UR77, !P6 ;  /* 0x0000004d05007c0c */ /* 0x008fe2000f701270 */
[----:B------:R-:W3:Y:S01]  /*f1af0*/  LDCU UR77, c[0x0][0x39c] ;  /* 0x00007380ff4d77ac */ /* 0x000ee20008000800 */
[----:B------:R-:W3:Y:S01]  /*f1b00*/  LDL.LU R5, [R1+0x240] ;  /* 0x0002400001057983 */ /* 0x000ee20000300800 */
[----:B-1----:R-:W-:Y:S01]  /*f1b10*/  ISETP.LT.AND P2, PT, R6, UR40, !P6 ;  /* 0x0000002806007c0c */ /* 0x002fe2000f741270 */
[----:B------:R-:W1:Y:S02]  /*f1b20*/  LDCU UR40, c[0x0][0x39c] ;  /* 0x00007380ff2877ac */ /* 0x000e640008000800 */
[----:B------:R-:W3:Y:S01]  /*f1b30*/  LDL.LU R8, [R1+0x23c] ;  /* 0x00023c0001087983 */ /* 0x000ee20000300800 */
[----:B------:R-:W-:-:S03]  /*f1b40*/  LOP3.LUT R23, R23, 0xfffffffd, RZ, 0xc0, !PT ;  /* 0xfffffffd17177812 */ /* 0x000fc600078ec0ff */
[----:B------:R-:W3:Y:S03]  /*f1b50*/  LDL.LU R6, [R1+0x238] ;  /* 0x0002380001067983 */ /* 0x000ee60000300800 */
[----:B------:R-:W-:Y:S02]  /*f1b60*/  @P0 LOP3.LUT R23, R23, 0x2, RZ, 0xfc, !PT ;  /* 0x0000000217170812 */ /* 0x000fe400078efcff */
[----:B--2---:R-:W-:Y:S01]  /*f1b70*/  ISETP.LT.AND P0, PT, R7, UR4, !P6 ;  /* 0x0000000407007c0c */ /* 0x004fe2000f701270 */
[----:B------:R-:W2:Y:S01]  /*f1b80*/  LDCU UR4, c[0x0][0x39c] ;  /* 0x00007380ff0477ac */ /* 0x000ea20008000800 */
[----:B------:R-:W2:Y:S01]  /*f1b90*/  LDL.LU R7, [R1+0x234] ;  /* 0x0002340001077983 */ /* 0x000ea20000300800 */
[----:B------:R-:W-:-:S04]  /*f1ba0*/  LOP3.LUT R23, R23, 0xfffffffe, RZ, 0xc0, !PT ;  /* 0xfffffffe17177812 */ /* 0x000fc800078ec0ff */
[----:B------:R-:W-:-:S05]  /*f1bb0*/  @P2 LOP3.LUT R23, R23, 0x1, RZ, 0xfc, !PT ;  /* 0x0000000117172812 */ /* 0x000fca00078efcff */
[----:B------:R0:W-:Y:S01]  /*f1bc0*/  STL [R1+0x4010], R23 ;  /* 0x0040101701007387 */ /* 0x0001e20000100800 */
[----:B----4-:R-:W-:-:S04]  /*f1bd0*/  LOP3.LUT R22, R22, 0x7fffffff, RZ, 0xc0, !PT ;  /* 0x7fffffff16167812 */ /* 0x010fc800078ec0ff */
[----:B------:R-:W-:-:S04]  /*f1be0*/  @P1 LOP3.LUT R22, R22, 0x80000000, RZ, 0xfc, !PT ;  /* 0x8000000016161812 */ /* 0x000fc800078efcff */
[----:B------:R-:W-:-:S04]  /*f1bf0*/  LOP3.LUT R22, R22, 0xbfffffff, RZ, 0xc0, !PT ;  /* 0xbfffffff16167812 */ /* 0x000fc800078ec0ff */
[----:B------:R-:W-:Y:S02]  /*f1c00*/  @P0 LOP3.LUT R22, R22, 0x40000000, RZ, 0xfc, !PT ;  /* 0x4000000016160812 */ /* 0x000fe400078efcff */
[----:B---3--:R-:W-:Y:S01]  /*f1c10*/  ISETP.LT.AND P0, PT, R27, UR77, !P6 ;  /* 0x0000004d1b007c0c */ /* 0x008fe2000f701270 */
[----:B------:R-:W3:Y:S01]  /*f1c20*/  LDCU UR77, c[0x0][0x39c] ;  /* 0x00007380ff4d77ac */ /* 0x000ee20008000800 */
[----:B------:R-:W-:-:S11]  /*f1c30*/  LOP3.LUT R22, R22, 0xdfffffff, RZ, 0xc0, !PT ;  /* 0xdfffffff16167812 */ /* 0x000fd600078ec0ff */
[----:B------:R-:W-:Y:S02]  /*f1c40*/  @P0 LOP3.LUT R22, R22, 0x20000000, RZ, 0xfc, !PT ;  /* 0x2000000016160812 */ /* 0x000fe400078efcff */
[----:B--2---:R-:W-:Y:S01]  /*f1c50*/  ISETP.LT.AND P0, PT, R0, UR4, !P6 ;  /* 0x0000000400007c0c */ /* 0x004fe2000f701270 */
[----:B------:R-:W2:Y:S01]  /*f1c60*/  LDCU UR4, c[0x0][0x39c] ;  /* 0x00007380ff0477ac */ /* 0x000ea20008000800 */
[----:B------:R-:W4:Y:S01]  /*f1c70*/  LDL.LU R0, [R1+0x230] ;  /* 0x0002300001007983 */ /* 0x000f220000300800 */
[----:B-1----:R-:W-:Y:S02]  /*f1c80*/  ISETP.LT.AND P2, PT, R3, UR40, !P6 ;  /* 0x0000002803007c0c */ /* 0x002fe4000f741270 */
[----:B0-----:R-:W-:Y:S01]  /*f1c90*/  ISETP.LT.AND P1, PT, R4, UR41, !P6 ;  /* 0x0000002904007c0c */ /* 0x001fe2000f721270 */
[----:B------:R-:W4:Y:S01]  /*f1ca0*/  LDL.LU R3, [R1+0x7e4] ;  /* 0x0007e40001037983 */ /* 0x000f220000300800 */
[----:B------:R-:W-:Y:S01]  /*f1cb0*/  LOP3.LUT R22, R22, 0xefffffff, RZ, 0xc0, !PT ;  /* 0xefffffff16167812 */ /* 0x000fe200078ec0ff */
[----:B------:R-:W0:Y:S02]  /*f1cc0*/  LDCU UR41, c[0x0][0x39c] ;  /* 0x00007380ff2977ac */ /* 0x000e240008000800 */
[----:B------:R-:W4:Y:S01]  /*f1cd0*/  LDL.LU R4, [R1+0x22c] ;  /* 0x00022c0001047983 */ /* 0x000f220000300800 */
[----:B------:R-:W1:Y:S05]  /*f1ce0*/  LDCU UR40, c[0x0][0x39c] ;  /* 0x00007380ff2877ac */ /* 0x000e6a0008000800 */
[----:B------:R-:W-:-:S04]  /*f1cf0*/  @P2 LOP3.LUT R22, R22, 0x10000000, RZ, 0xfc, !PT ;  /* 0x1000000016162812 */ /* 0x000fc800078efcff */
[----:B------:R-:W-:-:S04]  /*f1d00*/  LOP3.LUT R22, R22, 0xf7ffffff, RZ, 0xc0, !PT ;  /* 0xf7ffffff16167812 */ /* 0x000fc800078ec0ff */
[----:B------:R-:W-:-:S04]  /*f1d10*/  @P1 LOP3.LUT R22, R22, 0x8000000, RZ, 0xfc, !PT ;  /* 0x0800000016161812 */ /* 0x000fc800078efcff */
[----:B------:R-:W-:-:S04]  /*f1d20*/  LOP3.LUT R22, R22, 0xfbffffff, RZ, 0xc0, !PT ;  /* 0xfbffffff16167812 */ /* 0x000fc800078ec0ff */
[----:B------:R-:W-:Y:S02]  /*f1d30*/  @P0 LOP3.LUT R22, R22, 0x4000000, RZ, 0xfc, !PT ;  /* 0x0400000016160812 */ /* 0x000fe400078efcff */
[----:B---3--:R-:W-:Y:S01]  /*f1d40*/  ISETP.LT.AND P0, PT, R5, UR77, !P6 ;  /* 0x0000004d05007c0c */ /* 0x008fe2000f701270 */
[----:B------:R-:W4:Y:S01]  /*f1d50*/  LDCU UR77, c[0x0][0x39c] ;  /* 0x00007380ff4d77ac */ /* 0x000f220008000800 */
[----:B------:R-:W3:Y:S01]  /*f1d60*/  LDL.LU R5, [R1+0x228] ;  /* 0x0002280001057983 */ /* 0x000ee20000300800 */
[----:B0-----:R-:W-:Y:S02]  /*f1d70*/  ISETP.LT.AND P1, PT, R6, UR41, !P6 ;  /* 0x0000002906007c0c */ /* 0x001fe4000f721270 */
[----:B-1----:R-:W-:Y:S01]  /*f1d80*/  ISETP.LT.AND P2, PT, R8, UR40, !P6 ;  /* 0x0000002808007c0c */ /* 0x002fe2000f741270 */
[----:B------:R-:W3:Y:S01]  /*f1d90*/  LDL.LU R6, [R1+0x224] ;  /* 0x0002240001067983 */ /* 0x000ee20000300800 */
[----:B------:R-:W-:Y:S01]  /*f1da0*/  LOP3.LUT R22, R22, 0xfdffffff, RZ, 0xc0, !PT ;  /* 0xfdffffff16167812 */ /* 0x000fe200078ec0ff */
[----:B------:R-:W0:Y:S02]  /*f1db0*/  LDCU UR40, c[0x0][0x39c] ;  /* 0x00007380ff2877ac */ /* 0x000e240008000800 */
[----:B------:R-:W3:Y:S01]  /*f1dc0*/  LDL.LU R25, [R1+0x220] ;  /* 0x0002200001197983 */ /* 0x000ee20000300800 */
[----:B------:R-:W3:Y:S03]  /*f1dd0*/  LDCU UR41, c[0x0][0x39c] ;  /* 0x00007380ff2977ac */ /* 0x000ee60008000800 */
[----:B------:R-:W3:Y:S01]  /*f1de0*/  LDL.LU R8, [R1+0x7e8] ;  /* 0x0007e80001087983 */ /* 0x000ee20000300800 */
[----:B------:R-:W-:-:S02]  /*f1df0*/  @P0 LOP3.LUT R22, R22, 0x2000000, RZ, 0xfc, !PT ;  /* 0x0200000016160812 */ /* 0x000fc400078efcff */
[----:B--2---:R-:W-:Y:S01]  /*f1e00*/  ISETP.LT.AND P0, PT, R7, UR4, !P6 ;  /* 0x0000000407007c0c */ /* 0x004fe2000f701270 */
[----:B------:R-:W2:Y:S01]  /*f1e10*/  LDL.LU R26, [R1+0x21c] ;  /* 0x00021c00011a7983 */ /* 0x000ea20000300800 */
[----:B------:R-:W-:Y:S01]  /*f1e20*/  LOP3.LUT R22, R22, 0xfeffffff, RZ, 0xc0, !PT ;  /* 0xfeffffff16167812 */ /* 0x000fe200078ec0ff */
[----:B------:R-:W1:Y:S02]  /*f1e30*/  LDCU UR4, c[0x0][0x39c] ;  /* 0x00007380ff0477ac */ /* 0x000e640008000800 */
[----:B------:R-:W2:Y:S01]  /*f1e40*/  LDL.LU R7, [R1+0xf04] ;  /* 0x000f040001077983 */ /* 0x000ea20000300800 */
[----:B------:R-:W-:-:S03]  /*f1e50*/  @P2 LOP3.LUT R22, R22, 0x1000000, RZ, 0xfc, !PT ;  /* 0x0100000016162812 */ /* 0x000fc600078efcff */
[----:B------:R-:W2:Y:S01]  /*f1e60*/  LDL.LU R27, [R1+0x218] ;  /* 0x00021800011b7983 */ /* 0x000ea20000300800 */
[----:B------:R-:W-:-:S04]  /*f1e70*/  LOP3.LUT R22, R22, 0xff7fffff, RZ, 0xc0, !PT ;  /* 0xff7fffff16167812 */ /* 0x000fc800078ec0ff */
[----:B------:R-:W-:Y:S02]  /*f1e80*/  @P1 LOP3.LUT R22, R22, 0x800000, RZ, 0xfc, !PT ;  /* 0x0080000016161812 */ /* 0x000fe400078efcff */
[----:B----4-:R-:W-:Y:S02]  /*f1e90*/  ISETP.LT.AND P1, PT, R0, UR77, !P6 ;  /* 0x0000004d00007c0c */ /* 0x010fe4000f721270 */
[----:B------:R-:W4:Y:S01]  /*f1ea0*/  LDL.LU R0, [R1+0xe88] ;  /* 0x000e880001007983 */ /* 0x000f220000300800 */
[----:B------:R-:W-:Y:S02]  /*f1eb0*/  LOP3.LUT R22, R22, 0xffbfffff, RZ, 0xc0, !PT ;  /* 0xffbfffff16167812 */ /* 0x000fe400078ec0ff */
[----:B------:R-:W-:Y:S02]  /*f1ec0*/  R2UR.FILL UR77, R3 ;  /* 0x00000000034d72ca */ /* 0x000fe400004e0000 */
[----:B------:R-:W4:Y:S01]  /*f1ed0*/  LDL.LU R3, [R1+0x214] ;  /* 0x0002140001037983 */ /* 0x000f220000300800 */
[----:B------:R-:W-:-:S02]  /*f1ee0*/  @P0 LOP3.LUT R22, R22, 0x400000, RZ, 0xfc, !PT ;  /* 0x0040000016160812 */ /* 0x000fc400078efcff */
[----:B0-----:R-:W-:Y:S02]  /*f1ef0*/  ISETP.LT.AND P0, PT, R4, UR40, !P6 ;  /* 0x0000002804007c0c */ /* 0x001fe4000f701270 */
[----:B------:R-:W-:Y:S02]  /*f1f00*/  R2UR.FILL UR40, R19 ;  /* 0x00000000132872ca */ /* 0x000fe400004e0000 */
[----:B------:R-:W4:Y:S01]  /*f1f10*/  LDL.LU R19, [R1+0x40bc] ;  /* 0x0040bc0001137983 */ /* 0x000f220000300800 */
[----:B------:R-:W-:-:S03]  /*f1f20*/  LOP3.LUT R22, R22, 0xffdfffff, RZ, 0xc0, !PT ;  /* 0xffdfffff16167812 */ /* 0x000fc600078ec0ff */
[----:B------:R-:W4:Y:S01]  /*f1f30*/  LDL.LU R4, [R1+0x210] ;  /* 0x0002100001047983 */ /* 0x000f220000300800 */
[----:B------:R-:W-:-:S04]  /*f1f40*/  @P1 LOP3.LUT R22, R22, 0x200000, RZ, 0xfc, !PT ;  /* 0x0020000016161812 */ /* 0x000fc800078efcff */
[----:B------:R-:W-:-:S04]  /*f1f50*/  LOP3.LUT R22, R22, 0xffefffff, RZ, 0xc0, !PT ;  /* 0xffefffff16167812 */ /* 0x000fc800078ec0ff */
[----:B------:R-:W-:Y:S02]  /*f1f60*/  @P0 LOP3.LUT R22, R22, 0x100000, RZ, 0xfc, !PT ;  /* 0x0010000016160812 */ /* 0x000fe400078efcff */
[----:B---3--:R-:W-:Y:S02]  /*f1f70*/  ISETP.LT.AND P1, PT, R5, UR41, !P6 ;  /* 0x0000002905007c0c */ /* 0x008fe4000f721270 */
[----:B------:R-:W-:Y:S02]  /*f1f80*/  R2UR.FILL UR41, R20 ;  /* 0x00000000142972ca */ /* 0x000fe400004e0000 */
[----:B------:R-:W3:Y:S04]  /*f1f90*/  LDL.LU R20, [R1+0x40b8] ;  /* 0x0040b80001147983 */ /* 0x000ee80000300800 */
[----:B------:R-:W3:Y:S01]  /*f1fa0*/  LDL.LU R5, [R1+0x20c] ;  /* 0x00020c0001057983 */ /* 0x000ee20000300800 */
[----:B-1----:R-:W-:-:S02]  /*f1fb0*/  ISETP.LT.AND P0, PT, R6, UR4, !P6 ;  /* 0x0000000406007c0c */ /* 0x002fc4000f701270 */
[----:B------:R-:W-:Y:S02]  /*f1fc0*/  R2UR.FILL UR4, R21 ;  /* 0x00000000150472ca */ /* 0x000fe400004e0000 */
[----:B------:R-:W3:Y:S01]  /*f1fd0*/  LDL.LU R21, [R1+0x40b4] ;  /* 0x0040b40001157983 */ /* 0x000ee20000300800 */
[----:B------:R-:W-:-:S03]  /*f1fe0*/  LOP3.LUT R22, R22, 0xfff7ffff, RZ, 0xc0, !PT ;  /* 0xfff7ffff16167812 */ /* 0x000fc600078ec0ff */
[----:B------:R-:W3:Y:S01]  /*f1ff0*/  LDL.LU R6, [R1+0x208] ;  /* 0x0002080001067983 */ /* 0x000ee20000300800 */
[----:B------:R-:W-:-:S06]  /*f2000*/  @P1 LOP3.LUT R22, R22, 0x80000, RZ, 0xfc, !PT ;  /* 0x0008000016161812 */ /* 0x000fcc00078efcff */
[----:B------:R-:W-:Y:S02]  /*f2010*/  ISETP.LT.AND P1, PT, R25, UR4, !P6 ;  /* 0x0000000419007c0c */ /* 0x000fe4000f721270 */
[----:B------:R-:W-:Y:S02]  /*f2020*/  R2UR.FILL UR4, R8 ;  /* 0x00000000080472ca */ /* 0x000fe400004e0000 */
[----:B------:R-:W3:Y:S01]  /*f2030*/  LDL.LU R8, [R1+0x204] ;  /* 0x0002040001087983 */ /* 0x000ee20000300800 */
[----:B------:R-:W-:-:S04]  /*f2040*/  LOP3.LUT R22, R22, 0xfffbffff, RZ, 0xc0, !PT ;  /* 0xfffbffff16167812 */ /* 0x000fc800078ec0ff */
[----:B------:R-:W-:Y:S02]  /*f2050*/  @P0 LOP3.LUT R22, R22, 0x40000, RZ, 0xfc, !PT ;  /* 0x0004000016160812 */ /* 0x000fe400078efcff */
[----:B--2---:R-:W-:Y:S02]  /*f2060*/  ISETP.LT.AND P0, PT, R26, UR41, !P6 ;  /* 0x000000291a007c0c */ /* 0x004fe4000f701270 */
[----:B------:R-:W-:Y:S02]  /*f2070*/  R2UR.FILL UR41, R7 ;  /* 0x00000000072972ca */ /* 0x000fe400004e0000 */
[----:B------:R-:W2:Y:S01]  /*f2080*/  LDL.LU R7, [R1+0x200] ;  /* 0x0002000001077983 */ /* 0x000ea20000300800 */
[----:B------:R-:W-:-:S04]  /*f2090*/  LOP3.LUT R22, R22, 0xfffdffff, RZ, 0xc0, !PT ;  /* 0xfffdffff16167812 */ /* 0x000fc800078ec0ff */
[----:B------:R-:W-:Y:S02]  /*f20a0*/  @P1 LOP3.LUT R22, R22, 0x20000, RZ, 0xfc, !PT ;  /* 0x0002000016161812 */ /* 0x000fe400078efcff */
[----:B------:R-:W-:Y:S02]  /*f20b0*/  ISETP.LT.AND P1, PT, R27, UR40, !P6 ;  /* 0x000000281b007c0c */ /* 0x000fe4000f721270 */
[----:B----4-:R-:W-:Y:S02]  /*f20c0*/  R2UR.FILL UR40, R0 ;  /* 0x00000000002872ca */ /* 0x010fe400004e0000 */
[----:B------:R-:W4:Y:S01]  /*f20d0*/  LDL.LU R0, [R1+0x1fc] ;  /* 0x0001fc0001007983 */ /* 0x000f220000300800 */
[----:B------:R-:W-:-:S04]  /*f20e0*/  LOP3.LUT R22, R22, 0xfffeffff, RZ, 0xc0, !PT ;  /* 0xfffeffff16167812 */ /* 0x000fc800078ec0ff */
[----:B------:R-:W-:Y:S02]  /*f20f0*/  @P0 LOP3.LUT R22, R22, 0x10000, RZ, 0xfc, !PT ;  /* 0x0001000016160812 */ /* 0x000fe400078efcff */
[----:B------:R-:W-:Y:S01]  /*f2100*/  ISETP.LT.AND P0, PT, R3, UR77, !P6 ;  /* 0x0000004d03007c0c */ /* 0x000fe2000f701270 */
[----:B------:R-:W0:Y:S01]  /*f2110*/  LDCU UR77, c[0x0][0x39c] ;  /* 0x00007380ff4d77ac */ /* 0x000e220008000800 */
[----:B------:R-:W4:Y:S01]  /*f2120*/  LDL.LU R3, [R1+0x1f8] ;  /* 0x0001f80001037983 */ /* 0x000f220000300800 */
[----:B------:R-:W-:-:S04]  /*f2130*/  LOP3.LUT R22, R22, 0xffff7fff, RZ, 0xc0, !PT ;  /* 0xffff7fff16167812 */ /* 0x000fc800078ec0ff */
[----:B------:R-:W-:Y:S02]  /*f2140*/  @P1 LOP3.LUT R22, R22, 0x8000, RZ, 0xfc, !PT ;  /* 0x0000800016161812 */ /* 0x000fe400078efcff */
[----:B------:R-:W-:Y:S01]  /*f2150*/  ISETP.LT.AND P1, PT, R4, UR76, !P6 ;  /* 0x0000004c04007c0c */ /* 0x000fe2000f721270 */
[----:B------:R-:W1:Y:S01]  /*f2160*/  LDCU UR76, c[0x0][0x39c] ;  /* 0x00007380ff4c77ac */ /* 0x000e620008000800 */
[----:B------:R-:W4:Y:S01]  /*f2170*/  LDL.LU R4, [R1+0x1f4] ;  /* 0x0001f40001047983 */ /* 0x000f220000300800 */
[----:B------:R-:W-:-:S04]  /*f2180*/  LOP3.LUT R22, R22, 0xffffbfff, RZ, 0xc0, !PT ;  /* 0xffffbfff16167812 */ /* 0x000fc800078ec0ff */
[----:B------:R-:W-:-:S04]  /*f2190*/  @P0 LOP3.LUT R22, R22, 0x4000, RZ, 0xfc, !PT ;  /* 0x0000400016160812 */ /* 0x000fc800078efcff */
[----:B------:R-:W-:Y:S02]  /*f21a0*/  LOP3.LUT R22, R22, 0xffffdfff, RZ, 0xc0, !PT ;  /* 0xffffdfff16167812 */ /* 0x000fe400078ec0ff */
[----:B---3--:R-:W-:Y:S01]  /*f21b0*/  ISETP.LT.AND P0, PT, R5, UR75, !P6 ;  /* 0x0000004b05007c0c */ /* 0x008fe2000f701270 */
[----:B------:R-:W3:Y:S01]  /*f21c0*/  LDCU UR75, c[0x0][0x39c] ;  /* 0x00007380ff4b77ac */ /* 0x000ee20008000800 */
[----:B------:R-:W3:Y:S01]  /*f21d0*/  LDL.LU R5, [R1+0x1f0] ;  /* 0x0001f00001057983 */ /* 0x000ee20000300800 */
[----:B------:R-:W-:Y:S02]  /*f21e0*/  @P1 LOP3.LUT R22, R22, 0x2000, RZ, 0xfc, !PT ;  /* 0x0000200016161812 */ /* 0x000fe400078efcff */
[----:B------:R-:W-:Y:S01]  /*f21f0*/  ISETP.LT.AND P1, PT, R6, UR74, !P6 ;  /* 0x0000004a06007c0c */ /* 0x000fe2000f721270 */
[----:B------:R-:W0:Y:S01]  /*f2200*/  LDCU UR74, c[0x0][0x39c] ;  /* 0x00007380ff4a77ac */ /* 0x000e220008000800 */
[----:B------:R-:W3:Y:S01]  /*f2210*/  LDL.LU R6, [R1+0x1ec] ;  /* 0x0001ec0001067983 */ /* 0x000ee20000300800 */
[----:B------:R-:W-:-:S05]  /*f2220*/  LOP3.LUT R22, R22, 0xffffefff, RZ, 0xc0, !PT ;  /* 0xffffefff16167812 */ /* 0x000fca00078ec0ff */
[----:B------:R-:W-:Y:S02]  /*f2230*/  @P0 LOP3.LUT R22, R22, 0x1000, RZ, 0xfc, !PT ;  /* 0x0000100016160812 */ /* 0x000fe400078efcff */
[----:B------:R-:W-:Y:S01]  /*f2240*/  ISETP.LT.AND P0, PT, R8, UR73, !P6 ;  /* 0x0000004908007c0c */ /* 0x000fe2000f701270 */
[----:B------:R-:W0:Y:S01]  /*f2250*/  LDCU UR73, c[0x0][0x39c] ;  /* 0x00007380ff4977ac */ /* 0x000e220008000800 */
[----:B------:R-:W3:Y:S01]  /*f2260*/  LDL.LU R8, [R1+0x1e8] ;  /* 0x0001e80001087983 */ /* 0x000ee20000300800 */
[----:B------:R-:W-:-:S04]  /*f2270*/  LOP3.LUT R22, R22, 0xfffff7ff, RZ, 0xc0, !PT ;  /* 0xfffff7ff16167812 */ /* 0x000fc800078ec0ff */
[----:B------:R-:W-:Y:S02]  /*f2280*/  @P1 LOP3.LUT R22, R22, 0x800, RZ, 0xfc, !PT ;  /* 0x0000080016161812 */ /* 0x000fe400078efcff */
[----:B--2---:R-:W-:Y:S01]  /*f2290*/  ISETP.LT.AND P1, PT, R7, UR72, !P6 ;  /* 0x0000004807007c0c */ /* 0x004fe2000f721270 */
[----:B------:R-:W2:Y:S01]  /*f22a0*/  LDCU UR72, c[0x0][0x39c] ;  /* 0x00007380ff4877ac */ /* 0x000ea20008000800 */
[----:B------:R-:W2:Y:S01]  /*f22b0*/  LDL.LU R7, [R1+0x1e4] ;  /* 0x0001e40001077983 */ /* 0x000ea20000300800 */
[----:B------:R-:W-:-:S04]  /*f22c0*/  LOP3.LUT R22, R22, 0xfffffbff, RZ, 0xc0, !PT ;  /* 0xfffffbff16167812 */ /* 0x000fc800078ec0ff */
[----:B------:R-:W-:Y:S02]  /*f22d0*/  @P0 LOP3.LUT R22, R22, 0x400, RZ, 0xfc, !PT ;  /* 0x0000040016160812 */ /* 0x000fe400078efcff */
[----:B----4-:R-:W-:Y:S01]  /*f22e0*/  ISETP.LT.AND P0, PT, R0, UR71, !P6 ;  /* 0x0000004700007c0c */ /* 0x010fe2000f701270 */
[----:B------:R-:W4:Y:S01]  /*f22f0*/  LDCU UR71, c[0x0][0x39c] ;  /* 0x00007380ff4777ac */ /* 0x000f220008000800 */
[----:B------:R-:W4:Y:S01]  /*f2300*/  LDL.LU R0, [R1+0x1e0] ;  /* 0x0001e00001007983 */ /* 0x000f220000300800 */
[----:B------:R-:W-:-:S04]  /*f2310*/  LOP3.LUT R22, R22, 0xfffffdff, RZ, 0xc0, !PT ;  /* 0xfffffdff16167812 */ /* 0x000fc800078ec0ff */
[----:B------:R-:W-:Y:S02]  /*f2320*/  @P1 LOP3.LUT R22, R22, 0x200, RZ, 0xfc, !PT ;  /* 0x0000020016161812 */ /* 0x000fe400078efcff */
[----:B------:R-:W-:Y:S01]  /*f2330*/  ISETP.LT.AND P1, PT, R3, UR70, !P6 ;  /* 0x0000004603007c0c */ /* 0x000fe2000f721270 */
[----:B------:R-:W0:Y:S01]  /*f2340*/  LDCU UR70, c[0x0][0x39c] ;  /* 0x00007380ff4677ac */ /* 0x000e220008000800 */
        /* <DEDUP_REMOVED lines=8> */
[----:B---3--:R-:W-:Y:S01]  /*f23d0*/  ISETP.LT.AND P1, PT, R5, UR68, !P6 ;  /* 0x0000004405007c0c */ /* 0x008fe2000f721270 */
[----:B------:R-:W3:Y:S01]  /*f23e0*/  LDCU UR68, c[0x0][0x39c] ;  /* 0x00007380ff4477ac */ /* 0x000ee20008000800 */
[----:B------:R-:W3:Y:S01]  /*f23f0*/  LDL.LU R5, [R1+0x1d4] ;  /* 0x0001d40001057983 */ /* 0x000ee20000300800 */
[----:B------:R-:W-:-:S04]  /*f2400*/  @P0 LOP3.LUT R22, R22, 0x40, RZ, 0xfc, !PT ;  /* 0x0000004016160812 */ /* 0x000fc800078efcff */
[----:B------:R-:W-:Y:S02]  /*f2410*/  LOP3.LUT R22, R22, 0xffffffdf, RZ, 0xc0, !PT ;  /* 0xffffffdf16167812 */ /* 0x000fe400078ec0ff */
[----:B------:R-:W-:Y:S01]  /*f2420*/  ISETP.LT.AND P0, PT, R6, UR67, !P6 ;  /* 0x0000004306007c0c */ /* 0x000fe2000f701270 */
[----:B------:R-:W0:Y:S01]  /*f2430*/  LDCU UR67, c[0x0][0x39c] ;  /* 0x00007380ff4377ac */ /* 0x000e220008000800 */
[----:B------:R-:W3:Y:S02]  /*f2440*/  LDL.LU R6, [R1+0x1d0] ;  /* 0x0001d00001067983 */ /* 0x000ee40000300800 */
[----:B------:R-:W-:Y:S02]  /*f2450*/  @P1 LOP3.LUT R22, R22, 0x20, RZ, 0xfc, !PT ;  /* 0x0000002016161812 */ /* 0x000fe400078efcff */
[----:B------:R-:W3:Y:S02]  /*f2460*/  LDL.LU R3, [R1+0x1cc] ;  /* 0x0001cc0001037983 */ /* 0x000ee40000300800 */
[----:B------:R-:W-:-:S02]  /*f2470*/  LOP3.LUT R22, R22, 0xffffffef, RZ, 0xc0, !PT ;  /* 0xffffffef16167812 */ /* 0x000fc400078ec0ff */
[----:B------:R-:W-:Y:S01]  /*f2480*/  ISETP.LT.AND P1, PT, R8, UR66, !P6 ;  /* 0x0000004208007c0c */ /* 0x000fe2000f721270 */
[----:B------:R-:W0:Y:S02]  /*f2490*/  LDCU UR66, c[0x0][0x39c] ;  /* 0x00007380ff4277ac */ /* 0x000e240008000800 */
[----:B------:R-:W-:-:S04]  /*f24a0*/  @P0 LOP3.LUT R22, R22, 0x10, RZ, 0xfc, !PT ;  /* 0x0000001016160812 */ /* 0x000fc800078efcff */
[----:B------:R-:W-:Y:S02]  /*f24b0*/  LOP3.LUT R22, R22, 0xfffffff7, RZ, 0xc0, !PT ;  /* 0xfffffff716167812 */ /* 0x000fe400078ec0ff */
[----:B--2---:R-:W-:Y:S01]  /*f24c0*/  ISETP.LT.AND P0, PT, R7, UR65, !P6 ;  /* 0x0000004107007c0c */ /* 0x004fe2000f701270 */
[----:B------:R-:W2:Y:S03]  /*f24d0*/  LDCU UR65, c[0x0][0x39c] ;  /* 0x00007380ff4177ac */ /* 0x000ea60008000800 */
[----:B------:R-:W-:Y:S01]  /*f24e0*/  @P1 LOP3.LUT R22, R22, 0x8, RZ, 0xfc, !PT ;  /* 0x0000000816161812 */ /* 0x000fe200078efcff */
[----:B------:R-:W2:Y:S03]  /*f24f0*/  LDL.LU R7, [R1+0x1c8] ;  /* 0x0001c80001077983 */ /* 0x000ea60000300800 */
[----:B------:R-:W-:-:S05]  /*f2500*/  LOP3.LUT R22, R22, 0xfffffffb, RZ, 0xc0, !PT ;  /* 0xfffffffb16167812 */ /* 0x000fca00078ec0ff */
[----:B------:R-:W-:Y:S02]  /*f2510*/  @P0 LOP3.LUT R22, R22, 0x4, RZ, 0xfc, !PT ;  /* 0x0000000416160812 */ /* 0x000fe400078efcff */
[----:B------:R-:W-:Y:S01]  /*f2520*/  ISETP.LT.AND P0, PT, R21, UR63, !P6 ;  /* 0x0000003f15007c0c */ /* 0x000fe2000f701270 */
[----:B------:R-:W0:Y:S01]  /*f2530*/  LDCU UR63, c[0x0][0x39c] ;  /* 0x00007380ff3f77ac */ /* 0x000e220008000800 */
[----:B----4-:R-:W-:Y:S01]  /*f2540*/  ISETP.LT.AND P1, PT, R0, UR64, !P6 ;  /* 0x0000004000007c0c */ /* 0x010fe2000f721270 */
[----:B------:R-:W4:Y:S01]  /*f2550*/  LDCU UR64, c[0x0][0x39c] ;  /* 0x00007380ff4077ac */ /* 0x000f220008000800 */
[----:B------:R-:W2:Y:S04]  /*f2560*/  LDL.LU R0, [R1+0x1c4] ;  /* 0x0001c40001007983 */ /* 0x000ea80000300800 */
[----:B------:R-:W2:Y:S01]  /*f2570*/  LDL.LU R21, [R1+0x40b0] ;  /* 0x0040b00001157983 */ /* 0x000ea20000300800 */
[----:B------:R-:W-:-:S03]  /*f2580*/  LOP3.LUT R22, R22, 0xfffffffd, RZ, 0xc0, !PT ;  /* 0xfffffffd16167812 */ /* 0x000fc600078ec0ff */
[----:B------:R-:W4:Y:S03]  /*f2590*/  LDL.LU R8, [R1+0x1c0] ;  /* 0x0001c00001087983 */ /* 0x000f260000300800 */
[----:B------:R-:W-:Y:S02]  /*f25a0*/  @P1 LOP3.LUT R22, R22, 0x2, RZ, 0xfc, !PT ;  /* 0x0000000216161812 */ /* 0x000fe400078efcff */
[----:B------:R-:W-:Y:S01]  /*f25b0*/  ISETP.LT.AND P1, PT, R4, UR62, !P6 ;  /* 0x0000003e04007c0c */ /* 0x000fe2000f721270 */
[----:B------:R-:W0:Y:S01]  /*f25c0*/  LDCU UR62, c[0x0][0x39c] ;  /* 0x00007380ff3e77ac */ /* 0x000e220008000800 */
[----:B------:R-:W4:Y:S01]  /*f25d0*/  LDL.LU R4, [R1+0x1bc] ;  /* 0x0001bc0001047983 */ /* 0x000f220000300800 */
[----:B------:R-:W-:-:S04]  /*f25e0*/  LOP3.LUT R22, R22, 0xfffffffe, RZ, 0xc0, !PT ;  /* 0xfffffffe16167812 */ /* 0x000fc800078ec0ff */
[----:B------:R-:W-:Y:S02]  /*f25f0*/  @P0 LOP3.LUT R22, R22, 0x1, RZ, 0xfc, !PT ;  /* 0x0000000116160812 */ /* 0x000fe400078efcff */
[----:B---3--:R-:W-:Y:S01]  /*f2600*/  ISETP.LT.AND P0, PT, R5, UR61, !P6 ;  /* 0x0000003d05007c0c */ /* 0x008fe2000f701270 */
[----:B------:R-:W3:Y:S01]  /*f2610*/  LDCU UR61, c[0x0][0x39c] ;  /* 0x00007380ff3d77ac */ /* 0x000ee20008000800 */
[----:B------:R-:W3:Y:S01]  /*f2620*/  LDL.LU R5, [R1+0x1b8] ;  /* 0x0001b80001057983 */ /* 0x000ee20000300800 */
[----:B--2---:R-:W-:-:S04]  /*f2630*/  LOP3.LUT R21, R21, 0x7fffffff, RZ, 0xc0, !PT ;  /* 0x7fffffff15157812 */ /* 0x004fc800078ec0ff */
[----:B------:R-:W-:Y:S02]  /*f2640*/  @P1 LOP3.LUT R21, R21, 0x80000000, RZ, 0xfc, !PT ;  /* 0x8000000015151812 */ /* 0x000fe400078efcff */
[----:B------:R-:W-:Y:S01]  /*f2650*/  ISETP.LT.AND P1, PT, R6, UR60, !P6 ;  /* 0x0000003c06007c0c */ /* 0x000fe2000f721270 */
[----:B------:R-:W2:Y:S01]  /*f2660*/  LDCU UR60, c[0x0][0x39c] ;  /* 0x00007380ff3c77ac */ /* 0x000ea20008000800 */
[----:B------:R-:W2:Y:S01]  /*f2670*/  LDL.LU R6, [R1+0x1b4] ;  /* 0x0001b40001067983 */ /* 0x000ea20000300800 */
[----:B------:R-:W-:-:S04]  /*f2680*/  LOP3.LUT R21, R21, 0xbfffffff, RZ, 0xc0, !PT ;  /* 0xbfffffff15157812 */ /* 0x000fc800078ec0ff */
[----:B------:R-:W-:-:S04]  /*f2690*/  @P0 LOP3.LUT R21, R21, 0x40000000, RZ, 0xfc, !PT ;  /* 0x4000000015150812 */ /* 0x000fc800078efcff */
[----:B------:R-:W-:Y:S02]  /*f26a0*/  LOP3.LUT R21, R21, 0xdfffffff, RZ, 0xc0, !PT ;  /* 0xdfffffff15157812 */ /* 0x000fe400078ec0ff */
[----:B------:R-:W-:Y:S01]  /*f26b0*/  ISETP.LT.AND P0, PT, R3, UR59, !P6 ;  /* 0x0000003b03007c0c */ /* 0x000fe2000f701270 */
[----:B------:R-:W0:Y:S01]  /*f26c0*/  LDCU UR59, c[0x0][0x39c] ;  /* 0x00007380ff3b77ac */ /* 0x000e220008000800 */
[----:B------:R-:W-:Y:S01]  /*f26d0*/  @P1 LOP3.LUT R21, R21, 0x20000000, RZ, 0xfc, !PT ;  /* 0x2000000015151812 */ /* 0x000fe200078efcff */
[----:B------:R-:W2:Y:S01]  /*f26e0*/  LDL.LU R3, [R1+0x1b0] ;  /* 0x0001b00001037983 */ /* 0x000ea20000300800 */
[----:B------:R-:W-:Y:S01]  /*f26f0*/  ISETP.LT.AND P1, PT, R7, UR58, !P6 ;  /* 0x0000003a07007c0c */ /* 0x000fe2000f721270 */
[----:B------:R-:W0:Y:S02]  /*f2700*/  LDCU UR58, c[0x0][0x39c] ;  /* 0x00007380ff3a77ac */ /* 0x000e240008000800 */
[----:B------:R-:W2:Y:S01]  /*f2710*/  LDL.LU R7, [R1+0x1ac] ;  /* 0x0001ac0001077983 */ /* 0x000ea20000300800 */
[----:B------:R-:W-:-:S05]  /*f2720*/  LOP3.LUT R21, R21, 0xefffffff, RZ, 0xc0, !PT ;  /* 0xefffffff15157812 */ /* 0x000fca00078ec0ff */
[----:B------:R-:W-:Y:S02]  /*f2730*/  @P0 LOP3.LUT R21, R21, 0x10000000, RZ, 0xfc, !PT ;  /* 0x1000000015150812 */ /* 0x000fe400078efcff */
[----:B------:R-:W-:Y:S01]  /*f2740*/  ISETP.LT.AND P0, PT, R0, UR57, !P6 ;  /* 0x0000003900007c0c */ /* 0x000fe2000f701270 */
[----:B------:R-:W0:Y:S01]  /*f2750*/  LDCU UR57, c[0x0][0x39c] ;  /* 0x00007380ff3977ac */ /* 0x000e220008000800 */
        /* <DEDUP_REMOVED lines=23> */
[----:B------:R-:W2:Y:S11]  /*f28d0*/  LDL.LU R6, [R1+0x198] ;  /* 0x0001980001067983 */ /* 0x000eb60000300800 */
[----:B------:R-:W-:-:S02]  /*f28e0*/  @P0 LOP3.LUT R21, R21, 0x400000, RZ, 0xfc, !PT ;  /* 0x0040000015150812 */ /* 0x000fc400078efcff */
[----:B------:R-:W-:Y:S01]  /*f28f0*/  ISETP.LT.AND P1, PT, R3, UR52, !P6 ;  /* 0x0000003403007c0c */ /* 0x000fe2000f721270 */
[----:B------:R-:W0:Y:S01]  /*f2900*/  LDCU UR52, c[0x0][0x39c] ;  /* 0x00007380ff3477ac */ /* 0x000e220008000800 */
[----:B------:R-:W2:Y:S01]  /*f2910*/  LDL.LU R3, [R1+0x194] ;  /* 0x0001940001037983 */ /* 0x000ea20000300800 */
[----:B------:R-:W-:Y:S02]  /*f2920*/  ISETP.LT.AND P0, PT, R7, UR51, !P6 ;  /* 0x0000003307007c0c */ /* 0x000fe4000f701270 */
[----:B------:R-:W-:Y:S01]  /*f2930*/  LOP3.LUT R21, R21, 0xffdfffff, RZ, 0xc0, !PT ;  /* 0xffdfffff15157812 */ /* 0x000fe200078ec0ff */
[----:B------:R-:W2:Y:S01]  /*f2940*/  LDL.LU R7, [R1+0x190] ;  /* 0x0001900001077983 */ /* 0x000ea20000300800 */
[----:B------:R-:W0:Y:S06]  /*f2950*/  LDCU UR51, c[0x0][0x39c] ;  /* 0x00007380ff3377ac */ /* 0x000e2c0008000800 */
[----:B------:R-:W-:-:S02]  /*f2960*/  @P1 LOP3.LUT R21, R21, 0x200000, RZ, 0xfc, !PT ;  /* 0x0020000015151812 */ /* 0x000fc400078efcff */
        /* <DEDUP_REMOVED lines=30> */
[----:B------:R-:W-:Y:S01]  /*f2b50*/  ISETP.LT.AND P1, PT, R7, UR44, !P6 ;  /* 0x0000002c07007c0c */ /* 0x000fe2000f721270 */
[----:B------:R-:W0:Y:S02]  /*f2b60*/  LDCU UR44, c[0x0][0x39c] ;  /* 0x00007380ff2c77ac */ /* 0x000e240008000800 */
[----:B------:R-:W2:Y:S01]  /*f2b70*/  LDL.LU R7, [R1+0x174] ;  /* 0x0001740001077983 */ /* 0x000ea20000300800 */
[----:B------:R-:W-:-:S06]  /*f2b80*/  LOP3.LUT R21, R21, 0xffffbfff, RZ, 0xc0, !PT ;  /* 0xffffbfff15157812 */ /* 0x000fcc00078ec0ff */
        /* <DEDUP_REMOVED lines=33> */
[----:B------:R-:W0:Y:S10]  /*f2da0*/  LDCU UR36, c[0x0][0x39c] ;  /* 0x00007380ff2477ac */ /* 0x000e340008000800 */
        /* <DEDUP_REMOVED lines=8> */
[----:B------:R-:W-:Y:S01]  /*f2e30*/  LOP3.LUT R21, R21, 0xffffffdf, RZ, 0xc0, !PT ;  /* 0xffffffdf15157812 */ /* 0x000fe200078ec0ff */
[----:B------:R-:W4:Y:S03]  /*f2e40*/  LDL.LU R8, [R1+0x150] ;  /* 0x0001500001087983 */ /* 0x000f260000300800 */
[----:B------:R-:W-:Y:S02]  /*f2e50*/  @P1 LOP3.LUT R21, R21, 0x20, RZ, 0xfc, !PT ;  /* 0x0000002015151812 */ /* 0x000fe400078efcff */
[----:B------:R-:W-:Y:S01]  /*f2e60*/  ISETP.LT.AND P1, PT, R4, UR32, !P6 ;  /* 0x0000002004007c0c */ /* 0x000fe2000f721270 */
[----:B------:R-:W0:Y:S01]  /*f2e70*/  LDCU UR32, c[0x0][0x39c] ;  /* 0x00007380ff2077ac */ /* 0x000e220008000800 */
[----:B------:R-:W-:Y:S01]  /*f2e80*/  LOP3.LUT R21, R21, 0xffffffef, RZ, 0xc0, !PT ;  /* 0xffffffef15157812 */ /* 0x000fe200078ec0ff */
[----:B------:R-:W4:Y:S03]  /*f2e90*/  LDL.LU R4, [R1+0x14c] ;  /* 0x00014c0001047983 */ /* 0x000f260000300800 */
[----:B------:R-:W-:-:S02]  /*f2ea0*/  @P0 LOP3.LUT R21, R21, 0x10, RZ, 0xfc, !PT ;  /* 0x0000001015150812 */ /* 0x000fc400078efcff */
[----:B---3--:R-:W-:Y:S01]  /*f2eb0*/  ISETP.LT.AND P0, PT, R5, UR31, !P6 ;  /* 0x0000001f05007c0c */ /* 0x008fe2000f701270 */
[----:B------:R-:W3:Y:S01]  /*f2ec0*/  LDCU UR31, c[0x0][0x39c] ;  /* 0x00007380ff1f77ac */ /* 0x000ee20008000800 */
[----:B------:R-:W-:Y:S01]  /*f2ed0*/  LOP3.LUT R21, R21, 0xfffffff7, RZ, 0xc0, !PT ;  /* 0xfffffff715157812 */ /* 0x000fe200078ec0ff */
[----:B------:R-:W3:Y:S03]  /*f2ee0*/  LDL.LU R5, [R1+0x148] ;  /* 0x0001480001057983 */ /* 0x000ee60000300800 */
[----:B------:R-:W-:Y:S01]  /*f2ef0*/  @P1 LOP3.LUT R21, R21, 0x8, RZ, 0xfc, !PT ;  /* 0x0000000815151812 */ /* 0x000fe200078efcff */
[----:B------:R-:W3:Y:S03]  /*f2f00*/  LDL.LU R3, [R1+0x144] ;  /* 0x0001440001037983 */ /* 0x000ee60000300800 */
[----:B------:R-:W-:-:S04]  /*f2f10*/  LOP3.LUT R21, R21, 0xfffffffb, RZ, 0xc0, !PT ;  /* 0xfffffffb15157812 */ /* 0x000fc800078ec0ff */
[----:B------:R-:W-:Y:S02]  /*f2f20*/  @P0 LOP3.LUT R21, R21, 0x4, RZ, 0xfc, !PT ;  /* 0x0000000415150812 */ /* 0x000fe400078efcff */
[----:B------:R-:W-:Y:S01]  /*f2f30*/  ISETP.LT.AND P0, PT, R20, UR29, !P6 ;  /* 0x0000001d14007c0c */ /* 0x000fe2000f701270 */
[----:B------:R-:W0:Y:S01]  /*f2f40*/  LDCU UR29, c[0x0][0x39c] ;  /* 0x00007380ff1d77ac */ /* 0x000e220008000800 */
[----:B------:R-:W3:Y:S01]  /*f2f50*/  LDL.LU R20, [R1+0x40ac] ;  /* 0x0040ac0001147983 */ /* 0x000ee20000300800 */
        /* <DEDUP_REMOVED lines=8> */
[----:B------:R-:W-:-:S04]  /*f2fe0*/  LOP3.LUT R21, R21, 0xfffffffe, RZ, 0xc0, !PT ;  /* 0xfffffffe15157812 */ /* 0x000fc800078ec0ff */
[----:B------:R-:W-:Y:S02]  /*f2ff0*/  @P0 LOP3.LUT R21, R21, 0x1, RZ, 0xfc, !PT ;  /* 0x0000000115150812 */ /* 0x000fe400078efcff */
[----:B------:R-:W-:Y:S01]  /*f3000*/  ISETP.LT.AND P0, PT, R0, UR27, !P6 ;  /* 0x0000001b00007c0c */ /* 0x000fe2000f701270 */
[----:B------:R-:W0:Y:S01]  /*f3010*/  LDCU UR27, c[0x0][0x39c] ;  /* 0x00007380ff1b77ac */ /* 0x000e220008000800 */
[----:B------:R-:W2:Y:S01]  /*f3020*/  LDL.LU R0, [R1+0x138] ;  /* 0x0001380001007983 */ /* 0x000ea20000300800 */
[----:B---3--:R-:W-:-:S04]  /*f3030*/  LOP3.LUT R20, R20, 0x7fffffff, RZ, 0xc0, !PT ;  /* 0x7fffffff14147812 */ /* 0x008fc800078ec0ff */
[----:B------:R-:W-:Y:S02]  /*f3040*/  @P1 LOP3.LUT R20, R20, 0x80000000, RZ, 0xfc, !PT ;  /* 0x8000000014141812 */ /* 0x000fe400078efcff */
[----:B----4-:R-:W-:Y:S01]  /*f3050*/  ISETP.LT.AND P1, PT, R8, UR26, !P6 ;  /* 0x0000001a08007c0c */ /* 0x010fe2000f721270 */
[----:B------:R-:W3:Y:S01]  /*f3060*/  LDCU UR26, c[0x0][0x39c] ;  /* 0x00007380ff1a77ac */ /* 0x000ee20008000800 */
[----:B------:R-:W4:Y:S01]  /*f3070*/  LDL.LU R8, [R1+0x134] ;  /* 0x0001340001087983 */ /* 0x000f220000300800 */
[----:B------:R-:W-:-:S04]  /*f3080*/  LOP3.LUT R20, R20, 0xbfffffff, RZ, 0xc0, !PT ;  /* 0xbfffffff14147812 */ /* 0x000fc800078ec0ff */
[----:B------:R-:W-:Y:S02]  /*f3090*/  @P0 LOP3.LUT R20, R20, 0x40000000, RZ, 0xfc, !PT ;  /* 0x4000000014140812 */ /* 0x000fe400078efcff */
[----:B------:R-:W-:Y:S01]  /*f30a0*/  ISETP.LT.AND P0, PT, R4, UR25, !P6 ;  /* 0x0000001904007c0c */ /* 0x000fe2000f701270 */
[----:B------:R-:W0:Y:S01]  /*f30b0*/  LDCU UR25, c[0x0][0x39c] ;  /* 0x00007380ff1977ac */ /* 0x000e220008000800 */
[----:B------:R-:W3:Y:S01]  /*f30c0*/  LDL.LU R4, [R1+0x130] ;  /* 0x0001300001047983 */ /* 0x000ee20000300800 */
[----:B------:R-:W-:-:S04]  /*f30d0*/  LOP3.LUT R20, R20, 0xdfffffff, RZ, 0xc0, !PT ;  /* 0xdfffffff14147812 */ /* 0x000fc800078ec0ff */
[----:B------:R-:W-:Y:S02]  /*f30e0*/  @P1 LOP3.LUT R20, R20, 0x20000000, RZ, 0xfc, !PT ;  /* 0x2000000014141812 */ /* 0x000fe400078efcff */
[----:B------:R-:W-:Y:S01]  /*f30f0*/  ISETP.LT.AND P1, PT, R5, UR24, !P6 ;  /* 0x0000001805007c0c */ /* 0x000fe2000f721270 */
[----:B------:R-:W0:Y:S01]  /*f3100*/  LDCU UR24, c[0x0][0x39c] ;  /* 0x00007380ff1877ac */ /* 0x000e220008000800 */
[----:B------:R-:W3:Y:S01]  /*f3110*/  LDL.LU R5, [R1+0x12c] ;  /* 0x00012c0001057983 */ /* 0x000ee20000300800 */
[----:B------:R-:W-:-:S04]  /*f3120*/  LOP3.LUT R20, R20, 0xefffffff, RZ, 0xc0, !PT ;  /* 0xefffffff14147812 */ /* 0x000fc800078ec0ff */
[----:B------:R-:W-:-:S04]  /*f3130*/  @P0 LOP3.LUT R20, R20, 0x10000000, RZ, 0xfc, !PT ;  /* 0x1000000014140812 */ /* 0x000fc800078efcff */
[----:B------:R-:W-:Y:S02]  /*f3140*/  LOP3.LUT R20, R20, 0xf7ffffff, RZ, 0xc0, !PT ;  /* 0xf7ffffff14147812 */ /* 0x000fe400078ec0ff */
[----:B------:R-:W-:Y:S01]  /*f3150*/  ISETP.LT.AND P0, PT, R3, UR23, !P6 ;  /* 0x0000001703007c0c */ /* 0x000fe2000f701270 */
[----:B------:R-:W0:Y:S01]  /*f3160*/  LDCU UR23, c[0x0][0x39c] ;  /* 0x00007380ff1777ac */ /* 0x000e220008000800 */
[----:B------:R-:W-:Y:S01]  /*f3170*/  @P1 LOP3.LUT R20, R20, 0x8000000, RZ, 0xfc, !PT ;  /* 0x0800000014141812 */ /* 0x000fe200078efcff */
[----:B------:R-:W3:Y:S03]  /*f3180*/  LDL.LU R3, [R1+0x128] ;  /* 0x0001280001037983 */ /* 0x000ee60000300800 */
[----:B------:R-:W-:-:S07]  /*f3190*/  LOP3.LUT R20, R20, 0xfbffffff, RZ, 0xc0, !PT ;  /* 0xfbffffff14147812 */ /* 0x000fce00078ec0ff */
[----:B------:R-:W-:-:S04]  /*f31a0*/  @P0 LOP3.LUT R20, R20, 0x4000000, RZ, 0xfc, !PT ;  /* 0x0400000014140812 */ /* 0x000fc800078efcff */
[----:B------:R-:W-:Y:S02]  /*f31b0*/  LOP3.LUT R20, R20, 0xfdffffff, RZ, 0xc0, !PT ;  /* 0xfdffffff14147812 */ /* 0x000fe400078ec0ff */
[----:B--2---:R-:W-:Y:S01]  /*f31c0*/  ISETP.LT.AND P1, PT, R6, UR22, !P6 ;  /* 0x0000001606007c0c */ /* 0x004fe2000f721270 */
[----:B------:R-:W2:Y:S01]  /*f31d0*/  LDCU UR22, c[0x0][0x39c] ;  /* 0x00007380ff1677ac */ /* 0x000ea20008000800 */
[----:B------:R-:W2:Y:S01]  /*f31e0*/  LDL.LU R6, [R1+0x124] ;  /* 0x0001240001067983 */ /* 0x000ea20000300800 */
[----:B------:R-:W-:Y:S01]  /*f31f0*/  ISETP.LT.AND P0, PT, R7, UR21, !P6 ;  /* 0x0000001507007c0c */ /* 0x000fe2000f701270 */
[----:B------:R-:W0:Y:S02]  /*f3200*/  LDCU UR21, c[0x0][0x39c] ;  /* 0x00007380ff1577ac */ /* 0x000e240008000800 */
[----:B------:R-:W2:Y:S07]  /*f3210*/  LDL.LU R7, [R1+0x120] ;  /* 0x0001200001077983 */ /* 0x000eae0000300800 */
[----:B------:R-:W-:-:S02]  /*f3220*/  @P1 LOP3.LUT R20, R20, 0x2000000, RZ, 0xfc, !PT ;  /* 0x0200000014141812 */ /* 0x000fc400078efcff */
[----:B------:R-:W-:Y:S01]  /*f3230*/  ISETP.LT.AND P1, PT, R0, UR20, !P6 ;  /* 0x0000001400007c0c */ /* 0x000fe2000f721270 */
[----:B------:R-:W0:Y:S01]  /*f3240*/  LDCU UR20, c[0x0][0x39c] ;  /* 0x00007380ff1477ac */ /* 0x000e220008000800 */
        /* <DEDUP_REMOVED lines=8> */
[----:B------:R-:W4:Y:S01]  /*f32d0*/  LDL.LU R8, [R1+0x118] ;  /* 0x0001180001087983 */ /* 0x000f220000300800 */
[----:B---3--:R-:W-:Y:S01]  /*f32e0*/  ISETP.LT.AND P1, PT, R4, UR18, !P6 ;  /* 0x0000001204007c0c */ /* 0x008fe2000f721270 */
[----:B------:R-:W3:Y:S02]  /*f32f0*/  LDCU UR18, c[0x0][0x39c] ;  /* 0x00007380ff1277ac */ /* 0x000ee40008000800 */
[----:B------:R-:W3:Y:S07]  /*f3300*/  LDL.LU R4, [R1+0x114] ;  /* 0x0001140001047983 */ /* 0x000eee0000300800 */
[----:B------:R-:W-:-:S04]  /*f3310*/  @P0 LOP3.LUT R20, R20, 0x400000, RZ, 0xfc, !PT ;  /* 0x0040000014140812 */ /* 0x000fc800078efcff */
[----:B------:R-:W-:Y:S02]  /*f3320*/  LOP3.LUT R20, R20, 0xffdfffff, RZ, 0xc0, !PT ;  /* 0xffdfffff14147812 */ /* 0x000fe400078ec0ff */
[----:B------:R-:W-:Y:S01]  /*f3330*/  ISETP.LT.AND P0, PT, R5, UR17, !P6 ;  /* 0x0000001105007c0c */ /* 0x000fe2000f701270 */
[----:B------:R-:W0:Y:S01]  /*f3340*/  LDCU UR17, c[0x0][0x39c] ;  /* 0x00007380ff1177ac */ /* 0x000e220008000800 */
[----:B------:R-:W3:Y:S01]  /*f3350*/  LDL.LU R5, [R1+0x110] ;  /* 0x0001100001057983 */ /* 0x000ee20000300800 */
[----:B------:R-:W-:-:S04]  /*f3360*/  @P1 LOP3.LUT R20, R20, 0x200000, RZ, 0xfc, !PT ;  /* 0x0020000014141812 */ /* 0x000fc800078efcff */
[----:B------:R-:W-:Y:S02]  /*f3370*/  LOP3.LUT R20, R20, 0xffefffff, RZ, 0xc0, !PT ;  /* 0xffefffff14147812 */ /* 0x000fe400078ec0ff */
[----:B------:R-:W-:Y:S01]  /*f3380*/  ISETP.LT.AND P1, PT, R3, UR16, !P6 ;  /* 0x0000001003007c0c */ /* 0x000fe2000f721270 */
[----:B------:R-:W0:Y:S03]  /*f3390*/  LDCU UR16, c[0x0][0x39c] ;  /* 0x00007380ff1077ac */ /* 0x000e260008000800 */
[----:B------:R-:W-:-:S04]  /*f33a0*/  @P0 LOP3.LUT R20, R20, 0x100000, RZ, 0xfc, !PT ;  /* 0x0010000014140812 */ /* 0x000fc800078efcff */
[----:B------:R-:W-:-:S05]  /*f33b0*/  LOP3.LUT R20, R20, 0xfff7ffff, RZ, 0xc0, !PT ;  /* 0xfff7ffff14147812 */ /* 0x000fca00078ec0ff */
        /* <DEDUP_REMOVED lines=11> */
[----:B------:R-:W2:Y:S04]  /*f3470*/  LDL.LU R0, [R1+0x104] ;  /* 0x0001040001007983 */ /* 0x000ea80000300800 */
[----:B------:R-:W2:Y:S04]  /*f3480*/  LDL.LU R26, [R1+0x100] ;  /* 0x00010000011a7983 */ /* 0x000ea80000300800 */
[----:B------:R-:W2:Y:S01]  /*f3490*/  LDL.LU R3, [R1+0xfc] ;  /* 0x0000fc0001037983 */ /* 0x000ea20000300800 */
[----:B------:R-:W-:-:S03]  /*f34a0*/  LOP3.LUT R20, R20, 0xfffdffff, RZ, 0xc0, !PT ;  /* 0xfffdffff14147812 */ /* 0x000fc600078ec0ff */
[----:B------:R-:W2:Y:S01]  /*f34b0*/  LDL.LU R27, [R1+0xf8] ;  /* 0x0000f800011b7983 */ /* 0x000ea20000300800 */
        /* <DEDUP_REMOVED lines=10> */
[----:B------:R-:W-:-:S02]  /*f3560*/  @P1 LOP3.LUT R20, R20, 0x8000, RZ, 0xfc, !PT ;  /* 0x0000800014141812 */ /* 0x000fc400078efcff */
[----:B------:R-:W-:Y:S01]  /*f3570*/  ISETP.LT.AND P1, PT, R5, UR10, !P6 ;  /* 0x0000000a05007c0c */ /* 0x000fe2000f721270 */
        /* <DEDUP_REMOVED lines=15> */
[----:B------:R-:W3:Y:S01]  /*f3670*/  LDCU UR7, c[0x0][0x39c] ;  /* 0x00007380ff0777ac */ /* 0x000ee20008000800 */
[----:B------:R-:W2:Y:S01]  /*f3680*/  LDL.LU R0, [R1+0xe0] ;  /* 0x0000e00001007983 */ /* 0x000ea20000300800 */
[----:B------:R-:W-:-:S04]  /*f3690*/  LOP3.LUT R20, R20, 0xfffff7ff, RZ, 0xc0, !PT ;  /* 0xfffff7ff14147812 */ /* 0x000fc800078ec0ff */
[----:B------:R-:W-:-:S04]  /*f36a0*/  @P1 LOP3.LUT R20, R20, 0x800, RZ, 0xfc, !PT ;  /* 0x0000080014141812 */ /* 0x000fc800078efcff */
[----:B------:R-:W-:-:S04]  /*f36b0*/  LOP3.LUT R20, R20, 0xfffffbff, RZ, 0xc0, !PT ;  /* 0xfffffbff14147812 */ /* 0x000fc800078ec0ff */
[----:B------:R-:W-:Y:S02]  /*f36c0*/  @P0 LOP3.LUT R20, R20, 0x400, RZ, 0xfc, !PT ;  /* 0x0000040014140812 */ /* 0x000fe400078efcff */
[----:B------:R-:W-:Y:S01]  /*f36d0*/  ISETP.LT.AND P0, PT, R3, UR5, !P6 ;  /* 0x0000000503007c0c */ /* 0x000fe2000f701270 */
[----:B------:R-:W0:Y:S01]  /*f36e0*/  LDCU UR5, c[0x0][0x39c] ;  /* 0x00007380ff0577ac */ /* 0x000e220008000800 */
[----:B------:R-:W-:Y:S01]  /*f36f0*/  ISETP.LT.AND P1, PT, R26, UR6, !P6 ;  /* 0x000000061a007c0c */ /* 0x000fe2000f721270 */
[----:B------:R-:W2:Y:S01]  /*f3700*/  LDL.LU R3, [R1+0xd8] ;  /* 0x0000d80001037983 */ /* 0x000ea20000300800 */
[----:B------:R-:W4:Y:S01]  /*f3710*/  LDCU UR6, c[0x0][0x39c] ;  /* 0x00007380ff0677ac */ /* 0x000f220008000800 */
[----:B------:R-:W-:-:S10]  /*f3720*/  LOP3.LUT R20, R20, 0xfffffdff, RZ, 0xc0, !PT ;  /* 0xfffffdff14147812 */ /* 0x000fd400078ec0ff */
[----:B------:R-:W-:Y:S02]  /*f3730*/  @P1 LOP3.LUT R20, R20, 0x200, RZ, 0xfc, !PT ;  /* 0x0000020014141812 */ /* 0x000fe400078efcff */
[----:B0-----:R-:W-:Y:S01]  /*f3740*/  ISETP.LT.AND P2, PT, R27, UR5, !P6 ;  /* 0x000000051b007c0c */ /* 0x001fe2000f741270 */
[----:B------:R-:W0:Y:S01]  /*f3750*/  LDCU UR5, c[0x0][0x3b8] ;  /* 0x00007700ff0577ac */ /* 0x000e220008000800 */
[----:B------:R-:W-:Y:S01]  /*f3760*/  LOP3.LUT R20, R20, 0xfffffeff, RZ, 0xc0, !PT ;  /* 0xfffffeff14147812 */ /* 0x000fe200078ec0ff */
[----:B------:R-:W2:Y:S03]  /*f3770*/  LDL.LU R27, [R1+0xd4] ;  /* 0x0000d400011b7983 */ /* 0x000ea60000300800 */
[----:B------:R-:W-:-:S04]  /*f3780*/  @P0 LOP3.LUT R20, R20, 0x100, RZ, 0xfc, !PT ;  /* 0x0000010014140812 */ /* 0x000fc800078efcff */
[----:B------:R-:W-:Y:S02]  /*f3790*/  LOP3.LUT R20, R20, 0xffffff7f, RZ, 0xc0, !PT ;  /* 0xffffff7f14147812 */ /* 0x000fe400078ec0ff */
[----:B----4-:R-:W-:Y:S01]  /*f37a0*/  ISETP.LT.AND P1, PT, R8, UR6, !P6 ;  /* 0x0000000608007c0c */ /* 0x010fe2000f721270 */
[----:B------:R-:W4:Y:S01]  /*f37b0*/  LDCU UR6, c[0x0][0x3b8] ;  /* 0x00007700ff0677ac */ /* 0x000f220008000800 */
[----:B------:R-:W-:Y:S01]  /*f37c0*/  @P2 LOP3.LUT R20, R20, 0x80, RZ, 0xfc, !PT ;  /* 0x0000008014142812 */ /* 0x000fe200078efcff */
[----:B------:R-:W4:Y:S03]  /*f37d0*/  LDL.LU R8, [R1+0xd0] ;  /* 0x0000d00001087983 */ /* 0x000f260000300800 */
[----:B------:R-:W-:Y:S02]  /*f37e0*/  LOP3.LUT R20, R20, 0xffffffbf, RZ, 0xc0, !PT ;  /* 0xffffffbf14147812 */ /* 0x000fe400078ec0ff */
[----:B---3--:R-:W-:Y:S01]  /*f37f0*/  ISETP.LT.AND P0, PT, R4, UR7, !P6 ;  /* 0x0000000704007c0c */ /* 0x008fe2000f701270 */
[----:B------:R-:W3:Y:S01]  /*f3800*/  LDCU UR7, c[0x0][0x3b8] ;  /* 0x00007700ff0777ac */ /* 0x000ee20008000800 */
[----:B------:R-:W3:Y:S03]  /*f3810*/  LDL.LU R4, [R1+0xcc] ;  /* 0x0000cc0001047983 */ /* 0x000ee60000300800 */
        /* <DEDUP_REMOVED lines=15> */
[----:B------:R-:W-:Y:S01]  /*f3910*/  ISETP.LT.AND P0, PT, R7, UR10, !P6 ;  /* 0x0000000a07007c0c */ /* 0x000fe2000f701270 */
[----:B------:R-:W0:Y:S01]  /*f3920*/  LDCU UR10, c[0x0][0x3b8] ;  /* 0x00007700ff0a77ac */ /* 0x000e220008000800 */
[----:B------:R-:W2:Y:S04]  /*f3930*/  LDL.LU R7, [R1+0xc0] ;  /* 0x0000c00001077983 */ /* 0x000ea80000300800 */
[----:B------:R-:W2:Y:S01]  /*f3940*/  LDL.LU R19, [R1+0x40a8] ;  /* 0x0040a80001137983 */ /* 0x000ea20000300800 */
[----:B------:R-:W-:Y:S01]  /*f3950*/  ISETP.LT.AND P2, PT, R0, UR11, !P6 ;  /* 0x0000000b00007c0c */ /* 0x000fe2000f741270 */
[----:B------:R-:W0:Y:S02]  /*f3960*/  LDCU UR11, c[0x0][0x3b8] ;  /* 0x00007700ff0b77ac */ /* 0x000e240008000800 */
[----:B------:R-:W3:Y:S01]  /*f3970*/  LDL.LU R0, [R1+0xbc] ;  /* 0x0000bc0001007983 */ /* 0x000ee20000300800 */
[----:B------:R-:W-:-:S04]  /*f3980*/  LOP3.LUT R20, R20, 0xfffffffb, RZ, 0xc0, !PT ;  /* 0xfffffffb14147812 */ /* 0x000fc800078ec0ff */
[----:B------:R-:W-:-:S04]  /*f3990*/  @P0 LOP3.LUT R20, R20, 0x4, RZ, 0xfc, !PT ;  /* 0x0000000414140812 */ /* 0x000fc800078efcff */
        /* <DEDUP_REMOVED lines=10> */
[----:B----4-:R-:W-:Y:S01]  /*f3a40*/  ISETP.LT.AND P1, PT, R8, UR15, !P6 ;  /* 0x0000000f08007c0c */ /* 0x010fe2000f721270 */
[----:B------:R-:W4:Y:S02]  /*f3a50*/  LDCU UR15, c[0x0][0x3b8] ;  /* 0x00007700ff0f77ac */ /* 0x000f240008000800 */
[----:B------:R-:W4:Y:S01]  /*f3a60*/  LDL.LU R8, [R1+0xb0] ;  /* 0x0000b00001087983 */ /* 0x000f220000300800 */
[----:B--2---:R-:W-:-:S04]  /*f3a70*/  LOP3.LUT R19, R19, 0x7fffffff, RZ, 0xc0, !PT ;  /* 0x7fffffff13137812 */ /* 0x004fc800078ec0ff */
[----:B------:R-:W-:Y:S02]  /*f3a80*/  @P0 LOP3.LUT R19, R19, 0x80000000, RZ, 0xfc, !PT ;  /* 0x8000000013130812 */ /* 0x000fe400078efcff */
[----:B---3--:R-:W-:Y:S01]  /*f3a90*/  ISETP.LT.AND P0, PT, R4, UR16, !P6 ;  /* 0x0000001004007c0c */ /* 0x008fe2000f701270 */
[----:B------:R-:W2:Y:S01]  /*f3aa0*/  LDCU UR16, c[0x0][0x3b8] ;  /* 0x00007700ff1077ac */ /* 0x000ea20008000800 */
[----:B------:R-:W3:Y:S01]  /*f3ab0*/  LDL.LU R4, [R1+0xac] ;  /* 0x0000ac0001047983 */ /* 0x000ee20000300800 */
[----:B------:R-:W-:-:S04]  /*f3ac0*/  LOP3.LUT R19, R19, 0xbfffffff, RZ, 0xc0, !PT ;  /* 0xbfffffff13137812 */ /* 0x000fc800078ec0ff */
[----:B------:R-:W-:Y:S02]  /*f3ad0*/  @P2 LOP3.LUT R19, R19, 0x40000000, RZ, 0xfc, !PT ;  /* 0x4000000013132812 */ /* 0x000fe400078efcff */
        /* <DEDUP_REMOVED lines=19> */
[----:B------:R-:W-:-:S04]  /*f3c10*/  @P1 LOP3.LUT R19, R19, 0x4000000, RZ, 0xfc, !PT ;  /* 0x0400000013131812 */ /* 0x000fc800078efcff */
[----:B------:R-:W-:Y:S02]  /*f3c20*/  LOP3.LUT R19, R19, 0xfdffffff, RZ, 0xc0, !PT ;  /* 0xfdffffff13137812 */ /* 0x000fe400078ec0ff */
[----:B------:R-:W-:Y:S01]  /*f3c30*/  ISETP.LT.AND P1, PT, R3, UR21, !P6 ;  /* 0x0000001503007c0c */ /* 0x000fe2000f721270 */
[----:B------:R-:W0:Y:S01]  /*f3c40*/  LDCU UR21, c[0x0][0x3b8] ;  /* 0x00007700ff1577ac */ /* 0x000e220008000800 */
[----:B------:R-:W-:Y:S01]  /*f3c50*/  @P0 LOP3.LUT R19, R19, 0x2000000, RZ, 0xfc, !PT ;  /* 0x0200000013130812 */ /* 0x000fe200078efcff */
[----:B------:R-:W2:Y:S03]  /*f3c60*/  LDL.LU R3, [R1+0x94] ;  /* 0x0000940001037983 */ /* 0x000ea60000300800 */
[----:B------:R-:W-:Y:S02]  /*f3c70*/  LOP3.LUT R19, R19, 0xfeffffff, RZ, 0xc0, !PT ;  /* 0xfeffffff13137812 */ /* 0x000fe400078ec0ff */
[----:B------:R-:W-:-:S02]  /*f3c80*/  ISETP.LT.AND P0, PT, R27, UR22, !P6 ;  /* 0x000000161b007c0c */ /* 0x000fc4000f701270 */
[----:B------:R-:W-:Y:S01]  /*f3c90*/  @P2 LOP3.LUT R19, R19, 0x1000000, RZ, 0xfc, !PT ;  /* 0x0100000013132812 */ /* 0x000fe200078efcff */
[----:B------:R-:W2:Y:S01]  /*f3ca0*/  LDL.LU R27, [R1+0x90] ;  /* 0x00009000011b7983 */ /* 0x000ea20000300800 */
[----:B----4-:R-:W-:-:S03]  /*f3cb0*/  ISETP.LT.AND P2, PT, R8, UR23, !P6 ;  /* 0x0000001708007c0c */ /* 0x010fc6000f741270 */
        /* <DEDUP_REMOVED lines=8> */
[----:B---3--:R-:W-:Y:S02]  /*f3d40*/  ISETP.LT.AND P1, PT, R4, UR24, !P6 ;  /* 0x0000001804007c0c */ /* 0x008fe4000f721270 */
[----:B------:R-:W3:Y:S01]  /*f3d50*/  LDL.LU R4, [R1+0x88] ;  /* 0x0000880001047983 */ /* 0x000ee20000300800 */
[----:B--2---:R-:W-:-:S03]  /*f3d60*/  ISETP.LT.AND P0, PT, R5, UR25, !P6 ;  /* 0x0000001905007c0c */ /* 0x004fc6000f701270 */
[----:B------:R-:W2:Y:S01]  /*f3d70*/  LDL.LU R5, [R1+0x84] ;  /* 0x0000840001057983 */ /* 0x000ea20000300800 */
[----:B------:R-:W-:-:S03]  /*f3d80*/  ISETP.LT.AND P2, PT, R6, UR26, !P6 ;  /* 0x0000001a06007c0c */ /* 0x000fc6000f741270 */
[----:B------:R-:W2:Y:S03]  /*f3d90*/  LDL.LU R6, [R1+0x80] ;  /* 0x0000800001067983 */ /* 0x000ea60000300800 */
[----:B------:R-:W-:Y:S02]  /*f3da0*/  @P1 LOP3.LUT R19, R19, 0x100000, RZ, 0xfc, !PT ;  /* 0x0010000013131812 */ /* 0x000fe400078efcff */
[----:B------:R-:W-:Y:S02]  /*f3db0*/  ISETP.LT.AND P1, PT, R7, UR27, !P6 ;  /* 0x0000001b07007c0c */ /* 0x000fe4000f721270 */
[----:B------:R-:W2:Y:S01]  /*f3dc0*/  LDL.LU R7, [R1+0x7c] ;  /* 0x00007c0001077983 */ /* 0x000ea20000300800 */
[----:B------:R-:W-:-:S04]  /*f3dd0*/  LOP3.LUT R19, R19, 0xfff7ffff, RZ, 0xc0, !PT ;  /* 0xfff7ffff13137812 */ /* 0x000fc800078ec0ff */
[----:B------:R-:W-:Y:S02]  /*f3de0*/  @P0 LOP3.LUT R19, R19, 0x80000, RZ, 0xfc, !PT ;  /* 0x0008000013130812 */ /* 0x000fe400078efcff */
[----:B------:R-:W-:Y:S02]  /*f3df0*/  ISETP.LT.AND P0, PT, R0, UR28, !P6 ;  /* 0x0000001c00007c0c */ /* 0x000fe4000f701270 */
[----:B------:R-:W2:Y:S01]  /*f3e00*/  LDL.LU R0, [R1+0x78] ;  /* 0x0000780001007983 */ /* 0x000ea20000300800 */
[----:B------:R-:W-:-:S04]  /*f3e10*/  LOP3.LUT R19, R19, 0xfffbffff, RZ, 0xc0, !PT ;  /* 0xfffbffff13137812 */ /* 0x000fc800078ec0ff */
[----:B------:R-:W-:-:S04]  /*f3e20*/  @P2 LOP3.LUT R19, R19, 0x40000, RZ, 0xfc, !PT ;  /* 0x0004000013132812 */ /* 0x000fc800078efcff */
[----:B------:R-:W-:Y:S02]  /*f3e30*/  LOP3.LUT R19, R19, 0xfffdffff, RZ, 0xc0, !PT ;  /* 0xfffdffff13137812 */ /* 0x000fe400078ec0ff */
[----:B------:R-:W-:Y:S02]  /*f3e40*/  ISETP.LT.AND P2, PT, R3, UR29, !P6 ;  /* 0x0000001d03007c0c */ /* 0x000fe4000f741270 */
[----:B------:R-:W-:Y:S01]  /*f3e50*/  @P1 LOP3.LUT R19, R19, 0x20000, RZ, 0xfc, !PT ;  /* 0x0002000013131812 */ /* 0x000fe200078efcff */
[----:B------:R-:W2:Y:S03]  /*f3e60*/  LDL.LU R3, [R1+0x74] ;  /* 0x0000740001037983 */ /* 0x000ea60000300800 */
[----:B------:R-:W-:Y:S01]  /*f3e70*/  LOP3.LUT R19, R19, 0xfffeffff, RZ, 0xc0, !PT ;  /* 0xfffeffff13137812 */ /* 0x000fe200078ec0ff */
[----:B------:R-:W2:Y:S03]  /*f3e80*/  LDL.LU R26, [R1+0x70] ;  /* 0x00007000011a7983 */ /* 0x000ea60000300800 */
[----:B------:R-:W-:-:S02]  /*f3e90*/  @P0 LOP3.LUT R19, R19, 0x10000, RZ, 0xfc, !PT ;  /* 0x0001000013130812 */ /* 0x000fc400078efcff */
[----:B----4-:R-:W-:Y:S02]  /*f3ea0*/  ISETP.LT.AND P0, PT, R8, UR31, !P6 ;  /* 0x0000001f08007c0c */ /* 0x010fe4000f701270 */
[----:B------:R-:W4:Y:S01]  /*f3eb0*/  LDL.LU R8, [R1+0x6c] ;  /* 0x00006c0001087983 */ /* 0x000f220000300800 */
[----:B------:R-:W-:Y:S02]  /*f3ec0*/  ISETP.LT.AND P1, PT, R27, UR30, !P6 ;  /* 0x0000001e1b007c0c */ /* 0x000fe4000f721270 */
        /* <DEDUP_REMOVED lines=20> */
[----:B------:R-:W-:-:S03]  /*f4010*/  LOP3.LUT R19, R19, 0xfffffbff, RZ, 0xc0, !PT ;  /* 0xfffffbff13137812 */ /* 0x000fc600078ec0ff */
[----:B------:R-:W2:Y:S01]  /*f4020*/  LDL.LU R27, [R1+0x54] ;  /* 0x00005400011b7983 */ /* 0x000ea20000300800 */
[----:B------:R-:W-:-:S04]  /*f4030*/  @P0 LOP3.LUT R19, R19, 0x400, RZ, 0xfc, !PT ;  /* 0x0000040013130812 */ /* 0x000fc800078efcff */
[----:B------:R-:W-:-:S04]  /*f4040*/  LOP3.LUT R19, R19, 0xfffffdff, RZ, 0xc0, !PT ;  /* 0xfffffdff13137812 */ /* 0x000fc800078ec0ff */
[----:B------:R-:W-:Y:S02]  /*f4050*/  @P2 LOP3.LUT R19, R19, 0x200, RZ, 0xfc, !PT ;  /* 0x0000020013132812 */ /* 0x000fe400078efcff */
[----:B------:R-:W-:Y:S02]  /*f4060*/  ISETP.LT.AND P0, PT, R3, UR37, !P6 ;  /* 0x0000002503007c0c */ /* 0x000fe4000f701270 */
[----:B------:R-:W2:Y:S01]  /*f4070*/  LDL.LU R3, [R1+0x50] ;  /* 0x0000500001037983 */ /* 0x000ea20000300800 */
[----:B------:R-:W-:-:S04]  /*f4080*/  LOP3.LUT R19, R19, 0xfffffeff, RZ, 0xc0, !PT ;  /* 0xfffffeff13137812 */ /* 0x000fc800078ec0ff */
[----:B------:R-:W-:Y:S02]  /*f4090*/  @P1 LOP3.LUT R19, R19, 0x100, RZ, 0xfc, !PT ;  /* 0x0000010013131812 */ /* 0x000fe400078efcff */
        /* <DEDUP_REMOVED lines=22> */
[----:B------:R-:W2:Y:S04]  /*f4200*/  LDL.LU R0, [R1+0x38] ;  /* 0x0000380001007983 */ /* 0x000ea80000300800 */
[----:B------:R-:W2:Y:S04]  /*f4210*/  LDL.LU R24, [R1+0x34] ;  /* 0x0000340001187983 */ /* 0x000ea80000300800 */
[----:B------:R-:W2:Y:S01]  /*f4220*/  LDL.LU R25, [R1+0x30] ;  /* 0x0000300001197983 */ /* 0x000ea20000300800 */
[----:B------:R-:W-:-:S03]  /*f4230*/  LOP3.LUT R19, R19, 0xfffffffb, RZ, 0xc0, !PT ;  /* 0xfffffffb13137812 */ /* 0x000fc600078ec0ff */
[----:B------:R-:W2:Y:S01]  /*f4240*/  LDL.LU R26, [R1+0x2c] ;  /* 0x00002c00011a7983 */ /* 0x000ea20000300800 */
        /* <DEDUP_REMOVED lines=33> */
[----:B------:R-:W-:-:S04]  /*f4460*/  LOP3.LUT R2, R2, 0xfdffffff, RZ, 0xc0, !PT ;  /* 0xfdffffff02027812 */ /* 0x000fc800078ec0ff */
[----:B------:R-:W-:Y:S02]  /*f4470*/  @P1 LOP3.LUT R2, R2, 0x2000000, RZ, 0xfc, !PT ;  /* 0x0200000002021812 */ /* 0x000fe400078efcff */
[----:B------:R-:W-:Y:S02]  /*f4480*/  ISETP.LT.AND P2, PT, R24, UR55, !P6 ;  /* 0x0000003718007c0c */ /* 0x000fe4000f741270 */
        /* <DEDUP_REMOVED lines=14> */
[----:B----4-:R-:W-:Y:S02]  /*f4570*/  ISETP.LT.AND P0, PT, R8, UR60, !P6 ;  /* 0x0000003c08007c0c */ /* 0x010fe4000f701270 */
[----:B------:R-:W-:-:S04]  /*f4580*/  LOP3.LUT R2, R2, 0xfff7ffff, RZ, 0xc0, !PT ;  /* 0xfff7ffff02027812 */ /* 0x000fc800078ec0ff */
[----:B------:R-:W-:-:S04]  /*f4590*/  @P1 LOP3.LUT R2, R2, 0x80000, RZ, 0xfc, !PT ;  /* 0x0008000002021812 */ /* 0x000fc800078efcff */
[----:B------:R-:W-:-:S04]  /*f45a0*/  LOP3.LUT R2, R2, 0xfffbffff, RZ, 0xc0, !PT ;  /* 0xfffbffff02027812 */ /* 0x000fc800078ec0ff */
[----:B------:R-:W-:-:S04]  /*f45b0*/  @P0 LOP3.LUT R2, R2, 0x40000, RZ, 0xfc, !PT ;  /* 0x0004000002020812 */ /* 0x000fc800078efcff */
[----:B------:R-:W-:Y:S02]  /*f45c0*/  LOP3.LUT R2, R2, 0xfffdffff, RZ, 0xc0, !PT ;  /* 0xfffdffff02027812 */ /* 0x000fe400078ec0ff */
[----:B------:R-:W-:Y:S02]  /*f45d0*/  ISETP.LT.AND P3, PT, R12, UR73, !P6 ;  /* 0x000000490c007c0c */ /* 0x000fe4000f761270 */
[----:B---3--:R-:W-:Y:S02]  /*f45e0*/  ISETP.LT.AND P2, PT, R4, UR61, !P6 ;  /* 0x0000003d04007c0c */ /* 0x008fe4000f741270 */
[----:B--2---:R-:W-:-:S11]  /*f45f0*/  ISETP.LT.AND P1, PT, R5, UR62, !P6 ;  /* 0x0000003e05007c0c */ /* 0x004fd6000f721270 */
[----:B------:R-:W-:-:S04]  /*f4600*/  @P2 LOP3.LUT R2, R2, 0x20000, RZ, 0xfc, !PT ;  /* 0x0002000002022812 */ /* 0x000fc800078efcff */
[----:B------:R-:W-:Y:S02]  /*f4610*/  LOP3.LUT R2, R2, 0xfffeffff, RZ, 0xc0, !PT ;  /* 0xfffeffff02027812 */ /* 0x000fe400078ec0ff */
[----:B------:R-:W-:Y:S02]  /*f4620*/  ISETP.LT.AND P0, PT, R6, UR63, !P6 ;  /* 0x0000003f06007c0c */ /* 0x000fe4000f701270 */
[----:B------:R-:W-:-:S04]  /*f4630*/  @P1 LOP3.LUT R2, R2, 0x10000, RZ, 0xfc, !PT ;  /* 0x0001000002021812 */ /* 0x000fc800078efcff */
[----:B------:R-:W-:Y:S02]  /*f4640*/  LOP3.LUT R2, R2, 0xffff7fff, RZ, 0xc0, !PT ;  /* 0xffff7fff02027812 */ /* 0x000fe400078ec0ff */
[----:B------:R-:W-:-:S05]  /*f4650*/  ISETP.LT.AND P2, PT, R7, UR64, !P6 ;  /* 0x0000004007007c0c */ /* 0x000fca000f741270 */
[----:B------:R-:W-:Y:S02]  /*f4660*/  @P0 LOP3.LUT R2, R2, 0x8000, RZ, 0xfc, !PT ;  /* 0x0000800002020812 */ /* 0x000fe400078efcff */
[----:B------:R-:W-:Y:S02]  /*f4670*/  ISETP.LT.AND P1, PT, R0, UR65, !P6 ;  /* 0x0000004100007c0c */ /* 0x000fe4000f721270 */
[----:B------:R-:W-:-:S04]  /*f4680*/  LOP3.LUT R2, R2, 0xffffbfff, RZ, 0xc0, !PT ;  /* 0xffffbfff02027812 */ /* 0x000fc800078ec0ff */
[----:B------:R-:W-:Y:S02]  /*f4690*/  @P2 LOP3.LUT R2, R2, 0x4000, RZ, 0xfc, !PT ;  /* 0x0000400002022812 */ /* 0x000fe400078efcff */
[----:B------:R-:W-:Y:S02]  /*f46a0*/  ISETP.LT.AND P0, PT, R28, UR66, !P6 ;  /* 0x000000421c007c0c */ /* 0x000fe4000f701270 */
[----:B------:R-:W-:Y:S01]  /*f46b0*/  LOP3.LUT R2, R2, 0xffffdfff, RZ, 0xc0, !PT ;  /* 0xffffdfff02027812 */ /* 0x000fe200078ec0ff */
[----:B------:R-:W2:Y:S03]  /*f46c0*/  LDL.LU R28, [R1+0x40a4] ;  /* 0x0040a400011c7983 */ /* 0x000ea60000300800 */
[----:B------:R-:W-:Y:S01]  /*f46d0*/  @P1 LOP3.LUT R2, R2, 0x2000, RZ, 0xfc, !PT ;  /* 0x0000200002021812 */ /* 0x000fe200078efcff */
[----:B------:R-:W0:Y:S01]  /*f46e0*/  LDL R0, [R1+0xfb0] ;  /* 0x000fb00001007983 */ /* 0x000e220000100800 */
[----:B------:R-:W-:-:S02]  /*f46f0*/  ISETP.LT.AND P2, PT, R16, UR67, !P6 ;  /* 0x0000004310007c0c */ /* 0x000fc4000f741270 */
[----:B------:R-:W-:Y:S01]  /*f4700*/  LOP3.LUT R2, R2, 0xffffefff, RZ, 0xc0, !PT ;  /* 0xffffefff02027812 */ /* 0x000fe200078ec0ff */
[----:B------:R-:W3:Y:S03]  /*f4710*/  LDL.LU R4, [R1+0xeb0] ;  /* 0x000eb00001047983 */ /* 0x000ee60000300800 */
[----:B------:R-:W-:Y:S01]  /*f4720*/  @P0 LOP3.LUT R2, R2, 0x1000, RZ, 0xfc, !PT ;  /* 0x0000100002020812 */ /* 0x000fe200078efcff */
[----:B------:R-:W3:Y:S01]  /*f4730*/  LDL.LU R5, [R1+0xf00] ;  /* 0x000f000001057983 */ /* 0x000ee20000300800 */
[----:B------:R-:W-:Y:S02]  /*f4740*/  ISETP.LT.AND P1, PT, R17, UR68, !P6 ;  /* 0x0000004411007c0c */ /* 0x000fe4000f721270 */
[----:B------:R-:W-:Y:S01]  /*f4750*/  LOP3.LUT R2, R2, 0xfffff7ff, RZ, 0xc0, !PT ;  /* 0xfffff7ff02027812 */ /* 0x000fe200078ec0ff */
[----:B------:R-:W4:Y:S03]  /*f4760*/  LDL.LU R6, [R1+0xe8c] ;  /* 0x000e8c0001067983 */ /* 0x000f260000300800 */
[----:B------:R-:W-:Y:S01]  /*f4770*/  @P2 LOP3.LUT R2, R2, 0x800, RZ, 0xfc, !PT ;  /* 0x0000080002022812 */ /* 0x000fe200078efcff */
[----:B------:R-:W4:Y:S01]  /*f4780*/  LDL.LU R7, [R1+0xeb4] ;  /* 0x000eb40001077983 */ /* 0x000f220000300800 */
[----:B------:R-:W-:-:S02]  /*f4790*/  ISETP.LT.AND P0, PT, R29, UR69, !P6 ;  /* 0x000000451d007c0c */ /* 0x000fc4000f701270 */
[----:B------:R-:W-:Y:S01]  /*f47a0*/  LOP3.LUT R2, R2, 0xfffffbff, RZ, 0xc0, !PT ;  /* 0xfffffbff02027812 */ /* 0x000fe200078ec0ff */
[----:B------:R-:W2:Y:S03]  /*f47b0*/  LDL.LU R16, [R1+0xc18] ;  /* 0x000c180001107983 */ /* 0x000ea60000300800 */
[----:B------:R-:W-:Y:S01]  /*f47c0*/  @P1 LOP3.LUT R2, R2, 0x400, RZ, 0xfc, !PT ;  /* 0x0000040002021812 */ /* 0x000fe200078efcff */
[----:B------:R-:W2:Y:S01]  /*f47d0*/  LDL.LU R17, [R1+0xc38] ;  /* 0x000c380001117983 */ /* 0x000ea20000300800 */
[----:B------:R-:W-:Y:S02]  /*f47e0*/  ISETP.LT.AND P2, PT, R9, UR70, !P6 ;  /* 0x0000004609007c0c */ /* 0x000fe4000f741270 */
[----:B------:R-:W-:Y:S01]  /*f47f0*/  LOP3.LUT R2, R2, 0xfffffdff, RZ, 0xc0, !PT ;  /* 0xfffffdff02027812 */ /* 0x000fe200078ec0ff */
[----:B------:R-:W2:Y:S03]  /*f4800*/  LDL.LU R23, [R1+0x87c] ;  /* 0x00087c0001177983 */ /* 0x000ea60000300800 */
[----:B------:R-:W-:Y:S01]  /*f4810*/  @P0 LOP3.LUT R2, R2, 0x200, RZ, 0xfc, !PT ;  /* 0x0000020002020812 */ /* 0x000fe200078efcff */
[----:B------:R-:W2:Y:S03]  /*f4820*/  LDL.LU R24, [R1+0x884] ;  /* 0x0008840001187983 */ /* 0x000ea60000300800 */
[----:B------:R-:W-:Y:S01]  /*f4830*/  LOP3.LUT R2, R2, 0xfffffeff, RZ, 0xc0, !PT ;  /* 0xfffffeff02027812 */ /* 0x000fe200078ec0ff */
[----:B------:R-:W2:Y:S01]  /*f4840*/  LDL.LU R25, [R1+0x7f4] ;  /* 0x0007f40001197983 */ /* 0x000ea20000300800 */
[----:B------:R-:W-:-:S03]  /*f4850*/  ISETP.LT.AND P0, PT, R11, UR72, !P6 ;  /* 0x000000480b007c0c */ /* 0x000fc6000f701270 */
[----:B------:R-:W2:Y:S01]  /*f4860*/  LDL.LU R26, [R1+0x7fc] ;  /* 0x0007fc00011a7983 */ /* 0x000ea20000300800 */
[----:B------:R-:W-:-:S03]  /*f4870*/  @P2 LOP3.LUT R2, R2, 0x100, RZ, 0xfc, !PT ;  /* 0x0000010002022812 */ /* 0x000fc600078efcff */
[----:B------:R-:W2:Y:S01]  /*f4880*/  LDL.LU R29, [R1+0x888] ;  /* 0x00088800011d7983 */ /* 0x000ea20000300800 */
[----:B------:R-:W-:-:S03]  /*f4890*/  ISETP.LT.AND P2, PT, R13, UR74, !P6 ;  /* 0x0000004a0d007c0c */ /* 0x000fc6000f741270 */
[----:B------:R-:W2:Y:S04]  /*f48a0*/  LDL.LU R11, [R1+0xc30] ;  /* 0x000c3000010b7983 */ /* 0x000ea80000300800 */
[----:B------:R-:W2:Y:S04]  /*f48b0*/  LDL.LU R12, [R1+0x880] ;  /* 0x00088000010c7983 */ /* 0x000ea80000300800 */
[----:B------:R-:W2:Y:S04]  /*f48c0*/  LDL.LU R13, [R1+0xc08] ;  /* 0x000c0800010d7983 */ /* 0x000ea80000300800 */
[----:B------:R-:W2:Y:S04]  /*f48d0*/  LDL.LU R27, [R1+0x7f0] ;  /* 0x0007f000011b7983 */ /* 0x000ea80000300800 */
[----:B------:R-:W2:Y:S01]  /*f48e0*/  LDL.LU R3, [R1+0x7f8] ;  /* 0x0007f80001037983 */ /* 0x000ea20000300800 */
[----:B------:R-:W-:-:S02]  /*f48f0*/  ISETP.LT.AND P1, PT, R10, UR71, !P6 ;  /* 0x000000470a007c0c */ /* 0x000fc4000f721270 */
[----:B------:R-:W-:-:S11]  /*f4900*/  LOP3.LUT R2, R2, 0xffffff7f, RZ, 0xc0, !PT ;  /* 0xffffff7f02027812 */ /* 0x000fd600078ec0ff */
[----:B------:R-:W-:Y:S02]  /*f4910*/  @P1 LOP3.LUT R2, R2, 0x80, RZ, 0xfc, !PT ;  /* 0x0000008002021812 */ /* 0x000fe400078efcff */
[----:B------:R-:W-:Y:S01]  /*f4920*/  ISETP.LT.AND P1, PT, R14, UR75, !P6 ;  /* 0x0000004b0e007c0c */ /* 0x000fe2000f721270 */
[----:B0-----:R-:W-:Y:S01]  /*f4930*/  VIADD R0, R0, UR5 ;  /* 0x0000000500007c36 */ /* 0x001fe20008000000 */
[----:B---3--:R-:W-:-:S04]  /*f4940*/  PRMT R8, R5, 0x5410, R4 ;  /* 0x0000541005087816 */ /* 0x008fc80000000004 */
[----:B------:R0:W-:Y:S01]  /*f4950*/  STL [R1+0xe88], R0 ;  /* 0x000e880001007387 */ /* 0x0001e20000100800 */
[----:B----4-:R-:W-:-:S03]  /*f4960*/  PRMT R9, R7, 0x5410, R6 ;  /* 0x0000541007097816 */ /* 0x010fc60000000006 */
[----:B------:R-:W3:Y:S01]  /*f4970*/  LDL.LU R4, [R1+0xf1c] ;  /* 0x000f1c0001047983 */ /* 0x000ee20000300800 */
[----:B--2---:R-:W-:Y:S01]  /*f4980*/  PRMT R10, R17, 0x5410, R16 ;  /* 0x00005410110a7816 */ /* 0x004fe20000000010 */
[----:B0-----:R-:W-:Y:S02]  /*f4990*/  VIADD R0, R0, UR6 ;  /* 0x0000000600007c36 */ /* 0x001fe40008000000 */
[----:B------:R-:W3:Y:S01]  /*f49a0*/  LDL.LU R7, [R1+0xf34] ;  /* 0x000f340001077983 */ /* 0x000ee20000300800 */
[----:B------:R-:W-:-:S03]  /*f49b0*/  PRMT R11, R11, 0x5410, R13 ;  /* 0x000054100b0b7816 */ /* 0x000fc6000000000d */
[----:B------:R-:W2:Y:S01]  /*f49c0*/  LDL.LU R5, [R1+0xf18] ;  /* 0x000f180001057983 */ /* 0x000ea20000300800 */
[----:B------:R-:W-:Y:S01]  /*f49d0*/  LOP3.LUT R2, R2, 0xffffffbf, RZ, 0xc0, !PT ;  /* 0xffffffbf02027812 */ /* 0x000fe200078ec0ff */
[----:B------:R-:W0:Y:S02]  /*f49e0*/  LDCU UR5, c[0x0][0x3b8] ;  /* 0x00007700ff0577ac */ /* 0x000e240008000800 */
[----:B------:R4:W-:Y:S01]  /*f49f0*/  STL [R1+0xeb0], R0 ;  /* 0x000eb00001007387 */ /* 0x0009e20000100800 */
[----:B------:R-:W0:Y:S03]  /*f4a00*/  LDCU UR6, c[0x0][0x3b8] ;  /* 0x00007700ff0677ac */ /* 0x000e260008000800 */
[----:B------:R-:W2:Y:S04]  /*f4a10*/  LDL.LU R6, [R1+0xf30] ;  /* 0x000f300001067983 */ /* 0x000ea80000300800 */
[----:B------:R-:W2:Y:S01]  /*f4a20*/  LDL.LU R16, [R1+0xbe0] ;  /* 0x000be00001107983 */ /* 0x000ea20000300800 */
[----:B----4-:R-:W-:-:S03]  /*f4a30*/  VIADD R0, R0, UR7 ;  /* 0x0000000700007c36 */ /* 0x010fc60008000000 */
[----:B------:R-:W-:Y:S01]  /*f4a40*/  STSM.16.M88.4 [R28], R8 ;  /* 0x000000081c007844 */ /* 0x000fe20000000200 */
[----:B------:R-:W-:Y:S01]  /*f4a50*/  @P0 LOP3.LUT R2, R2, 0x40, RZ, 0xfc, !PT ;  /* 0x0000004002020812 */ /* 0x000fe200078efcff */
[----:B------:R-:W4:Y:S02]  /*f4a60*/  LDCU UR7, c[0x0][0x3b8] ;  /* 0x00007700ff0777ac */ /* 0x000f240008000800 */
[----:B------:R-:W4:Y:S04]  /*f4a70*/  LDL.LU R17, [R1+0xc48] ;  /* 0x000c480001117983 */ /* 0x000f280000300800 */
[----:B------:R0:W-:Y:S02]  /*f4a80*/  STL [R1+0xeb4], R0 ;  /* 0x000eb40001007387 */ /* 0x0001e40000100800 */
[----:B0-----:R-:W-:Y:S01]  /*f4a90*/  VIADD R0, R0, UR8 ;  /* 0x0000000800007c36 */ /* 0x001fe20008000000 */
[----:B------:R-:W-:Y:S01]  /*f4aa0*/  PRMT R11, R3, 0x5410, R27 ;  /* 0x00005410030b7816 */ /* 0x000fe2000000001b */
[----:B------:R-:W0:Y:S03]  /*f4ab0*/  LDCU UR8, c[0x0][0x3b8] ;  /* 0x00007700ff0877ac */ /* 0x000e260008000800 */
[----:B------:R1:W-:Y:S02]  /*f4ac0*/  STL [R1+0xe8c], R0 ;  /* 0x000e8c0001007387 */ /* 0x0003e40000100800 */
[----:B-1----:R-:W-:Y:S01]  /*f4ad0*/  VIADD R0, R0, UR9 ;  /* 0x0000000900007c36 */ /* 0x002fe20008000000 */
[----:B------:R-:W-:Y:S01]  /*f4ae0*/  PRMT R8, R29, 0x5410, R12 ;  /* 0x000054101d087816 */ /* 0x000fe2000000000c */
[----:B------:R-:W1:Y:S03]  /*f4af0*/  LDCU UR9, c[0x0][0x3b8] ;  /* 0x00007700ff0977ac */ /* 0x000e660008000800 */
[----:B------:R0:W-:Y:S04]  /*f4b00*/  STL [R1+0xf04], R0 ;  /* 0x000f040001007387 */ /* 0x0001e80000100800 */
[----:B------:R-:W4:Y:S04]  /*f4b10*/  LDL.LU R27, [R1+0xbe8] ;  /* 0x000be800011b7983 */ /* 0x000f280000300800 */
[----:B------:R-:W4:Y:S01]  /*f4b20*/  LDL.LU R3, [R1+0xbf8] ;  /* 0x000bf80001037983 */ /* 0x000f220000300800 */
        /* <DEDUP_REMOVED lines=8> */
[----:B------:R-:W4:Y:S01]  /*f4bb0*/  LDL.LU R14, [R1+0x8a0] ;  /* 0x0008a000010e7983 */ /* 0x000f220000300800 */
[----:B0-----:R-:W-:-:S03]  /*f4bc0*/  VIADD R0, R0, UR12 ;  /* 0x0000000c00007c36 */ /* 0x001fc60008000000 */
[----:B------:R-:W-:Y:S01]  /*f4bd0*/  STSM.16.M88.4 [R28+0x200], R8 ;  /* 0x000200081c007844 */ /* 0x000fe20000000200 */
[----:B------:R-:W-:Y:S01]  /*f4be0*/  BAR.SYNC.DEFER_BLOCKING 0x0 ;  /* 0x0000000000007b1d */ /* 0x000fe20000010000 */
[----:B------:R-:W-:-:S05]  /*f4bf0*/  ISETP.LT.AND P0, PT, R15, UR76, !P6 ;  /* 0x0000004c0f007c0c */ /* 0x000fca000f701270 */
[----:B------:R-:W0:Y:S01]  /*f4c00*/  LDCU UR12, c[0x0][0x3b8] ;  /* 0x00007700ff0c77ac */ /* 0x000e220008000800 */
[----:B------:R1:W-:Y:S04]  /*f4c10*/  STL [R1+0xf18], R0 ;  /* 0x000f180001007387 */ /* 0x0003e80000100800 */
[----:B------:R-:W4:Y:S04]  /*f4c20*/  LDL.LU R13, [R1+0x8c0] ;  /* 0x0008c000010d7983 */ /* 0x000f280000300800 */
[----:B------:R-:W4:Y:S01]  /*f4c30*/  LDL.LU R12, [R1+0x89c] ;  /* 0x00089c00010c7983 */ /* 0x000f220000300800 */
[----:B------:R-:W-:Y:S01]  /*f4c40*/  ISETP.LT.AND P6, PT, R18, UR77, !P6 ;  /* 0x0000004d12007c0c */ /* 0x000fe2000f7c1270 */
[----:B-1----:R-:W-:Y:S01]  /*f4c50*/  VIADD R0, R0, UR13 ;  /* 0x0000000d00007c36 */ /* 0x002fe20008000000 */
[----:B------:R-:W1:Y:S01]  /*f4c60*/  LDCU UR13, c[0x0][0x3b8] ;  /* 0x00007700ff0d77ac */ /* 0x000e620008000800 */
[----:B---3--:R-:W-:-:S02]  /*f4c70*/  PRMT R8, R7, 0x5410, R4 ;  /* 0x0000541007087816 */ /* 0x008fc40000000004 */
[----:B------:R-:W3:Y:S02]  /*f4c80*/  S2R R7, SR_TID.X ;  /* 0x0000000000077919 */ /* 0x000ee40000002100 */
[----:B---3--:R-:W-:-:S04]  /*f4c90*/  LOP3.LUT R18, R7, 0x3f, RZ, 0xc0, !PT ;  /* 0x0000003f07127812 */ /* 0x008fc800078ec0ff */
[----:B------:R-:W-:Y:S01]  /*f4ca0*/  LEA R18, R18, UR4, 0x4 ;  /* 0x0000000412127c11 */ /* 0x000fe2000f8e20ff */
[----:B------:R-:W3:Y:S01]  /*f4cb0*/  LDCU UR4, c[0x0][0x3b8] ;  /* 0x00007700ff0477ac */ /* 0x000ee20008000800 */
[----:B--2---:R-:W-:Y:S02]  /*f4cc0*/  PRMT R9, R6, 0x5410, R5 ;  /* 0x0000541006097816 */ /* 0x004fe40000000005 */
[----:B----4-:R-:W-:Y:S01]  /*f4cd0*/  PRMT R10, R17, 0x5410, R16 ;  /* 0x00005410110a7816 */ /* 0x010fe20000000010 */
[----:B------:R-:W-:Y:S04]  /*f4ce0*/  STL [R1+0x40a0], R14 ;  /* 0x0040a00e01007387 */ /* 0x000fe80000100800 */
[----:B------:R-:W-:Y:S04]  /*f4cf0*/  STL.64 [R1+0x4098], R12 ;  /* 0x0040980c01007387 */ /* 0x000fe80000100a00 */
[----:B------:R-:W2:Y:S04]  /*f4d00*/  LDS.128 R12, [R18] ;  /* 0x00000000120c7984 */ /* 0x000ea80000000c00 */
[----:B------:R-:W4:Y:S04]  /*f4d10*/  LDL.LU R29, [R1+0x8ac] ;  /* 0x0008ac00011d7983 */ /* 0x000f280000300800 */
[----:B------:R-:W3:Y:S04]  /*f4d20*/  LDL.LU R23, [R1+0x804] ;  /* 0x0008040001177983 */ /* 0x000ee80000300800 */
[----:B------:R-:W3:Y:S04]  /*f4d30*/  LDL.LU R24, [R1+0x80c] ;  /* 0x00080c0001187983 */ /* 0x000ee80000300800 */
[----:B------:R-:W4:Y:S04]  /*f4d40*/  LDL.LU R4, [R1+0x800] ;  /* 0x0008000001047983 */ /* 0x000f280000300800 */
[----:B------:R-:W4:Y:S04]  /*f4d50*/  LDL.LU R5, [R1+0x808] ;  /* 0x0008080001057983 */ /* 0x000f280000300800 */
[----:B------:R-:W4:Y:S04]  /*f4d60*/  LDL.LU R6, [R1+0xf60] ;  /* 0x000f600001067983 */ /* 0x000f280000300800 */
[----:B------:R-:W4:Y:S04]  /*f4d70*/  LDL.LU R7, [R1+0xf78] ;  /* 0x000f780001077983 */ /* 0x000f280000300800 */
[----:B------:R-:W4:Y:S04]  /*f4d80*/  LDL.LU R16, [R1+0xf50] ;  /* 0x000f500001107983 */ /* 0x000f280000300800 */
[----:B------:R-:W-:Y:S04]  /*f4d90*/  STL [R1+0xf1c], R0 ;  /* 0x000f1c0001007387 */ /* 0x000fe80000100800 */
[----:B------:R-:W4:Y:S04]  /*f4da0*/  LDL.LU R17, [R1+0xf64] ;  /* 0x000f640001117983 */ /* 0x000f280000300800 */
[----:B--2---:R-:W-:Y:S04]  /*f4db0*/  STL.64 [R1+0x50], R12 ;  /* 0x0000500c01007387 */ /* 0x004fe80000100a00 */
[----:B------:R-:W-:Y:S04]  /*f4dc0*/  STL.64 [R1+0x58], R14 ;  /* 0x0000580e01007387 */ /* 0x000fe80000100a00 */
[----:B------:R-:W2:Y:S04]  /*f4dd0*/  LDS.128 R12, [R18+0x400] ;  /* 0x00040000120c7984 */ /* 0x000ea80000000c00 */
[----:B--2---:R-:W-:Y:S04]  /*f4de0*/  STL.64 [R1+0x40], R12 ;  /* 0x0000400c01007387 */ /* 0x004fe80000100a00 */
[----:B------:R2:W-:Y:S04]  /*f4df0*/  STL.64 [R1+0x48], R14 ;  /* 0x0000480e01007387 */ /* 0x0005e80000100a00 */
[----:B--2---:R-:W2:Y:S04]  /*f4e00*/  LDL.LU R14, [R1+0x40a0] ;  /* 0x0040a000010e7983 */ /* 0x004ea80000300800 */
[----:B------:R-:W2:Y:S01]  /*f4e10*/  LDL.LU.64 R12, [R1+0x4098] ;  /* 0x00409800010c7983 */ /* 0x000ea20000300a00 */
[----:B-1----:R-:W-:Y:S01]  /*f4e20*/  VIADD R0, R0, UR13 ;  /* 0x0000000d00007c36 */ /* 0x002fe20008000000 */
[----:B------:R-:W1:Y:S04]  /*f4e30*/  LDCU UR13, c[0x0][0x3b8] ;  /* 0x00007700ff0d77ac */ /* 0x000e680008000800 */
[----:B------:R1:W-:Y:S01]  /*f4e40*/  STL [R1+0xf3c], R0 ;  /* 0x000f3c0001007387 */ /* 0x0003e20000100800 */
[----:B------:R-:W-:-:S03]  /*f4e50*/  PRMT R11, R3, 0x5410, R27 ;  /* 0x00005410030b7816 */ /* 0x000fc6000000001b */
[----:B------:R-:W2:Y:S04]  /*f4e60*/  LDL.LU R25, [R1+0xbc4] ;  /* 0x000bc40001197983 */ /* 0x000ea80000300800 */
[----:B------:R-:W2:Y:S04]  /*f4e70*/  LDL.LU R26, [R1+0xbd4] ;  /* 0x000bd400011a7983 */ /* 0x000ea80000300800 */
[----:B------:R-:W2:Y:S01]  /*f4e80*/  LDL.LU R27, [R1+0xbc0] ;  /* 0x000bc000011b7983 */ /* 0x000ea20000300800 */
[----:B-1----:R-:W-:Y:S01]  /*f4e90*/  VIADD R0, R0, UR13 ;  /* 0x0000000d00007c36 */ /* 0x002fe20008000000 */
[----:B------:R-:W1:Y:S01]  /*f4ea0*/  LDCU UR13, c[0x0][0x3b8] ;  /* 0x00007700ff0d77ac */ /* 0x000e620008000800 */
[----:B------:R-:W-:Y:S06]  /*f4eb0*/  BAR.SYNC.DEFER_BLOCKING 0x0 ;  /* 0x0000000000007b1d */ /* 0x000fec0000010000 */
[----:B------:R0:W-:Y:S04]  /*f4ec0*/  STL [R1+0xf44], R0 ;  /* 0x000f440001007387 */ /* 0x0001e80000100800 */
[----:B------:R-:W2:Y:S01]  /*f4ed0*/  LDL.LU R3, [R1+0xbd0] ;  /* 0x000bd00001037983 */ /* 0x000ea20000300800 */
[----:B0-----:R-:W-:Y:S01]  /*f4ee0*/  VIADD R0, R0, UR14 ;  /* 0x0000000e00007c36 */ /* 0x001fe20008000000 */
[----:B------:R-:W0:Y:S04]  /*f4ef0*/  LDCU UR14, c[0x0][0x3b8] ;  /* 0x00007700ff0e77ac */ /* 0x000e280008000800 */
[----:B------:R1:W-:Y:S02]  /*f4f00*/  STL [R1+0xf34], R0 ;  /* 0x000f340001007387 */ /* 0x0003e40000100800 */
[----:B-1----:R-:W-:-:S02]  /*f4f10*/  VIADD R0, R0, UR15 ;  /* 0x0000000f00007c36 */ /* 0x002fc40008000000 */
[----:B------:R-:W-:Y:S01]  /*f4f20*/  STSM.16.M88.4 [R28], R8 ;  /* 0x000000081c007844 */ /* 0x000fe20000000200 */
[----:B------:R-:W1:Y:S03]  /*f4f30*/  LDCU UR15, c[0x0][0x3b8] ;  /* 0x00007700ff0f77ac */ /* 0x000e660008000800 */
[----:B------:R0:W-:Y:S02]  /*f4f40*/  STL [R1+0xf54], R0 ;  /* 0x000f540001007387 */ /* 0x0001e40000100800 */
[----:B0-----:R-:W-:Y:S01]  /*f4f50*/  VIADD R0, R0, UR16 ;  /* 0x0000001000007c36 */ /* 0x001fe20008000000 */
[----:B------:R-:W0:Y:S04]  /*f4f60*/  LDCU UR16, c[0x0][0x3b8] ;  /* 0x00007700ff1077ac */ /* 0x000e280008000800 */
[----:B------:R-:W-:Y:S01]  /*f4f70*/  STL [R1+0xf30], R0 ;  /* 0x000f300001007387 */ /* 0x000fe20000100800 */
[----:B---3--:R-:W-:-:S02]  /*f4f80*/  PRMT R10, R24, 0x5410, R23 ;  /* 0x00005410180a7816 */ /* 0x008fc40000000017 */
[----:B----4-:R-:W-:Y:S02]  /*f4f90*/  PRMT R11, R5, 0x5410, R4 ;  /* 0x00005410050b7816 */ /* 0x010fe40000000004 */
[----:B--2---:R-:W-:Y:S02]  /*f4fa0*/  PRMT R8, R13, 0x5410, R14 ;  /* 0x000054100d087816 */ /* 0x004fe4000000000e */
[----:B------:R-:W-:Y:S01]  /*f4fb0*/  PRMT R9, R29, 0x5410, R12 ;  /* 0x000054101d097816 */ /* 0x000fe2000000000c */
[----:B------:R-:W2:Y:S04]  /*f4fc0*/  LDL.LU R14, [R1+0x8c8] ;  /* 0x0008c800010e7983 */ /* 0x000ea80000300800 */
[----:B------:R-:W2:Y:S04]  /*f4fd0*/  LDL.LU R13, [R1+0x8d0] ;  /* 0x0008d000010d7983 */ /* 0x000ea80000300800 */
[----:B------:R-:W3:Y:S04]  /*f4fe0*/  LDL.LU R4, [R1+0x8c4] ;  /* 0x0008c40001047983 */ /* 0x000ee80000300800 */
[----:B------:R4:W-:Y:S04]  /*f4ff0*/  STSM.16.M88.4 [R28+0x200], R8 ;  /* 0x000200081c007844 */ /* 0x0009e80000000200 */
[----:B------:R-:W3:Y:S01]  /*f5000*/  LDL.LU R5, [R1+0x8cc] ;  /* 0x0008cc0001057983 */ /* 0x000ee20000300800 */
[----:B----4-:R-:W-:-:S03]  /*f5010*/  PRMT R8, R7, 0x5410, R6 ;  /* 0x0000541007087816 */ /* 0x010fc60000000006 */
[----:B------:R-:W4:Y:S04]  /*f5020*/  LDL.LU R6, [R1+0x814] ;  /* 0x0008140001067983 */ /* 0x000f280000300800 */
[----:B------:R-:W4:Y:S01]  /*f5030*/  LDL.LU R7, [R1+0x81c] ;  /* 0x00081c0001077983 */ /* 0x000f220000300800 */
[----:B------:R-:W-:Y:S02]  /*f5040*/  PRMT R10, R26, 0x5410, R25 ;  /* 0x000054101a0a7816 */ /* 0x000fe40000000019 */
[----:B------:R-:W-:Y:S01]  /*f5050*/  PRMT R11, R3, 0x5410, R27 ;  /* 0x00005410030b7816 */ /* 0x000fe2000000001b */
[----:B------:R-:W-:Y:S06]  /*f5060*/  BAR.SYNC.DEFER_BLOCKING 0x0 ;  /* 0x0000000000007b1d */ /* 0x000fec0000010000 */
[----:B------:R-:W0:Y:S01]  /*f5070*/  LDS.128 R24, [R18] ;  /* 0x0000000012187984 */ /* 0x000e220000000c00 */
[----:B------:R-:W-:Y:S01]  /*f5080*/  VIADD R0, R0, UR17 ;  /* 0x0000001100007c36 */ /* 0x000fe20008000000 */
[----:B------:R-:W-:Y:S01]  /*f5090*/  PRMT R9, R17, 0x5410, R16 ;  /* 0x0000541011097816 */ /* 0x000fe20000000010 */
[----:B------:R-:W0:Y:S01]  /*f50a0*/  LDCU UR17, c[0x0][0x3b8] ;  /* 0x00007700ff1177ac */ /* 0x000e220008000800 */
[----:B------:R-:W4:Y:S04]  /*f50b0*/  LDL.LU R16, [R1+0x810] ;  /* 0x0008100001107983 */ /* 0x000f280000300800 */
[----:B------:R-:W4:Y:S04]  /*f50c0*/  LDL.LU R17, [R1+0x818] ;  /* 0x0008180001117983 */ /* 0x000f280000300800 */
[----:B------:R1:W-:Y:S02]  /*f50d0*/  STL [R1+0xf50], R0 ;  /* 0x000f500001007387 */ /* 0x0003e40000100800 */
[----:B-1----:R-:W-:Y:S01]  /*f50e0*/  VIADD R0, R0, UR18 ;  /* 0x0000001200007c36 */ /* 0x002fe20008000000 */
[----:B------:R-:W1:Y:S04]  /*f50f0*/  LDCU UR18, c[0x0][0x3b8] ;  /* 0x00007700ff1277ac */ /* 0x000e680008000800 */
[----:B------:R1:W-:Y:S04]  /*f5100*/  STL [R1+0xf78], R0 ;  /* 0x000f780001007387 */ /* 0x0003e80000100800 */
[----:B0-----:R-:W-:Y:S04]  /*f5110*/  STL.64 [R1+0x30], R24 ;  /* 0x0000301801007387 */ /* 0x001fe80000100a00 */
[----:B------:R-:W-:Y:S04]  /*f5120*/  STL.64 [R1+0x38], R26 ;  /* 0x0000381a01007387 */ /* 0x000fe80000100a00 */
[----:B------:R-:W0:Y:S01]  /*f5130*/  LDS.128 R24, [R18+0x400] ;  /* 0x0004000012187984 */ /* 0x000e220000000c00 */
[----:B-1----:R-:W-:Y:S01]  /*f5140*/  VIADD R0, R0, UR18 ;  /* 0x0000001200007c36 */ /* 0x002fe20008000000 */
[----:B------:R-:W1:Y:S01]  /*f5150*/  LDCU UR18, c[0x0][0x3b8] ;  /* 0x00007700ff1277ac */ /* 0x000e620008000800 */
[----:B------:R-:W-:Y:S06]  /*f5160*/  BAR.SYNC.DEFER_BLOCKING 0x0 ;  /* 0x0000000000007b1d */ /* 0x000fec0000010000 */
[----:B------:R-:W4:Y:S04]  /*f5170*/  LDL.LU R12, [R1+0xfac] ;  /* 0x000fac00010c7983 */ /* 0x000f280000300800 */
[----:B0-----:R0:W-:Y:S04]  /*f5180*/  STL.64 [R1+0x20], R24 ;  /* 0x0000201801007387 */ /* 0x0011e80000100a00 */
[----:B------:R-:W-:Y:S04]  /*f5190*/  STL.64 [R1+0x28], R26 ;  /* 0x0000281a01007387 */ /* 0x000fe80000100a00 */
[----:B------:R-:W4:Y:S04]  /*f51a0*/  LDL.LU R29, [R1+0xfc4] ;  /* 0x000fc400011d7983 */ /* 0x000f280000300800 */
[----:B------:R-:W4:Y:S04]  /*f51b0*/  LDL.LU R23, [R1+0xf7c] ;  /* 0x000f7c0001177983 */ /* 0x000f280000300800 */
[----:B------:R1:W-:Y:S04]  /*f51c0*/  STL [R1+0xf8c], R0 ;  /* 0x000f8c0001007387 */ /* 0x0003e80000100800 */
[----:B0-----:R-:W4:Y:S04]  /*f51d0*/  LDL.LU R24, [R1+0xfc0] ;  /* 0x000fc00001187983 */ /* 0x001f280000300800 */
[----:B------:R-:W4:Y:S01]  /*f51e0*/  LDL.LU R25, [R1+0xba4] ;  /* 0x000ba40001197983 */ /* 0x000f220000300800 */
[----:B-1----:R-:W-:Y:S01]  /*f51f0*/  VIADD R0, R0, UR18 ;  /* 0x0000001200007c36 */ /* 0x002fe20008000000 */
[----:B------:R-:W0:Y:S02]  /*f5200*/  LDCU UR18, c[0x0][0x3b8] ;  /* 0x00007700ff1277ac */ /* 0x000e240008000800 */
[----:B------:R-:W4:Y:S04]  /*f5210*/  LDL.LU R26, [R1+0xbb4] ;  /* 0x000bb400011a7983 */ /* 0x000f280000300800 */
[----:B------:R-:W4:Y:S04]  /*f5220*/  LDL.LU R27, [R1+0xba0] ;  /* 0x000ba000011b7983 */ /* 0x000f280000300800 */
[----:B------:R-:W4:Y:S04]  /*f5230*/  LDL.LU R3, [R1+0xbb0] ;  /* 0x000bb00001037983 */ /* 0x000f280000300800 */
[----:B------:R1:W-:Y:S04]  /*f5240*/  STL [R1+0xf64], R0 ;  /* 0x000f640001007387 */ /* 0x0003e80000100800 */
[----:B------:R-:W-:Y:S01]  /*f5250*/  STSM.16.M88.4 [R28], R8 ;  /* 0x000000081c007844 */ /* 0x000fe20000000200 */
[----:B-1----:R-:W-:Y:S01]  /*f5260*/  VIADD R0, R0, UR19 ;  /* 0x0000001300007c36 */ /* 0x002fe20008000000 */
[----:B------:R-:W1:Y:S04]  /*f5270*/  LDCU UR19, c[0x0][0x3b8] ;  /* 0x00007700ff1377ac */ /* 0x000e680008000800 */
[----:B------:R0:W-:Y:S02]  /*f5280*/  STL [R1+0xf88], R0 ;  /* 0x000f880001007387 */ /* 0x0001e40000100800 */
[----:B0-----:R-:W-:Y:S01]  /*f5290*/  VIADD R0, R0, UR20 ;  /* 0x0000001400007c36 */ /* 0x001fe20008000000 */
[----:B------:R-:W0:Y:S01]  /*f52a0*/  LDCU UR20, c[0x0][0x3b8] ;  /* 0x00007700ff1477ac */ /* 0x000e220008000800 */
[----:B--2---:R-:W-:-:S02]  /*f52b0*/  PRMT R8, R13, 0x5410, R14 ;  /* 0x000054100d087816 */ /* 0x004fc4000000000e */
[----:B------:R-:W2:Y:S04]  /*f52c0*/  LDL.LU R14, [R1+0x8e0] ;  /* 0x0008e000010e7983 */ /* 0x000ea80000300800 */
[----:B------:R-:W2:Y:S01]  /*f52d0*/  LDL.LU R13, [R1+0x8f0] ;  /* 0x0008f000010d7983 */ /* 0x000ea20000300800 */
[----:B---3--:R-:W-:-:S03]  /*f52e0*/  PRMT R9, R5, 0x5410, R4 ;  /* 0x0000541005097816 */ /* 0x008fc60000000004 */
[----:B------:R-:W3:Y:S04]  /*f52f0*/  LDL.LU R4, [R1+0x8dc] ;  /* 0x0008dc0001047983 */ /* 0x000ee80000300800 */
[----:B------:R0:W-:Y:S04]  /*f5300*/  STL [R1+0xf60], R0 ;  /* 0x000f600001007387 */ /* 0x0001e80000100800 */
[----:B------:R-:W3:Y:S01]  /*f5310*/  LDL.LU R5, [R1+0x8ec] ;  /* 0x0008ec0001057983 */ /* 0x000ee20000300800 */
[----:B----4-:R-:W-:-:S03]  /*f5320*/  PRMT R10, R7, 0x5410, R6 ;  /* 0x00005410070a7816 */ /* 0x010fc60000000006 */
[----:B------:R-:W4:Y:S04]  /*f5330*/  LDL.LU R6, [R1+0x824] ;  /* 0x0008240001067983 */ /* 0x000f280000300800 */
[----:B------:R-:W4:Y:S01]  /*f5340*/  LDL.LU R7, [R1+0x82c] ;  /* 0x00082c0001077983 */ /* 0x000f220000300800 */
[----:B------:R-:W-:-:S05]  /*f5350*/  PRMT R11, R17, 0x5410, R16 ;  /* 0x00005410110b7816 */ /* 0x000fca0000000010 */
[----:B------:R1:W-:Y:S01]  /*f5360*/  STSM.16.M88.4 [R28+0x200], R8 ;  /* 0x000200081c007844 */ /* 0x0003e20000000200 */
[----:B0-----:R-:W-:Y:S01]  /*f5370*/  VIADD R0, R0, UR21 ;  /* 0x0000001500007c36 */ /* 0x001fe20008000000 */
[----:B------:R-:W0:Y:S01]  /*f5380*/  LDCU UR21, c[0x0][0x3b8] ;  /* 0x00007700ff1577ac */ /* 0x000e220008000800 */
[----:B-1----:R-:W-:Y:S02]  /*f5390*/  PRMT R8, R29, 0x5410, R12 ;  /* 0x000054101d087816 */ /* 0x002fe4000000000c */
[----:B------:R-:W-:Y:S02]  /*f53a0*/  PRMT R9, R24, 0x5410, R23 ;  /* 0x0000541018097816 */ /* 0x000fe40000000017 */
[----:B------:R-:W-:Y:S02]  /*f53b0*/  PRMT R10, R26, 0x5410, R25 ;  /* 0x000054101a0a7816 */ /* 0x000fe40000000019 */
[----:B------:R-:W-:Y:S01]  /*f53c0*/  PRMT R11, R3, 0x5410, R27 ;  /* 0x00005410030b7816 */ /* 0x000fe2000000001b */
[----:B------:R-:W-:Y:S06]  /*f53d0*/  BAR.SYNC.DEFER_BLOCKING 0x0 ;  /* 0x0000000000007b1d */ /* 0x000fec0000010000 */
[----:B----4-:R-:W-:Y:S04]  /*f53e0*/  STL.64 [R1+0x4090], R6 ;  /* 0x0040900601007387 */ /* 0x010fe80000100a00 */
[----:B---3--:R-:W-:Y:S04]  /*f53f0*/  STL.64 [R1+0x4088], R4 ;  /* 0x0040880401007387 */ /* 0x008fe80000100a00 */
[----:B------:R-:W1:Y:S04]  /*f5400*/  LDS.128 R4, [R18] ;  /* 0x0000000012047984 */ /* 0x000e680000000c00 */
[----:B------:R-:W3:Y:S04]  /*f5410*/  LDL.LU R16, [R1+0x820] ;  /* 0x0008200001107983 */ /* 0x000ee80000300800 */
[----:B------:R-:W3:Y:S04]  /*f5420*/  LDL.LU R17, [R1+0x828] ;  /* 0x0008280001117983 */ /* 0x000ee80000300800 */
[----:B------:R4:W-:Y:S02]  /*f5430*/  STL [R1+0xf7c], R0 ;  /* 0x000f7c0001007387 */ /* 0x0009e40000100800 */
[----:B----4-:R-:W-:Y:S01]  /*f5440*/  VIADD R0, R0, UR5 ;  /* 0x0000000500007c36 */ /* 0x010fe20008000000 */
[----:B------:R-:W4:Y:S04]  /*f5450*/  LDCU UR5, c[0x0][0x3b8] ;  /* 0x00007700ff0577ac */ /* 0x000f280008000800 */
[----:B------:R0:W-:Y:S04]  /*f5460*/  STL [R1+0xfac], R0 ;  /* 0x000fac0001007387 */ /* 0x0001e80000100800 */
[----:B-1----:R-:W-:Y:S04]  /*f5470*/  STL.64 [R1+0x10], R4 ;  /* 0x0000100401007387 */ /* 0x002fe80000100a00 */
[----:B------:R-:W-:Y:S04]  /*f5480*/  STL.64 [R1+0x18], R6 ;  /* 0x0000180601007387 */ /* 0x000fe80000100a00 */
[----:B------:R-:W1:Y:S01]  /*f5490*/  LDS.128 R4, [R18+0x400] ;  /* 0x0004000012047984 */ /* 0x000e620000000c00 */
[----:B0-----:R-:W-:Y:S01]  /*f54a0*/  VIADD R0, R0, UR6 ;  /* 0x0000000600007c36 */ /* 0x001fe20008000000 */
[----:B------:R-:W0:Y:S02]  /*f54b0*/  LDCU UR6, c[0x0][0x3b8] ;  /* 0x00007700ff0677ac */ /* 0x000e240008000800 */
[----:B------:R-:W3:Y:S04]  /*f54c0*/  LDL.LU R12, [R1+0xfd4] ;  /* 0x000fd400010c7983 */ /* 0x000ee80000300800 */
[----:B------:R-:W3:Y:S04]  /*f54d0*/  LDL.LU R29, [R1+0xfec] ;  /* 0x000fec00011d7983 */ /* 0x000ee80000300800 */
[----:B------:R-:W3:Y:S04]  /*f54e0*/  LDL.LU R23, [R1+0xfdc] ;  /* 0x000fdc0001177983 */ /* 0x000ee80000300800 */
[----:B------:R-:W-:Y:S04]  /*f54f0*/  STL [R1+0xfc8], R0 ;  /* 0x000fc80001007387 */ /* 0x000fe80000100800 */
[----:B------:R-:W3:Y:S04]  /*f5500*/  LDL.LU R24, [R1+0xfe4] ;  /* 0x000fe40001187983 */ /* 0x000ee80000300800 */
[----:B------:R-:W3:Y:S04]  /*f5510*/  LDL.LU R25, [R1+0xb84] ;  /* 0x000b840001197983 */ /* 0x000ee80000300800 */
[----:B------:R-:W3:Y:S04]  /*f5520*/  LDL.LU R26, [R1+0xb94] ;  /* 0x000b9400011a7983 */ /* 0x000ee80000300800 */
[----:B------:R-:W3:Y:S04]  /*f5530*/  LDL.LU R27, [R1+0xb80] ;  /* 0x000b8000011b7983 */ /* 0x000ee80000300800 */
[----:B------:R-:W3:Y:S04]  /*f5540*/  LDL.LU R3, [R1+0xb90] ;  /* 0x000b900001037983 */ /* 0x000ee80000300800 */
[----:B-1----:R-:W-:Y:S04]  /*f5550*/  STL.64 [R1+0xa0], R4 ;  /* 0x0000a00401007387 */ /* 0x002fe80000100a00 */
[----:B------:R1:W-:Y:S01]  /*f5560*/  STL.64 [R1+0xa8], R6 ;  /* 0x0000a80601007387 */ /* 0x0003e20000100a00 */
[----:B------:R-:W-:Y:S06]  /*f5570*/  BAR.SYNC.DEFER_BLOCKING 0x0 ;  /* 0x0000000000007b1d */ /* 0x000fec0000010000 */
[----:B-1----:R-:W3:Y:S04]  /*f5580*/  LDL.LU.64 R6, [R1+0x4090] ;  /* 0x0040900001067983 */ /* 0x002ee80000300a00 */
[----:B------:R-:W4:Y:S01]  /*f5590*/  LDL.LU.64 R4, [R1+0x4088] ;  /* 0x0040880001047983 */ /* 0x000f220000300a00 */
[----:B------:R-:W-:Y:S01]  /*f55a0*/  VIADD R0, R0, UR7 ;  /* 0x0000000700007c36 */ /* 0x000fe20008000000 */
[----:B------:R-:W1:Y:S04]  /*f55b0*/  LDCU UR7, c[0x0][0x3b8] ;  /* 0x00007700ff0777ac */ /* 0x000e680008000800 */
[----:B------:R0:W-:Y:S02]  /*f55c0*/  STL [R1+0xfc0], R0 ;  /* 0x000fc00001007387 */ /* 0x0001e40000100800 */
[----:B0-----:R-:W-:-:S02]  /*f55d0*/  VIADD R0, R0, UR8 ;  /* 0x0000000800007c36 */ /* 0x001fc40008000000 */
[----:B------:R-:W-:Y:S01]  /*f55e0*/  STSM.16.M88.4 [R28], R8 ;  /* 0x000000081c007844 */ /* 0x000fe20000000200 */
[----:B------:R-:W0:Y:S03]  /*f55f0*/  LDCU UR8, c[0x0][0x3b8] ;  /* 0x00007700ff0877ac */ /* 0x000e260008000800 */
[----:B------:R1:W-:Y:S02]  /*f5600*/  STL [R1+0xfc4], R0 ;  /* 0x000fc40001007387 */ /* 0x0003e40000100800 */
[----:B-1----:R-:W-:Y:S01]  /*f5610*/  VIADD R0, R0, UR9 ;  /* 0x0000000900007c36 */ /* 0x002fe20008000000 */
[----:B------:R-:W1:Y:S01]  /*f5620*/  LDCU UR9, c[0x0][0x3b8] ;  /* 0x00007700ff0977ac */ /* 0x000e620008000800 */
[----:B--2---:R-:W-:Y:S02]  /*f5630*/  PRMT R8, R13, 0x5410, R14 ;  /* 0x000054100d087816 */ /* 0x004fe4000000000e */
[----:B------:R-:W2:Y:S04]  /*f5640*/  LDL.LU R14, [R1+0x904] ;  /* 0x00090400010e7983 */ /* 0x000ea80000300800 */
[----:B------:R-:W2:Y:S01]  /*f5650*/  LDL.LU R13, [R1+0x914] ;  /* 0x00091400010d7983 */ /* 0x000ea20000300800 */
[----:B---3--:R-:W-:-:S02]  /*f5660*/  PRMT R10, R7, 0x5410, R6 ;  /* 0x00005410070a7816 */ /* 0x008fc40000000006 */
[----:B----4-:R-:W-:Y:S02]  /*f5670*/  PRMT R9, R5, 0x5410, R4 ;  /* 0x0000541005097816 */ /* 0x010fe40000000004 */
[----:B------:R-:W3:Y:S04]  /*f5680*/  LDL.LU R4, [R1+0x900] ;  /* 0x0009000001047983 */ /* 0x000ee80000300800 */
[----:B------:R4:W-:Y:S04]  /*f5690*/  STL [R1+0xfcc], R0 ;  /* 0x000fcc0001007387 */ /* 0x0009e80000100800 */
[----:B------:R-:W3:Y:S04]  /*f56a0*/  LDL.LU R5, [R1+0x910] ;  /* 0x0009100001057983 */ /* 0x000ee80000300800 */
[----:B------:R-:W2:Y:S04]  /*f56b0*/  LDL.LU R6, [R1+0x834] ;  /* 0x0008340001067983 */ /* 0x000ea80000300800 */
[----:B------:R-:W2:Y:S01]  /*f56c0*/  LDL.LU R7, [R1+0x83c] ;  /* 0x00083c0001077983 */ /* 0x000ea20000300800 */
[----:B------:R-:W-:-:S05]  /*f56d0*/  PRMT R11, R17, 0x5410, R16 ;  /* 0x00005410110b7816 */ /* 0x000fca0000000010 */
[----:B------:R0:W-:Y:S01]  /*f56e0*/  STSM.16.M88.4 [R28+0x200], R8 ;  /* 0x000200081c007844 */ /* 0x0001e20000000200 */
[----:B----4-:R-:W-:Y:S01]  /*f56f0*/  VIADD R0, R0, UR10 ;  /* 0x0000000a00007c36 */ /* 0x010fe20008000000 */
[----:B------:R-:W4:Y:S01]  /*f5700*/  LDCU UR10, c[0x0][0x3b8] ;  /* 0x00007700ff0a77ac */ /* 0x000f220008000800 */
[----:B0-----:R-:W-:Y:S02]  /*f5710*/  PRMT R8, R29, 0x5410, R12 ;  /* 0x000054101d087816 */ /* 0x001fe4000000000c */
[----:B------:R-:W-:Y:S02]  /*f5720*/  PRMT R9, R24, 0x5410, R23 ;  /* 0x0000541018097816 */ /* 0x000fe40000000017 */
[----:B------:R-:W-:Y:S02]  /*f5730*/  PRMT R10, R26, 0x5410, R25 ;  /* 0x000054101a0a7816 */ /* 0x000fe40000000019 */
[----:B------:R-:W-:Y:S01]  /*f5740*/  PRMT R11, R3, 0x5410, R27 ;  /* 0x00005410030b7816 */ /* 0x000fe2000000001b */
[----:B------:R-:W-:Y:S06]  /*f5750*/  BAR.SYNC.DEFER_BLOCKING 0x0 ;  /* 0x0000000000007b1d */ /* 0x000fec0000010000 */
[----:B--2---:R-:W-:Y:S04]  /*f5760*/  STL.64 [R1+0x4080], R6 ;  /* 0x0040800601007387 */ /* 0x004fe80000100a00 */
[----:B---3--:R-:W-:Y:S04]  /*f5770*/  STL.64 [R1+0x4078], R4 ;  /* 0x0040780401007387 */ /* 0x008fe80000100a00 */
[----:B------:R-:W0:Y:S04]  /*f5780*/  LDS.128 R4, [R18] ;  /* 0x0000000012047984 */ /* 0x000e280000000c00 */
[----:B------:R-:W2:Y:S04]  /*f5790*/  LDL.LU R16, [R1+0x830] ;  /* 0x0008300001107983 */ /* 0x000ea80000300800 */
[----:B------:R-:W2:Y:S04]  /*f57a0*/  LDL.LU R17, [R1+0x838] ;  /* 0x0008380001117983 */ /* 0x000ea80000300800 */
[----:B------:R3:W-:Y:S02]  /*f57b0*/  STL [R1+0xfd4], R0 ;  /* 0x000fd40001007387 */ /* 0x0007e40000100800 */
[----:B---3--:R-:W-:Y:S01]  /*f57c0*/  VIADD R0, R0, UR11 ;  /* 0x0000000b00007c36 */ /* 0x008fe20008000000 */
[----:B------:R-:W3:Y:S04]  /*f57d0*/  LDCU UR11, c[0x0][0x3b8] ;  /* 0x00007700ff0b77ac */ /* 0x000ee80008000800 */
[----:B------:R0:W-:Y:S04]  /*f57e0*/  STL [R1+0xfdc], R0 ;  /* 0x000fdc0001007387 */ /* 0x0001e80000100800 */
[----:B------:R-:W2:Y:S04]  /*f57f0*/  LDL.LU R12, [R1+0x1010] ;  /* 0x00101000010c7983 */ /* 0x000ea80000300800 */
[----:B------:R-:W2:Y:S04]  /*f5800*/  LDL.LU R29, [R1+0x1024] ;  /* 0x00102400011d7983 */ /* 0x000ea80000300800 */
[----:B0-----:R-:W-:Y:S04]  /*f5810*/  STL.64 [R1+0x90], R4 ;  /* 0x0000900401007387 */ /* 0x001fe80000100a00 */
[----:B------:R-:W-:Y:S04]  /*f5820*/  STL.64 [R1+0x98], R6 ;  /* 0x0000980601007387 */ /* 0x000fe80000100a00 */
[----:B------:R-:W0:Y:S01]  /*f5830*/  LDS.128 R4, [R18+0x400] ;  /* 0x0004000012047984 */ /* 0x000e220000000c00 */
[----:B------:R-:W-:Y:S01]  /*f5840*/  VIADD R0, R0, UR12 ;  /* 0x0000000c00007c36 */ /* 0x000fe20008000000 */
[----:B------:R-:W0:Y:S01]  /*f5850*/  LDCU UR12, c[0x0][0x3b8] ;  /* 0x00007700ff0c77ac */ /* 0x000e220008000800 */
[----:B------:R-:W-:Y:S06]  /*f5860*/  BAR.SYNC.DEFER_BLOCKING 0x0 ;  /* 0x0000000000007b1d */ /* 0x000fec0000010000 */
[----:B------:R-:W-:Y:S04]  /*f5870*/  STL [R1+0xfe4], R0 ;  /* 0x000fe40001007387 */ /* 0x000fe80000100800 */
[----:B------:R-:W2:Y:S04]  /*f5880*/  LDL.LU R23, [R1+0xffc] ;  /* 0x000ffc0001177983 */ /* 0x000ea80000300800 */
[----:B------:R-:W2:Y:S04]  /*f5890*/  LDL.LU R24, [R1+0x1014] ;  /* 0x0010140001187983 */ /* 0x000ea80000300800 */
[----:B------:R-:W2:Y:S04]  /*f58a0*/  LDL.LU R25, [R1+0xb64] ;  /* 0x000b640001197983 */ /* 0x000ea80000300800 */
[----:B------:R-:W2:Y:S04]  /*f58b0*/  LDL.LU R26, [R1+0xb74] ;  /* 0x000b7400011a7983 */ /* 0x000ea80000300800 */
[----:B------:R-:W2:Y:S04]  /*f58c0*/  LDL.LU R27, [R1+0xb60] ;  /* 0x000b6000011b7983 */ /* 0x000ea80000300800 */
[----:B------:R-:W2:Y:S04]  /*f58d0*/  LDL.LU R3, [R1+0xb70] ;  /* 0x000b700001037983 */ /* 0x000ea80000300800 */
[----:B0-----:R-:W-:Y:S04]  /*f58e0*/  STL.64 [R1+0x80], R4 ;  /* 0x0000800401007387 */ /* 0x001fe80000100a00 */
[----:B------:R0:W-:Y:S04]  /*f58f0*/  STL.64 [R1+0x88], R6 ;  /* 0x0000880601007387 */ /* 0x0001e80000100a00 */
[----:B0-----:R-:W2:Y:S04]  /*f5900*/  LDL.LU.64 R6, [R1+0x4080] ;  /* 0x0040800001067983 */ /* 0x001ea80000300a00 */
[----:B------:R-:W3:Y:S01]  /*f5910*/  LDL.LU.64 R4, [R1+0x4078] ;  /* 0x0040780001047983 */ /* 0x000ee20000300a00 */
[----:B------:R-:W-:Y:S01]  /*f5920*/  VIADD R0, R0, UR4 ;  /* 0x0000000400007c36 */ /* 0x000fe20008000000 */
[----:B------:R-:W0:Y:S04]  /*f5930*/  LDCU UR4, c[0x0][0x3b8] ;  /* 0x00007700ff0477ac */ /* 0x000e280008000800 */
[----:B------:R1:W-:Y:S02]  /*f5940*/  STL [R1+0xfec], R0 ;  /* 0x000fec0001007387 */ /* 0x0003e40000100800 */
[----:B-1----:R-:W-:-:S02]  /*f5950*/  VIADD R0, R0, UR13 ;  /* 0x0000000d00007c36 */ /* 0x002fc40008000000 */
[----:B------:R-:W-:Y:S01]  /*f5960*/  STSM.16.M88.4 [R28], R8 ;  /* 0x000000081c007844 */ /* 0x000fe20000000200 */
[----:B------:R-:W1:Y:S03]  /*f5970*/  LDCU UR13, c[0x0][0x3b8] ;  /* 0x00007700ff0d77ac */ /* 0x000e660008000800 */
[----:B------:R0:W-:Y:S04]  /*f5980*/  STL [R1+0xff4], R0 ;  /* 0x000ff40001007387 */ /* 0x0001e80000100800 */
[----:B------:R-:W4:Y:S01]  /*f5990*/  LDL.LU R15, [R1+0x940] ;  /* 0x00094000010f7983 */ /* 0x000f220000300800 */
[----:B0-----:R-:W-:Y:S01]  /*f59a0*/  VIADD R0, R0, UR14 ;  /* 0x0000000e00007c36 */ /* 0x001fe20008000000 */
[----:B------:R-:W0:Y:S01]  /*f59b0*/  LDCU UR14, c[0x0][0x3b8] ;  /* 0x00007700ff0e77ac */ /* 0x000e220008000800 */
[----:B------:R-:W-:-:S02]  /*f59c0*/  PRMT R8, R13, 0x5410, R14 ;  /* 0x000054100d087816 */ /* 0x000fc4000000000e */
[----:B------:R-:W4:Y:S04]  /*f59d0*/  LDL.LU R14, [R1+0x948] ;  /* 0x00094800010e7983 */ /* 0x000f280000300800 */
[----:B------:R0:W-:Y:S01]  /*f59e0*/  STL [R1+0x1004], R0 ;  /* 0x0010040001007387 */ /* 0x0001e20000100800 */
[----:B--2---:R-:W-:Y:S02]  /*f59f0*/  PRMT R10, R7, 0x5410, R6 ;  /* 0x00005410070a7816 */ /* 0x004fe40000000006 */
[----:B---3--:R-:W-:Y:S02]  /*f5a00*/  PRMT R9, R5, 0x5410, R4 ;  /* 0x0000541005097816 */ /* 0x008fe40000000004 */
[----:B------:R-:W2:Y:S04]  /*f5a10*/  LDL.LU R4, [R1+0x92c] ;  /* 0x00092c0001047983 */ /* 0x000ea80000300800 */
[----:B------:R-:W2:Y:S04]  /*f5a20*/  LDL.LU R5, [R1+0x944] ;  /* 0x0009440001057983 */ /* 0x000ea80000300800 */
[----:B------:R-:W3:Y:S04]  /*f5a30*/  LDL.LU R6, [R1+0x844] ;  /* 0x0008440001067983 */ /* 0x000ee80000300800 */
[----:B------:R-:W3:Y:S01]  /*f5a40*/  LDL.LU R7, [R1+0x84c] ;  /* 0x00084c0001077983 */ /* 0x000ee20000300800 */
        /* <DEDUP_REMOVED lines=9> */
[----:B---3--:R-:W-:Y:S04]  /*f5ae0*/  STL.64 [R1+0x4070], R6 ;  /* 0x0040700601007387 */ /* 0x008fe80000100a00 */
[----:B--2---:R-:W-:Y:S04]  /*f5af0*/  STL.64 [R1+0x4068], R4 ;  /* 0x0040680401007387 */ /* 0x004fe80000100a00 */
[----:B------:R-:W1:Y:S04]  /*f5b00*/  LDS.128 R4, [R18] ;  /* 0x0000000012047984 */ /* 0x000e680000000c00 */
[----:B------:R-:W2:Y:S04]  /*f5b10*/  LDL.LU R16, [R1+0x840] ;  /* 0x0008400001107983 */ /* 0x000ea80000300800 */
[----:B------:R-:W2:Y:S04]  /*f5b20*/  LDL.LU R17, [R1+0x848] ;  /* 0x0008480001117983 */ /* 0x000ea80000300800 */
[----:B------:R3:W-:Y:S02]  /*f5b30*/  STL [R1+0xff8], R0 ;  /* 0x000ff80001007387 */ /* 0x0007e40000100800 */
[----:B---3--:R-:W-:Y:S01]  /*f5b40*/  VIADD R0, R0, UR16 ;  /* 0x0000001000007c36 */ /* 0x008fe20008000000 */
[----:B------:R-:W3:Y:S04]  /*f5b50*/  LDCU UR16, c[0x0][0x3b8] ;  /* 0x00007700ff1077ac */ /* 0x000ee80008000800 */
[----:B------:R0:W-:Y:S04]  /*f5b60*/  STL [R1+0xffc], R0 ;  /* 0x000ffc0001007387 */ /* 0x0001e80000100800 */
[----:B------:R-:W2:Y:S01]  /*f5b70*/  LDL.LU R12, [R1+0x1054] ;  /* 0x00105400010c7983 */ /* 0x000ea20000300800 */
[----:B0-----:R-:W-:Y:S01]  /*f5b80*/  VIADD R0, R0, UR17 ;  /* 0x0000001100007c36 */ /* 0x001fe20008000000 */
[----:B------:R-:W0:Y:S04]  /*f5b90*/  LDCU UR17, c[0x0][0x3b8] ;  /* 0x00007700ff1177ac */ /* 0x000e280008000800 */
[----:B------:R-:W-:Y:S04]  /*f5ba0*/  STL [R1+0x1024], R0 ;  /* 0x0010240001007387 */ /* 0x000fe80000100800 */
[----:B-1----:R-:W-:Y:S04]  /*f5bb0*/  STL.64 [R1+0x70], R4 ;  /* 0x0000700401007387 */ /* 0x002fe80000100a00 */
[----:B------:R-:W-:Y:S04]  /*f5bc0*/  STL.64 [R1+0x78], R6 ;  /* 0x0000780601007387 */ /* 0x000fe80000100a00 */
[----:B------:R-:W1:Y:S04]  /*f5bd0*/  LDS.128 R4, [R18+0x400] ;  /* 0x0004000012047984 */ /* 0x000e680000000c00 */
[----:B------:R-:W2:Y:S04]  /*f5be0*/  LDL.LU R29, [R1+0x1064] ;  /* 0x00106400011d7983 */ /* 0x000ea80000300800 */
[----:B------:R-:W2:Y:S04]  /*f5bf0*/  LDL.LU R23, [R1+0x1028] ;  /* 0x0010280001177983 */ /* 0x000ea80000300800 */
[----:B------:R-:W2:Y:S04]  /*f5c00*/  LDL.LU R24, [R1+0x1060] ;  /* 0x0010600001187983 */ /* 0x000ea80000300800 */
[----:B------:R-:W2:Y:S04]  /*f5c10*/  LDL.LU R25, [R1+0xb44] ;  /* 0x000b440001197983 */ /* 0x000ea80000300800 */
[----:B------:R-:W2:Y:S04]  /*f5c20*/  LDL.LU R26, [R1+0xb54] ;  /* 0x000b5400011a7983 */ /* 0x000ea80000300800 */
[----:B------:R-:W2:Y:S04]  /*f5c30*/  LDL.LU R27, [R1+0xb40] ;  /* 0x000b4000011b7983 */ /* 0x000ea80000300800 */
[----:B------:R-:W2:Y:S01]  /*f5c40*/  LDL.LU R3, [R1+0xb50] ;  /* 0x000b500001037983 */ /* 0x000ea20000300800 */
[----:B------:R-:W-:Y:S06]  /*f5c50*/  BAR.SYNC.DEFER_BLOCKING 0x0 ;  /* 0x0000000000007b1d */ /* 0x000fec0000010000 */
[----:B-1----:R-:W-:Y:S01]  /*f5c60*/  STL.64 [R1+0x60], R4 ;  /* 0x0000600401007387 */ /* 0x002fe20000100a00 */
[----:B------:R-:W-:-:S03]  /*f5c70*/  IMAD.MOV.U32 R13, RZ, RZ, R4 ;  /* 0x000000ffff0d7224 */ /* 0x000fc600078e0004 */
[----:B------:R1:W-:Y:S04]  /*f5c80*/  STL.64 [R1+0x68], R6 ;  /* 0x0000680601007387 */ /* 0x0003e80000100a00 */
[----:B-1----:R-:W2:Y:S04]  /*f5c90*/  LDL.LU.64 R6, [R1+0x4070] ;  /* 0x0040700001067983 */ /* 0x002ea80000300a00 */
[----:B------:R-:W3:Y:S01]  /*f5ca0*/  LDL.LU.64 R4, [R1+0x4068] ;  /* 0x0040680001047983 */ /* 0x000ee20000300a00 */
[----:B------:R-:W-:-:S05]  /*f5cb0*/  VIADD R0, R0, UR18 ;  /* 0x0000001200007c36 */ /* 0x000fca0008000000 */
[----:B------:R1:W-:Y:S02]  /*f5cc0*/  STL [R1+0x1034], R0 ;  /* 0x0010340001007387 */ /* 0x0003e40000100800 */
[----:B-1----:R-:W-:-:S05]  /*f5cd0*/  VIADD R0, R0, UR19 ;  /* 0x0000001300007c36 */ /* 0x002fca0008000000 */
[----:B------:R1:W-:Y:S04]  /*f5ce0*/  STL [R1+0x1014], R0 ;  /* 0x0010140001007387 */ /* 0x0003e80000100800 */
[----:B------:R4:W-:Y:S01]  /*f5cf0*/  STSM.16.M88.4 [R28], R8 ;  /* 0x000000081c007844 */ /* 0x0009e20000000200 */
[----:B-1----:R-:W-:-:S05]  /*f5d00*/  VIADD R0, R0, UR20 ;  /* 0x0000001400007c36 */ /* 0x002fca0008000000 */
[----:B------:R1:W-:Y:S01]  /*f5d10*/  STL [R1+0x102c], R0 ;  /* 0x00102c0001007387 */ /* 0x0003e20000100800 */
[----:B----4-:R-:W-:-:S03]  /*f5d20*/  PRMT R8, R14, 0x5410, R15 ;  /* 0x000054100e087816 */ /* 0x010fc6000000000f */
[----:B------:R-:W4:Y:S01]  /*f5d30*/  LDL.LU R15, [R1+0xa20] ;  /* 0x000a2000010f7983 */ /* 0x000f220000300800 */
[----:B-1----:R-:W-:-:S03]  /*f5d40*/  VIADD R0, R0, UR21 ;  /* 0x0000001500007c36 */ /* 0x002fc60008000000 */
[----:B------:R-:W4:Y:S01]  /*f5d50*/  LDL.LU R14, [R1+0xa28] ;  /* 0x000a2800010e7983 */ /* 0x000f220000300800 */
[----:B--2---:R-:W-:Y:S02]  /*f5d60*/  PRMT R10, R7, 0x5410, R6 ;  /* 0x00005410070a7816 */ /* 0x004fe40000000006 */
[----:B---3--:R-:W-:Y:S02]  /*f5d70*/  PRMT R9, R5, 0x5410, R4 ;  /* 0x0000541005097816 */ /* 0x008fe40000000004 */
[----:B------:R-:W2:Y:S04]  /*f5d80*/  LDL.LU R4, [R1+0x94c] ;  /* 0x00094c0001047983 */ /* 0x000ea80000300800 */
[----:B------:R1:W-:Y:S04]  /*f5d90*/  STL [R1+0x1010], R0 ;  /* 0x0010100001007387 */ /* 0x0003e80000100800 */
[----:B------:R-:W2:Y:S04]  /*f5da0*/  LDL.LU R5, [R1+0xa24] ;  /* 0x000a240001057983 */ /* 0x000ea80000300800 */
[----:B------:R-:W3:Y:S04]  /*f5db0*/  LDL.LU R6, [R1+0x850] ;  /* 0x0008500001067983 */ /* 0x000ee80000300800 */
[----:B------:R-:W3:Y:S01]  /*f5dc0*/  LDL.LU R7, [R1+0x858] ;  /* 0x0008580001077983 */ /* 0x000ee20000300800 */
[----:B------:R-:W-:-:S05]  /*f5dd0*/  PRMT R11, R17, 0x5410, R16 ;  /* 0x00005410110b7816 */ /* 0x000fca0000000010 */
[----:B------:R0:W-:Y:S01]  /*f5de0*/  STSM.16.M88.4 [R28+0x200], R8 ;  /* 0x000200081c007844 */ /* 0x0001e20000000200 */
[----:B-1----:R-:W-:Y:S01]  /*f5df0*/  VIADD R0, R0, UR5 ;  /* 0x0000000500007c36 */ /* 0x002fe20008000000 */
[----:B------:R-:W1:Y:S01]  /*f5e00*/  LDCU UR5, c[0x0][0x3b8] ;  /* 0x00007700ff0577ac */ /* 0x000e620008000800 */
[----:B0-----:R-:W-:Y:S02]  /*f5e10*/  PRMT R8, R29, 0x5410, R12 ;  /* 0x000054101d087816 */ /* 0x001fe4000000000c */
[----:B------:R-:W-:Y:S02]  /*f5e20*/  PRMT R9, R24, 0x5410, R23 ;  /* 0x0000541018097816 */ /* 0x000fe40000000017 */
[----:B------:R-:W-:Y:S02]  /*f5e30*/  PRMT R10, R26, 0x5410, R25 ;  /* 0x000054101a0a7816 */ /* 0x000fe40000000019 */
[----:B------:R-:W-:Y:S01]  /*f5e40*/  PRMT R11, R3, 0x5410, R27 ;  /* 0x00005410030b7816 */ /* 0x000fe2000000001b */
[----:B------:R-:W-:Y:S06]  /*f5e50*/  BAR.SYNC.DEFER_BLOCKING 0x0 ;  /* 0x0000000000007b1d */ /* 0x000fec0000010000 */
[----:B---3--:R-:W-:Y:S04]  /*f5e60*/  STL.64 [R1+0x4060], R6 ;  /* 0x0040600601007387 */ /* 0x008fe80000100a00 */
[----:B--2---:R-:W-:Y:S04]  /*f5e70*/  STL.64 [R1+0x4058], R4 ;  /* 0x0040580401007387 */ /* 0x004fe80000100a00 */
[----:B------:R-:W0:Y:S04]  /*f5e80*/  LDS.128 R4, [R18] ;  /* 0x0000000012047984 */ /* 0x000e280000000c00 */
[----:B------:R-:W2:Y:S04]  /*f5e90*/  LDL.LU R16, [R1+0x7ec] ;  /* 0x0007ec0001107983 */ /* 0x000ea80000300800 */
[----:B------:R-:W2:Y:S04]  /*f5ea0*/  LDL.LU R17, [R1+0x854] ;  /* 0x0008540001117983 */ /* 0x000ea80000300800 */
[----:B------:R3:W-:Y:S02]  /*f5eb0*/  STL [R1+0x1028], R0 ;  /* 0x0010280001007387 */ /* 0x0007e40000100800 */
[----:B---3--:R-:W-:Y:S01]  /*f5ec0*/  VIADD R0, R0, UR6 ;  /* 0x0000000600007c36 */ /* 0x008fe20008000000 */
[----:B------:R-:W3:Y:S04]  /*f5ed0*/  LDCU UR6, c[0x0][0x3b8] ;  /* 0x00007700ff0677ac */ /* 0x000ee80008000800 */
[----:B------:R0:W-:Y:S04]  /*f5ee0*/  STL [R1+0x1054], R0 ;  /* 0x0010540001007387 */ /* 0x0001e80000100800 */
[----:B0-----:R-:W-:Y:S04]  /*f5ef0*/  STL.64 [R1+0xe0], R4 ;  /* 0x0000e00401007387 */ /* 0x001fe80000100a00 */
[----:B------:R-:W-:Y:S04]  /*f5f00*/  STL.64 [R1+0xe8], R6 ;  /* 0x0000e80601007387 */ /* 0x000fe80000100a00 */
[----:B------:R-:W0:Y:S01]  /*f5f10*/  LDS.128 R4, [R18+0x400] ;  /* 0x0004000012047984 */ /* 0x000e220000000c00 */
[----:B------:R-:W-:Y:S01]  /*f5f20*/  VIADD R0, R0, UR7 ;  /* 0x0000000700007c36 */ /* 0x000fe20008000000 */
[----:B------:R-:W0:Y:S02]  /*f5f30*/  LDCU UR7, c[0x0][0x3b8] ;  /* 0x00007700ff0777ac */ /* 0x000e240008000800 */
[----:B------:R-:W2:Y:S04]  /*f5f40*/  LDL.LU R12, [R1+0x1088] ;  /* 0x00108800010c7983 */ /* 0x000ea80000300800 */
[----:B------:R-:W2:Y:S04]  /*f5f50*/  LDL.LU R29, [R1+0x1090] ;  /* 0x00109000011d7983 */ /* 0x000ea80000300800 */
[----:B------:R-:W2:Y:S04]  /*f5f60*/  LDL.LU R23, [R1+0x1084] ;  /* 0x0010840001177983 */ /* 0x000ea80000300800 */
[----:B------:R-:W-:Y:S04]  /*f5f70*/  STL [R1+0x1068], R0 ;  /* 0x0010680001007387 */ /* 0x000fe80000100800 */
[----:B------:R-:W2:Y:S04]  /*f5f80*/  LDL.LU R24, [R1+0x108c] ;  /* 0x00108c0001187983 */ /* 0x000ea80000300800 */
[----:B------:R-:W2:Y:S04]  /*f5f90*/  LDL.LU R25, [R1+0xb24] ;  /* 0x000b240001197983 */ /* 0x000ea80000300800 */
[----:B------:R-:W2:Y:S04]  /*f5fa0*/  LDL.LU R26, [R1+0xb34] ;  /* 0x000b3400011a7983 */ /* 0x000ea80000300800 */
[----:B------:R-:W2:Y:S04]  /*f5fb0*/  LDL.LU R27, [R1+0xb20] ;  /* 0x000b2000011b7983 */ /* 0x000ea80000300800 */
[----:B------:R-:W2:Y:S04]  /*f5fc0*/  LDL.LU R3, [R1+0xb30] ;  /* 0x000b300001037983 */ /* 0x000ea80000300800 */
[----:B0-----:R-:W-:Y:S04]  /*f5fd0*/  STL.64 [R1+0xd0], R4 ;  /* 0x0000d00401007387 */ /* 0x001fe80000100a00 */
[----:B------:R0:W-:Y:S01]  /*f5fe0*/  STL.64 [R1+0xd8], R6 ;  /* 0x0000d80601007387 */ /* 0x0001e20000100a00 */
[----:B------:R-:W-:Y:S06]  /*f5ff0*/  BAR.SYNC.DEFER_BLOCKING 0x0 ;  /* 0x0000000000007b1d */ /* 0x000fec0000010000 */
        /* <DEDUP_REMOVED lines=8> */
[----:B------:R0:W-:Y:S02]  /*f6080*/  STL [R1+0x106c], R0 ;  /* 0x00106c0001007387 */ /* 0x0001e40000100800 */
[----:B0-----:R-:W-:Y:S01]  /*f6090*/  VIADD R0, R0, UR10 ;  /* 0x0000000a00007c36 */ /* 0x001fe20008000000 */
[----:B------:R-:W0:Y:S01]  /*f60a0*/  LDCU UR10, c[0x0][0x3b8] ;  /* 0x00007700ff0a77ac */ /* 0x000e220008000800 */
[----:B----4-:R-:W-:Y:S02]  /*f60b0*/  PRMT R8, R14, 0x5410, R15 ;  /* 0x000054100e087816 */ /* 0x010fe4000000000f */
[----:B------:R-:W4:Y:S04]  /*f60c0*/  LDL.LU R15, [R1+0xa30] ;  /* 0x000a3000010f7983 */ /* 0x000f280000300800 */
[----:B------:R-:W4:Y:S01]  /*f60d0*/  LDL.LU R14, [R1+0xa38] ;  /* 0x000a3800010e7983 */ /* 0x000f220000300800 */
[----:B--2---:R-:W-:-:S02]  /*f60e0*/  PRMT R10, R7, 0x5410, R6 ;  /* 0x00005410070a7816 */ /* 0x004fc40000000006 */
[----:B---3--:R-:W-:Y:S02]  /*f60f0*/  PRMT R9, R5, 0x5410, R4 ;  /* 0x0000541005097816 */ /* 0x008fe40000000004 */
[----:B------:R-:W2:Y:S04]  /*f6100*/  LDL.LU R4, [R1+0xa2c] ;  /* 0x000a2c0001047983 */ /* 0x000ea80000300800 */
[----:B------:R3:W-:Y:S04]  /*f6110*/  STL [R1+0x1074], R0 ;  /* 0x0010740001007387 */ /* 0x0007e80000100800 */
[----:B------:R-:W2:Y:S04]  /*f6120*/  LDL.LU R5, [R1+0xa34] ;  /* 0x000a340001057983 */ /* 0x000ea80000300800 */
[----:B------:R-:W2:Y:S04]  /*f6130*/  LDL.LU R6, [R1+0x860] ;  /* 0x0008600001067983 */ /* 0x000ea80000300800 */
[----:B------:R-:W2:Y:S01]  /*f6140*/  LDL.LU R7, [R1+0x868] ;  /* 0x0008680001077983 */ /* 0x000ea20000300800 */
[----:B------:R-:W-:-:S05]  /*f6150*/  PRMT R11, R17, 0x5410, R16 ;  /* 0x00005410110b7816 */ /* 0x000fca0000000010 */
[----:B------:R0:W-:Y:S01]  /*f6160*/  STSM.16.M88.4 [R28+0x200], R8 ;  /* 0x000200081c007844 */ /* 0x0001e20000000200 */
[----:B---3--:R-:W-:Y:S01]  /*f6170*/  VIADD R0, R0, UR4 ;  /* 0x0000000400007c36 */ /* 0x008fe20008000000 */
[----:B------:R-:W3:Y:S01]  /*f6180*/  LDCU UR4, c[0x0][0x3b8] ;  /* 0x00007700ff0477ac */ /* 0x000ee20008000800 */
[----:B0-----:R-:W-:Y:S02]  /*f6190*/  PRMT R8, R29, 0x5410, R12 ;  /* 0x000054101d087816 */ /* 0x001fe4000000000c */
[----:B------:R-:W-:Y:S02]  /*f61a0*/  PRMT R9, R24, 0x5410, R23 ;  /* 0x0000541018097816 */ /* 0x000fe40000000017 */
[----:B------:R-:W-:Y:S02]  /*f61b0*/  PRMT R10, R26, 0x5410, R25 ;  /* 0x000054101a0a7816 */ /* 0x000fe40000000019 */
[----:B------:R-:W-:Y:S01]  /*f61c0*/  PRMT R11, R3, 0x5410, R27 ;  /* 0x00005410030b7816 */ /* 0x000fe2000000001b */
[----:B------:R-:W-:Y:S06]  /*f61d0*/  BAR.SYNC.DEFER_BLOCKING 0x0 ;  /* 0x0000000000007b1d */ /* 0x000fec0000010000 */
[----:B--2---:R-:W-:Y:S04]  /*f61e0*/  STL.64 [R1+0x4050], R6 ;  /* 0x0040500601007387 */ /* 0x004fe80000100a00 */
[----:B------:R-:W-:Y:S04]  /*f61f0*/  STL.64 [R1+0x4048], R4 ;  /* 0x0040480401007387 */ /* 0x000fe80000100a00 */
[----:B------:R-:W0:Y:S04]  /*f6200*/  LDS.128 R4, [R18] ;  /* 0x0000000012047984 */ /* 0x000e280000000c00 */
[----:B------:R-:W2:Y:S04]  /*f6210*/  LDL.LU R16, [R1+0x85c] ;  /* 0x00085c0001107983 */ /* 0x000ea80000300800 */
[----:B------:R-:W2:Y:S04]  /*f6220*/  LDL.LU R17, [R1+0x864] ;  /* 0x0008640001117983 */ /* 0x000ea80000300800 */
[----:B------:R1:W-:Y:S02]  /*f6230*/  STL [R1+0x1064], R0 ;  /* 0x0010640001007387 */ /* 0x0003e40000100800 */
[----:B-1----:R-:W-:Y:S01]  /*f6240*/  VIADD R0, R0, UR11 ;  /* 0x0000000b00007c36 */ /* 0x002fe20008000000 */
[----:B------:R-:W1:Y:S04]  /*f6250*/  LDCU UR11, c[0x0][0x3b8] ;  /* 0x00007700ff0b77ac */ /* 0x000e680008000800 */
        /* <DEDUP_REMOVED lines=31> */
[----:B------:R-:W4:Y:S04]  /*f6450*/  LDL.LU R14, [R1+0xa48] ;  /* 0x000a4800010e7983 */ /* 0x000f280000300800 */
[----:B------:R0:W-:Y:S01]  /*f6460*/  STL [R1+0x1098], R0 ;  /* 0x0010980001007387 */ /* 0x0001e20000100800 */
[----:B--2---:R-:W-:-:S02]  /*f6470*/  PRMT R10, R7, 0x5410, R6 ;  /* 0x00005410070a7816 */ /* 0x004fc40000000006 */
        /* <DEDUP_REMOVED lines=8> */
[----:B-1----:R-:W-:Y:S02]  /*f6500*/  PRMT R8, R29, 0x5410, R12 ;  /* 0x000054101d087816 */ /* 0x002fe4000000000c */
        /* <DEDUP_REMOVED lines=10> */
[----:B-1----:R-:W-:-:S05]  /*f65b0*/  VIADD R0, R0, UR17 ;  /* 0x0000001100007c36 */ /* 0x002fca0008000000 */
[----:B------:R1:W-:Y:S04]  /*f65c0*/  STL [R1+0x1094], R0 ;  /* 0x0010940001007387 */ /* 0x0003e80000100800 */
[----:B------:R-:W3:Y:S01]  /*f65d0*/  LDL.LU R12, [R1+0x10d4] ;  /* 0x0010d400010c7983 */ /* 0x000ee20000300800 */
[----:B-1----:R-:W-:Y:S01]  /*f65e0*/  VIADD R0, R0, UR5 ;  /* 0x0000000500007c36 */ /* 0x002fe20008000000 */
[----:B------:R-:W1:Y:S04]  /*f65f0*/  LDCU UR5, c[0x0][0x3b8] ;  /* 0x00007700ff0577ac */ /* 0x000e680008000800 */
[----:B------:R-:W-:Y:S04]  /*f6600*/  STL [R1+0x10a8], R0 ;  /* 0x0010a80001007387 */ /* 0x000fe80000100800 */
[----:B0-----:R-:W-:Y:S04]  /*f6610*/  STL.64 [R1+0x140], R4 ;  /* 0x0001400401007387 */ /* 0x001fe80000100a00 */
[----:B------:R-:W-:Y:S04]  /*f6620*/  STL.64 [R1+0x148], R6 ;  /* 0x0001480601007387 */ /* 0x000fe80000100a00 */
[----:B------:R-:W0:Y:S04]  /*f6630*/  LDS.128 R4, [R18+0x400] ;  /* 0x0004000012047984 */ /* 0x000e280000000c00 */
[----:B------:R-:W3:Y:S04]  /*f6640*/  LDL.LU R29, [R1+0x10dc] ;  /* 0x0010dc00011d7983 */ /* 0x000ee80000300800 */
[----:B------:R-:W2:Y:S04]  /*f6650*/  LDL.LU R23, [R1+0x10d0] ;  /* 0x0010d00001177983 */ /* 0x000ea80000300800 */
[----:B------:R-:W2:Y:S04]  /*f6660*/  LDL.LU R24, [R1+0x10d8] ;  /* 0x0010d80001187983 */ /* 0x000ea80000300800 */
[----:B------:R-:W2:Y:S04]  /*f6670*/  LDL.LU R25, [R1+0xae4] ;  /* 0x000ae40001197983 */ /* 0x000ea80000300800 */
[----:B------:R-:W2:Y:S04]  /*f6680*/  LDL.LU R26, [R1+0xaf4] ;  /* 0x000af400011a7983 */ /* 0x000ea80000300800 */
[----:B------:R-:W2:Y:S04]  /*f6690*/  LDL.LU R27, [R1+0xae0] ;  /* 0x000ae000011b7983 */ /* 0x000ea80000300800 */
[----:B------:R-:W2:Y:S01]  /*f66a0*/  LDL.LU R3, [R1+0xaf0] ;  /* 0x000af00001037983 */ /* 0x000ea20000300800 */
[----:B------:R-:W-:Y:S06]  /*f66b0*/  BAR.SYNC.DEFER_BLOCKING 0x0 ;  /* 0x0000000000007b1d */ /* 0x000fec0000010000 */
        /* <DEDUP_REMOVED lines=13> */
[----:B----4-:R-:W-:-:S03]  /*f6790*/  PRMT R8, R14, 0x5410, R15 ;  /* 0x000054100e087816 */ /* 0x010fc6000000000f */
[----:B------:R4:W-:Y:S04]  /*f67a0*/  STL [R1+0x10ac], R0 ;  /* 0x0010ac0001007387 */ /* 0x0009e80000100800 */
[----:B------:R-:W3:Y:S04]  /*f67b0*/  LDL.LU R15, [R1+0xa50] ;  /* 0x000a5000010f7983 */ /* 0x000ee80000300800 */
[----:B------:R-:W3:Y:S01]  /*f67c0*/  LDL.LU R14, [R1+0xa58] ;  /* 0x000a5800010e7983 */ /* 0x000ee20000300800 */
[----:B----4-:R-:W-:Y:S01]  /*f67d0*/  VIADD R0, R0, UR9 ;  /* 0x0000000900007c36 */ /* 0x010fe20008000000 */
[----:B------:R-:W4:Y:S01]  /*f67e0*/  LDCU UR9, c[0x0][0x3b8] ;  /* 0x00007700ff0977ac */ /* 0x000f220008000800 */
        /* <DEDUP_REMOVED lines=21> */
[----:B------:R1:W-:Y:S04]  /*f6940*/  STL [R1+0x10d0], R0 ;  /* 0x0010d00001007387 */ /* 0x0003e80000100800 */
[----:B------:R-:W2:Y:S04]  /*f6950*/  LDL.LU R12, [R1+0x1104] ;  /* 0x00110400010c7983 */ /* 0x000ea80000300800 */
[----:B------:R-:W2:Y:S01]  /*f6960*/  LDL.LU R29, [R1+0x111c] ;  /* 0x00111c00011d7983 */ /* 0x000ea20000300800 */
[----:B-1----:R-:W-:Y:S01]  /*f6970*/  VIADD R0, R0, UR10 ;  /* 0x0000000a00007c36 */ /* 0x002fe20008000000 */
[----:B------:R-:W1:Y:S02]  /*f6980*/  LDCU UR10, c[0x0][0x3b8] ;  /* 0x00007700ff0a77ac */ /* 0x000e640008000800 */
[----:B------:R-:W2:Y:S04]  /*f6990*/  LDL.LU R23, [R1+0x1100] ;  /* 0x0011000001177983 */ /* 0x000ea80000300800 */
[----:B------:R-:W-:Y:S04]  /*f69a0*/  STL [R1+0x10d8], R0 ;  /* 0x0010d80001007387 */ /* 0x000fe80000100800 */
[----:B------:R-:W2:Y:S04]  /*f69b0*/  LDL.LU R24, [R1+0x1118] ;  /* 0x0011180001187983 */ /* 0x000ea80000300800 */
[----:B------:R-:W2:Y:S04]  /*f69c0*/  LDL.LU R25, [R1+0xac4] ;  /* 0x000ac40001197983 */ /* 0x000ea80000300800 */
[----:B------:R-:W2:Y:S04]  /*f69d0*/  LDL.LU R26, [R1+0xad4] ;  /* 0x000ad400011a7983 */ /* 0x000ea80000300800 */
[----:B------:R-:W2:Y:S04]  /*f69e0*/  LDL.LU R27, [R1+0xac0] ;  /* 0x000ac000011b7983 */ /* 0x000ea80000300800 */
[----:B0-----:R-:W-:Y:S04]  /*f69f0*/  STL.64 [R1+0x120], R4 ;  /* 0x0001200401007387 */ /* 0x001fe80000100a00 */
[----:B------:R-:W-:Y:S04]  /*f6a00*/  STL.64 [R1+0x128], R6 ;  /* 0x0001280601007387 */ /* 0x000fe80000100a00 */
[----:B------:R-:W0:Y:S04]  /*f6a10*/  LDS.128 R4, [R18+0x400] ;  /* 0x0004000012047984 */ /* 0x000e280000000c00 */
        /* <DEDUP_REMOVED lines=13> */
[----:B0-----:R-:W-:-:S05]  /*f6af0*/  VIADD R0, R0, UR13 ;  /* 0x0000000d00007c36 */ /* 0x001fca0008000000 */
[----:B------:R0:W-:Y:S02]  /*f6b00*/  STL [R1+0x10e0], R0 ;  /* 0x0010e00001007387 */ /* 0x0001e40000100800 */
[----:B0-----:R-:W-:Y:S01]  /*f6b10*/  VIADD R0, R0, UR14 ;  /* 0x0000000e00007c36 */ /* 0x001fe20008000000 */
[----:B--2---:R-:W-:Y:S02]  /*f6b20*/  PRMT R10, R7, 0x5410, R6 ;  /* 0x00005410070a7816 */ /* 0x004fe40000000006 */
[----:B---3--:R-:W-:Y:S02]  /*f6b30*/  PRMT R9, R5, 0x5410, R4 ;  /* 0x0000541005097816 */ /* 0x008fe40000000004 */
[----:B------:R-:W2:Y:S04]  /*f6b40*/  LDL.LU R4, [R1+0xa60] ;  /* 0x000a600001047983 */ /* 0x000ea80000300800 */
[----:B------:R-:W2:Y:S04]  /*f6b50*/  LDL.LU R5, [R1+0xa68] ;  /* 0x000a680001057983 */ /* 0x000ea80000300800 */
[----:B------:R-:W3:Y:S04]  /*f6b60*/  LDL.LU R6, [R1+0xa5c] ;  /* 0x000a5c0001067983 */ /* 0x000ee80000300800 */
[----:B------:R0:W-:Y:S04]  /*f6b70*/  STL [R1+0x10fc], R0 ;  /* 0x0010fc0001007387 */ /* 0x0001e80000100800 */
[----:B------:R-:W3:Y:S01]  /*f6b80*/  LDL.LU R7, [R1+0xa64] ;  /* 0x000a640001077983 */ /* 0x000ee20000300800 */
[----:B------:R-:W-:-:S02]  /*f6b90*/  PRMT R8, R14, 0x5410, R15 ;  /* 0x000054100e087816 */ /* 0x000fc4000000000f */
        /* <DEDUP_REMOVED lines=13> */
[----:B------:R1:W-:Y:S04]  /*f6c70*/  STL [R1+0x10dc], R0 ;  /* 0x0010dc0001007387 */ /* 0x0003e80000100800 */
[----:B------:R-:W3:Y:S04]  /*f6c80*/  LDL.LU R15, [R1+0x8a4] ;  /* 0x0008a400010f7983 */ /* 0x000ee80000300800 */
[----:B------:R-:W3:Y:S01]  /*f6c90*/  LDL.LU R14, [R1+0x8b0] ;  /* 0x0008b000010e7983 */ /* 0x000ee20000300800 */
[----:B-1----:R-:W-:Y:S01]  /*f6ca0*/  VIADD R0, R0, UR5 ;  /* 0x0000000500007c36 */ /* 0x002fe20008000000 */
[----:B------:R-:W1:Y:S04]  /*f6cb0*/  LDCU UR5, c[0x0][0x3b8] ;  /* 0x00007700ff0577ac */ /* 0x000e680008000800 */
[----:B------:R-:W-:Y:S04]  /*f6cc0*/  STL [R1+0x1100], R0 ;  /* 0x0011000001007387 */ /* 0x000fe80000100800 */
        /* <DEDUP_REMOVED lines=8> */
[----:B0-----:R-:W-:Y:S04]  /*f6d50*/  STL.64 [R1+0x100], R4 ;  /* 0x0001000401007387 */ /* 0x001fe80000100a00 */
[----:B------:R-:W-:Y:S04]  /*f6d60*/  STL.64 [R1+0x108], R6 ;  /* 0x0001080601007387 */ /* 0x000fe80000100a00 */
[----:B------:R-:W0:Y:S01]  /*f6d70*/  LDS.128 R4, [R18+0x400] ;  /* 0x0004000012047984 */ /* 0x000e220000000c00 */
[----:B------:R-:W-:Y:S06]  /*f6d80*/  BAR.SYNC.DEFER_BLOCKING 0x0 ;  /* 0x0000000000007b1d */ /* 0x000fec0000010000 */
[----:B0-----:R-:W-:Y:S04]  /*f6d90*/  STL.64 [R1+0x1b0], R4 ;  /* 0x0001b00401007387 */ /* 0x001fe80000100a00 */
[----:B------:R0:W-:Y:S04]  /*f6da0*/  STL.64 [R1+0x1b8], R6 ;  /* 0x0001b80601007387 */ /* 0x0001e80000100a00 */
[----:B0-----:R-:W4:Y:S04]  /*f6db0*/  LDL.LU.64 R6, [R1+0x4020] ;  /* 0x0040200001067983 */ /* 0x001f280000300a00 */
[----:B------:R-:W4:Y:S04]  /*f6dc0*/  LDL.LU.64 R4, [R1+0x4018] ;  /* 0x0040180001047983 */ /* 0x000f280000300a00 */
[----:B------:R-:W-:Y:S01]  /*f6dd0*/  STSM.16.M88.4 [R28], R8 ;  /* 0x000000081c007844 */ /* 0x000fe20000000200 */
[----:B------:R-:W-:Y:S01]  /*f6de0*/  VIADD R0, R0, UR6 ;  /* 0x0000000600007c36 */ /* 0x000fe20008000000 */
[----:B------:R-:W0:Y:S04]  /*f6df0*/  LDCU UR6, c[0x0][0x3b8] ;  /* 0x00007700ff0677ac */ /* 0x000e280008000800 */
[----:B------:R1:W-:Y:S02]  /*f6e00*/  STL [R1+0x111c], R0 ;  /* 0x00111c0001007387 */ /* 0x0003e40000100800 */
[----:B-1----:R-:W-:Y:S01]  /*f6e10*/  VIADD R0, R0, UR7 ;  /* 0x0000000700007c36 */ /* 0x002fe20008000000 */
[----:B------:R-:W1:Y:S04]  /*f6e20*/  LDCU UR7, c[0x0][0x3b8] ;  /* 0x00007700ff0777ac */ /* 0x000e680008000800 */
[----:B------:R0:W-:Y:S02]  /*f6e30*/  STL [R1+0x112c], R0 ;  /* 0x00112c0001007387 */ /* 0x0001e40000100800 */
[----:B0-----:R-:W-:Y:S01]  /*f6e40*/  VIADD R0, R0, UR4 ;  /* 0x0000000400007c36 */ /* 0x001fe20008000000 */
[----:B------:R-:W0:Y:S01]  /*f6e50*/  LDCU UR4, c[0x0][0x3b8] ;  /* 0x00007700ff0477ac */ /* 0x000e220008000800 */
[----:B--2---:R-:W-:-:S02]  /*f6e60*/  PRMT R10, R17, 0x5410, R16 ;  /* 0x00005410110a7816 */ /* 0x004fc40000000010 */
[----:B---3--:R-:W-:Y:S02]  /*f6e70*/  PRMT R11, R14, 0x5410, R15 ;  /* 0x000054100e0b7816 */ /* 0x008fe4000000000f */
[----:B----4-:R-:W-:Y:S02]  /*f6e80*/  PRMT R9, R7, 0x5410, R6 ;  /* 0x0000541007097816 */ /* 0x010fe40000000006 */
[----:B------:R-:W-:Y:S02]  /*f6e90*/  PRMT R8, R5, 0x5410, R4 ;  /* 0x0000541005087816 */ /* 0x000fe40000000004 */
[----:B------:R-:W2:Y:S04]  /*f6ea0*/  LDL.LU R4, [R1+0xa70] ;  /* 0x000a700001047983 */ /* 0x000ea80000300800 */
[----:B------:R3:W-:Y:S02]  /*f6eb0*/  STSM.16.M88.4 [R28+0x200], R8 ;  /* 0x000200081c007844 */ /* 0x0007e40000000200 */
[----:B---3--:R-:W-:-:S02]  /*f6ec0*/  PRMT R9, R24, 0x5410, R23 ;  /* 0x0000541018097816 */ /* 0x008fc40000000017 */
[----:B------:R-:W-:Y:S02]  /*f6ed0*/  PRMT R10, R26, 0x5410, R25 ;  /* 0x000054101a0a7816 */ /* 0x000fe40000000019 */
[----:B------:R-:W-:Y:S01]  /*f6ee0*/  PRMT R11, R3, 0x5410, R27 ;  /* 0x00005410030b7816 */ /* 0x000fe2000000001b */
[----:B------:R-:W-:Y:S06]  /*f6ef0*/  BAR.SYNC.DEFER_BLOCKING 0x0 ;  /* 0x0000000000007b1d */ /* 0x000fec0000010000 */
[----:B------:R3:W-:Y:S04]  /*f6f00*/  STL [R1+0x1118], R0 ;  /* 0x0011180001007387 */ /* 0x0007e80000100800 */
[----:B------:R-:W2:Y:S04]  /*f6f10*/  LDL.LU R5, [R1+0xa78] ;  /* 0x000a780001057983 */ /* 0x000ea80000300800 */
[----:B------:R-:W4:Y:S04]  /*f6f20*/  LDL.LU R6, [R1+0xa6c] ;  /* 0x000a6c0001067983 */ /* 0x000f280000300800 */
[----:B------:R-:W0:Y:S01]  /*f6f30*/  LDS.128 R24, [R18] ;  /* 0x0000000012187984 */ /* 0x000e220000000c00 */
[----:B---3--:R-:W-:Y:S01]  /*f6f40*/  VIADD R0, R0, UR8 ;  /* 0x0000000800007c36 */ /* 0x008fe20008000000 */
[----:B------:R-:W-:Y:S01]  /*f6f50*/  PRMT R8, R29, 0x5410, R12 ;  /* 0x000054101d087816 */ /* 0x000fe2000000000c */
[----:B------:R-:W3:Y:S01]  /*f6f60*/  LDCU UR8, c[0x0][0x3b8] ;  /* 0x00007700ff0877ac */ /* 0x000ee20008000800 */
[----:B------:R-:W4:Y:S04]  /*f6f70*/  LDL.LU R7, [R1+0xa74] ;  /* 0x000a740001077983 */ /* 0x000f280000300800 */
[----:B------:R-:W3:Y:S04]  /*f6f80*/  LDL.LU R16, [R1+0x8bc] ;  /* 0x0008bc0001107983 */ /* 0x000ee80000300800 */
[----:B------:R-:W3:Y:S04]  /*f6f90*/  LDL.LU R17, [R1+0x8d8] ;  /* 0x0008d80001117983 */ /* 0x000ee80000300800 */
[----:B------:R1:W-:Y:S02]  /*f6fa0*/  STL [R1+0x1134], R0 ;  /* 0x0011340001007387 */ /* 0x0003e40000100800 */
[----:B-1----:R-:W-:Y:S01]  /*f6fb0*/  VIADD R0, R0, UR9 ;  /* 0x0000000900007c36 */ /* 0x002fe20008000000 */
[----:B------:R-:W1:Y:S04]  /*f6fc0*/  LDCU UR9, c[0x0][0x3b8] ;  /* 0x00007700ff0977ac */ /* 0x000e680008000800 */
[----:B------:R0:W-:Y:S02]  /*f6fd0*/  STL [R1+0x1104], R0 ;  /* 0x0011040001007387 */ /* 0x0001e40000100800 */
[----:B0-----:R-:W-:-:S05]  /*f6fe0*/  VIADD R0, R0, UR10 ;  /* 0x0000000a00007c36 */ /* 0x001fca0008000000 */
[----:B------:R0:W-:Y:S04]  /*f6ff0*/  STL [R1+0x1130], R0 ;  /* 0x0011300001007387 */ /* 0x0001e80000100800 */
[----:B------:R-:W3:Y:S01]  /*f7000*/  LDL.LU R23, [R1+0x8b8] ;  /* 0x0008b80001177983 */ /* 0x000ee20000300800 */
[----:B0-----:R-:W-:-:S05]  /*f7010*/  VIADD R0, R0, UR11 ;  /* 0x0000000b00007c36 */ /* 0x001fca0008000000 */
[----:B------:R-:W-:Y:S04]  /*f7020*/  STL [R1+0x1158], R0 ;  /* 0x0011580001007387 */ /* 0x000fe80000100800 */
[----:B------:R-:W-:Y:S04]  /*f7030*/  STL.64 [R1+0x1a0], R24 ;  /* 0x0001a01801007387 */ /* 0x000fe80000100a00 */
[----:B------:R-:W-:Y:S04]  /*f7040*/  STL.64 [R1+0x1a8], R26 ;  /* 0x0001a81a01007387 */ /* 0x000fe80000100a00 */
[----:B------:R-:W0:Y:S01]  /*f7050*/  LDS.128 R24, [R18+0x400] ;  /* 0x0004000012187984 */ /* 0x000e220000000c00 */
[----:B------:R-:W-:Y:S06]  /*f7060*/  BAR.SYNC.DEFER_BLOCKING 0x0 ;  /* 0x0000000000007b1d */ /* 0x000fec0000010000 */
[----:B------:R-:W-:Y:S04]  /*f7070*/  STSM.16.M88.4 [R28], R8 ;  /* 0x000000081c007844 */ /* 0x000fe80000000200 */
[----:B0-----:R0:W-:Y:S04]  /*f7080*/  STL.64 [R1+0x190], R24 ;  /* 0x0001901801007387 */ /* 0x0011e80000100a00 */
[----:B------:R1:W-:Y:S04]  /*f7090*/  STL.64 [R1+0x198], R26 ;  /* 0x0001981a01007387 */ /* 0x0003e80000100a00 */
[----:B0-----:R-:W3:Y:S04]  /*f70a0*/  LDL.LU R24, [R1+0xaa8] ;  /* 0x000aa80001187983 */ /* 0x001ee80000300800 */
[----:B------:R-:W3:Y:S04]  /*f70b0*/  LDL.LU R25, [R1+0xab8] ;  /* 0x000ab80001197983 */ /* 0x000ee80000300800 */
[----:B-1----:R-:W3:Y:S04]  /*f70c0*/  LDL.LU R26, [R1+0xa9c] ;  /* 0x000a9c00011a7983 */ /* 0x002ee80000300800 */
[----:B------:R-:W3:Y:S04]  /*f70d0*/  LDL.LU R27, [R1+0xaac] ;  /* 0x000aac00011b7983 */ /* 0x000ee80000300800 */
[----:B------:R-:W3:Y:S01]  /*f70e0*/  LDL.LU R11, [R1+0x8d4] ;  /* 0x0008d400010b7983 */ /* 0x000ee20000300800 */
[----:B------:R-:W-:-:S05]  /*f70f0*/  VIADD R0, R0, UR12 ;  /* 0x0000000c00007c36 */ /* 0x000fca0008000000 */
[----:B------:R0:W-:Y:S02]  /*f7100*/  STL [R1+0x1170], R0 ;  /* 0x0011700001007387 */ /* 0x0001e40000100800 */
[----:B0-----:R-:W-:Y:S01]  /*f7110*/  VIADD R0, R0, UR5 ;  /* 0x0000000500007c36 */ /* 0x001fe20008000000 */
[----:B------:R-:W0:Y:S04]  /*f7120*/  LDCU UR5, c[0x0][0x3b8] ;  /* 0x00007700ff0577ac */ /* 0x000e280008000800 */
[----:B------:R1:W-:Y:S04]  /*f7130*/  STL [R1+0x1140], R0 ;  /* 0x0011400001007387 */ /* 0x0003e80000100800 */
[----:B------:R-:W3:Y:S01]  /*f7140*/  LDL.LU R3, [R1+0xa80] ;  /* 0x000a800001037983 */ /* 0x000ee20000300800 */
[----:B--2---:R-:W-:Y:S01]  /*f7150*/  PRMT R8, R5, 0x5410, R4 ;  /* 0x0000541005087816 */ /* 0x004fe20000000004 */
[----:B------:R-:W-:Y:S01]  /*f7160*/  VIADD R4, R0, UR6 ;  /* 0x0000000600047c36 */ /* 0x000fe20008000000 */
[----:B------:R-:W2:Y:S01]  /*f7170*/  LDCU UR6, c[0x0][0x3b8] ;  /* 0x00007700ff0677ac */ /* 0x000ea20008000800 */
[----:B-1----:R-:W2:Y:S01]  /*f7180*/  LDL.LU R0, [R1+0xa7c] ;  /* 0x000a7c0001007983 */ /* 0x002ea20000300800 */
[----:B----4-:R-:W-:-:S02]  /*f7190*/  PRMT R9, R7, 0x5410, R6 ;  /* 0x0000541007097816 */ /* 0x010fc40000000006 */
[----:B---3--:R-:W-:Y:S02]  /*f71a0*/  PRMT R10, R17, 0x5410, R16 ;  /* 0x00005410110a7816 */ /* 0x008fe40000000010 */
[----:B------:R-:W3:Y:S04]  /*f71b0*/  LDL.LU R16, [R1+0x8e8] ;  /* 0x0008e80001107983 */ /* 0x000ee80000300800 */
[----:B------:R-:W-:Y:S04]  /*f71c0*/  STL [R1+0x115c], R4 ;  /* 0x00115c0401007387 */ /* 0x000fe80000100800 */
[----:B------:R-:W4:Y:S04]  /*f71d0*/  LDL.LU R17, [R1+0x8e4] ;  /* 0x0008e40001117983 */ /* 0x000f280000300800 */
[----:B------:R-:W2:Y:S04]  /*f71e0*/  LDL.LU R15, [R1+0x119c] ;  /* 0x00119c00010f7983 */ /* 0x000ea80000300800 */
[----:B------:R-:W2:Y:S04]  /*f71f0*/  LDL.LU R14, [R1+0xc68] ;  /* 0x000c6800010e7983 */ /* 0x000ea80000300800 */
[----:B------:R-:W2:Y:S04]  /*f7200*/  LDL.LU R12, [R1+0x1190] ;  /* 0x00119000010c7983 */ /* 0x000ea80000300800 */
[----:B------:R-:W2:Y:S04]  /*f7210*/  LDL.LU R29, [R1+0xac8] ;  /* 0x000ac800011d7983 */ /* 0x000ea80000300800 */
[----:B------:R-:W2:Y:S04]  /*f7220*/  LDL.LU R5, [R1+0xad8] ;  /* 0x000ad80001057983 */ /* 0x000ea80000300800 */
[----:B------:R-:W2:Y:S04]  /*f7230*/  LDL.LU R6, [R1+0xabc] ;  /* 0x000abc0001067983 */ /* 0x000ea80000300800 */
[----:B------:R-:W2:Y:S01]  /*f7240*/  LDL.LU R7, [R1+0xacc] ;  /* 0x000acc0001077983 */ /* 0x000ea20000300800 */
[----:B------:R-:W-:-:S03]  /*f7250*/  PRMT R11, R11, 0x5410, R23 ;  /* 0x000054100b0b7816 */ /* 0x000fc60000000017 */
[----:B------:R-:W2:Y:S04]  /*f7260*/  LDL.LU R23, [R1+0x4010] ;  /* 0x0040100001177983 */ /* 0x000ea80000300800 */
[----:B------:R1:W-:Y:S04]  /*f7270*/  STSM.16.M88.4 [R28+0x200], R8 ;  /* 0x000200081c007844 */ /* 0x0003e80000000200 */
[----:B-1----:R-:W2:Y:S04]  /*f7280*/  LDL.LU R8, [R1+0x1180] ;  /* 0x0011800001087983 */ /* 0x002ea80000300800 */
[----:B------:R-:W2:Y:S04]  /*f7290*/  LDL.LU R9, [R1+0x1188] ;  /* 0x0011880001097983 */ /* 0x000ea80000300800 */
[----:B------:R-:W3:Y:S04]  /*f72a0*/  LDL.LU R10, [R1+0xc88] ;  /* 0x000c8800010a7983 */ /* 0x000ee80000300800 */
[----:B------:R-:W3:Y:S01]  /*f72b0*/  LDL.LU R11, [R1+0x1184] ;  /* 0x00118400010b7983 */ /* 0x000ee20000300800 */
[----:B------:R-:W-:Y:S01]  /*f72c0*/  VIADD R4, R4, UR4 ;  /* 0x0000000404047c36 */ /* 0x000fe20008000000 */
        /* <DEDUP_REMOVED lines=9> */
[----:B------:R-:W-:Y:S01]  /*f7360*/  BAR.SYNC.DEFER_BLOCKING 0x0 ;  /* 0x0000000000007b1d */ /* 0x000fe20000010000 */
[----:B--2---:R-:W-:-:S02]  /*f7370*/  PRMT R8, R9, 0x5410, R8 ;  /* 0x0000541009087816 */ /* 0x004fc40000000008 */
[----:B---3--:R-:W-:Y:S02]  /*f7380*/  PRMT R9, R11, 0x5410, R10 ;  /* 0x000054100b097816 */ /* 0x008fe4000000000a */
[----:B------:R-:W-:Y:S02]  /*f7390*/  PRMT R10, R25, 0x5410, R24 ;  /* 0x00005410190a7816 */ /* 0x000fe40000000018 */
[----:B------:R-:W-:Y:S02]  /*f73a0*/  PRMT R11, R27, 0x5410, R26 ;  /* 0x000054101b0b7816 */ /* 0x000fe4000000001a */
[----:B------:R-:W0:Y:S04]  /*f73b0*/  LDS.128 R24, [R18] ;  /* 0x0000000012187984 */ /* 0x000e280000000c00 */
[----:B0-----:R-:W-:Y:S04]  /*f73c0*/  STL.64 [R1+0x180], R24 ;  /* 0x0001801801007387 */ /* 0x001fe80000100a00 */
[----:B------:R-:W-:Y:S04]  /*f73d0*/  STL.64 [R1+0x188], R26 ;  /* 0x0001881a01007387 */ /* 0x000fe80000100a00 */
[----:B------:R-:W0:Y:S01]  /*f73e0*/  LDS.128 R24, [R18+0x400] ;  /* 0x0004000012187984 */ /* 0x000e220000000c00 */
[----:B------:R-:W-:Y:S06]  /*f73f0*/  BAR.SYNC.DEFER_BLOCKING 0x0 ;  /* 0x0000000000007b1d */ /* 0x000fec0000010000 */
[----:B------:R-:W-:Y:S04]  /*f7400*/  STSM.16.M88.4 [R28], R8 ;  /* 0x000000081c007844 */ /* 0x000fe80000000200 */
[----:B0-----:R-:W-:Y:S04]  /*f7410*/  STL.64 [R1+0x170], R24 ;  /* 0x0001701801007387 */ /* 0x001fe80000100a00 */
[----:B------:R0:W-:Y:S04]  /*f7420*/  STL.64 [R1+0x178], R26 ;  /* 0x0001781a01007387 */ /* 0x0001e80000100a00 */
[----:B0-----:R-:W2:Y:S04]  /*f7430*/  LDL.LU.64 R26, [R1+0x4008] ;  /* 0x00400800011a7983 */ /* 0x001ea80000300a00 */
[----:B------:R-:W3:Y:S04]  /*f7440*/  LDL.LU.64 R24, [R1+0x4000] ;  /* 0x0040000001187983 */ /* 0x000ee80000300a00 */
[----:B------:R0:W-:Y:S04]  /*f7450*/  STL [R1+0x1198], R4 ;  /* 0x0011980401007387 */ /* 0x0001e80000100800 */
[----:B------:R-:W2:Y:S04]  /*f7460*/  LDL.LU R8, [R1+0xa88] ;  /* 0x000a880001087983 */ /* 0x000ea80000300800 */
[----:B------:R-:W3:Y:S04]  /*f7470*/  LDL.LU R9, [R1+0xa84] ;  /* 0x000a840001097983 */ /* 0x000ee80000300800 */
[----:B------:R-:W4:Y:S04]  /*f7480*/  LDL.LU R10, [R1+0x8f8] ;  /* 0x0008f800010a7983 */ /* 0x000f280000300800 */
[----:B------:R-:W4:Y:S01]  /*f7490*/  LDL.LU R11, [R1+0x8f4] ;  /* 0x0008f400010b7983 */ /* 0x000f220000300800 */
[----:B0-----:R-:W-:Y:S01]  /*f74a0*/  VIADD R4, R4, UR5 ;  /* 0x0000000504047c36 */ /* 0x001fe20008000000 */
[----:B--2---:R-:W-:-:S02]  /*f74b0*/  PRMT R8, R8, 0x5410, R3 ;  /* 0x0000541008087816 */ /* 0x004fc40000000003 */
[----:B------:R-:W2:Y:S01]  /*f74c0*/  LDL.LU R3, [R1+0x3ffc] ;  /* 0x003ffc0001037983 */ /* 0x000ea20000300800 */
[----:B---3--:R-:W-:-:S03]  /*f74d0*/  PRMT R9, R9, 0x5410, R0 ;  /* 0x0000541009097816 */ /* 0x008fc60000000000 */
[----:B------:R-:W3:Y:S01]  /*f74e0*/  LDL.LU R0, [R1+0x3ff8] ;  /* 0x003ff80001007983 */ /* 0x000ee20000300800 */
[----:B----4-:R-:W-:-:S03]  /*f74f0*/  PRMT R10, R10, 0x5410, R16 ;  /* 0x000054100a0a7816 */ /* 0x010fc60000000010 */
[----:B------:R-:W4:Y:S01]  /*f7500*/  LDL.LU R16, [R1+0x3ff4] ;  /* 0x003ff40001107983 */ /* 0x000f220000300800 */
[----:B------:R-:W-:-:S03]  /*f7510*/  PRMT R11, R11, 0x5410, R17 ;  /* 0x000054100b0b7816 */ /* 0x000fc60000000011 */
[----:B------:R-:W-:Y:S04]  /*f7520*/  STL [R1+0x1188], R4 ;  /* 0x0011880401007387 */ /* 0x000fe80000100800 */
[----:B------:R-:W2:Y:S04]  /*f7530*/  LDL.LU R17, [R1+0x3ff0] ;  /* 0x003ff00001117983 */ /* 0x000ea80000300800 */
[----:B------:R0:W-:Y:S04]  /*f7540*/  STSM.16.M88.4 [R28+0x200], R8 ;  /* 0x000200081c007844 */ /* 0x0001e80000000200 */
[----:B0-----:R-:W2:Y:S01]  /*f7550*/  LDL.LU R11, [R1+0xc78] ;  /* 0x000c7800010b7983 */ /* 0x001ea20000300800 */
[----:B------:R-:W-:-:S05]  /*f7560*/  VIADD R4, R4, UR6 ;  /* 0x0000000604047c36 */ /* 0x000fca0008000000 */
[----:B------:R0:W-:Y:S01]  /*f7570*/  STL [R1+0x1194], R4 ;  /* 0x0011940401007387 */ /* 0x0001e20000100800 */
[----:B------:R-:W-:Y:S02]  /*f7580*/  PRMT R9, R12, 0x5410, R14 ;  /* 0x000054100c097816 */ /* 0x000fe4000000000e */
[----:B------:R-:W-:Y:S01]  /*f7590*/  PRMT R10, R5, 0x5410, R29 ;  /* 0x00005410050a7816 */ /* 0x000fe2000000001d */
[----:B0-----:R-:W-:-:S04]  /*f75a0*/  VIADD R4, R4, UR4 ;  /* 0x0000000404047c36 */ /* 0x001fc80008000000 */
[----:B------:R-:W-:Y:S01]  /*f75b0*/  VIADD R12, R4, UR7 ;  /* 0x00000007040c7c36 */ /* 0x000fe20008000000 */
[----:B------:R-:W-:Y:S01]  /*f75c0*/  STL [R1+0x1184], R4 ;  /* 0x0011840401007387 */ /* 0x000fe20000100800 */
[----:B------:R-:W-:Y:S01]  /*f75d0*/  BAR.SYNC.DEFER_BLOCKING 0x0 ;  /* 0x0000000000007b1d */ /* 0x000fe20000010000 */
[----:B--2---:R-:W-:Y:S02]  /*f75e0*/  PRMT R8, R15, 0x5410, R11 ;  /* 0x000054100f087816 */ /* 0x004fe4000000000b */
[----:B------:R-:W-:-:S03]  /*f75f0*/  PRMT R11, R7, 0x5410, R6 ;  /* 0x00005410070b7816 */ /* 0x000fc60000000006 */
[----:B------:R-:W0:Y:S04]  /*f7600*/  LDS.128 R4, [R18] ;  /* 0x0000000012047984 */ /* 0x000e280000000c00 */
[----:B0-----:R-:W-:Y:S04]  /*f7610*/  STL.64 [R1+0x160], R4 ;  /* 0x0001600401007387 */ /* 0x001fe80000100a00 */
[----:B------:R-:W-:Y:S04]  /*f7620*/  STL.64 [R1+0x168], R6 ;  /* 0x0001680601007387 */ /* 0x000fe80000100a00 */
[----:B------:R-:W0:Y:S04]  /*f7630*/  LDS.128 R4, [R18+0x400] ;  /* 0x0004000012047984 */ /* 0x000e280000000c00 */
[----:B0-----:R-:W-:Y:S04]  /*f7640*/  STL.64 [R1+0x150], R4 ;  /* 0x0001500401007387 */ /* 0x001fe80000100a00 */
[----:B------:R0:W-:Y:S04]  /*f7650*/  STL.64 [R1+0x158], R6 ;  /* 0x0001580601007387 */ /* 0x0001e80000100a00 */
[----:B0-----:R-:W2:Y:S04]  /*f7660*/  LDL.LU.64 R6, [R1+0x3fe8] ;  /* 0x003fe80001067983 */ /* 0x001ea80000300a00 */
[----:B------:R-:W2:Y:S04]  /*f7670*/  LDL.LU.64 R4, [R1+0x3fe0] ;  /* 0x003fe00001047983 */ /* 0x000ea80000300a00 */
[----:B------:R1:W-:Y:S02]  /*f7680*/  STL [R1+0x1190], R12 ;  /* 0x0011900c01007387 */ /* 0x0003e40000100800 */
[----:B-1----:R-:W-:-:S05]  /*f7690*/  VIADD R12, R12, UR8 ;  /* 0x000000080c0c7c36 */ /* 0x002fca0008000000 */
[----:B------:R-:W-:Y:S04]  /*f76a0*/  STL [R1+0x119c], R12 ;  /* 0x00119c0c01007387 */ /* 0x000fe80000100800 */
[----:B------:R-:W2:Y:S04]  /*f76b0*/  LDL.LU R15, [R1+0xa90] ;  /* 0x000a9000010f7983 */ /* 0x000ea80000300800 */
[----:B------:R-:W2:Y:S04]  /*f76c0*/  LDL.LU R14, [R1+0xa98] ;  /* 0x000a9800010e7983 */ /* 0x000ea80000300800 */
[----:B------:R0:W-:Y:S01]  /*f76d0*/  STL [R1+0x43c0], R17 ;  /* 0x0043c01101007387 */ /* 0x0001e20000100800 */
[----:B---3--:R-:W-:Y:S01]  /*f76e0*/  LOP3.LUT R0, R0, 0xbfffffff, RZ, 0xc0, !PT ;  /* 0xbfffffff00007812 */ /* 0x008fe200078ec0ff */
[----:B------:R-:W-:Y:S06]  /*f76f0*/  BAR.SYNC.DEFER_BLOCKING 0x0 ;  /* 0x0000000000007b1d */ /* 0x000fec0000010000 */
[----:B0-----:R-:W3:Y:S04]  /*f7700*/  LDL.LU R17, [R1+0xa8c] ;  /* 0x000a8c0001117983 */ /* 0x001ee80000300800 */
[----:B----4-:R0:W-:Y:S04]  /*f7710*/  STL [R1+0x43bc], R16 ;  /* 0x0043bc1001007387 */ /* 0x0101e80000100800 */
[----:B0-----:R-:W4:Y:S04]  /*f7720*/  LDL.LU R16, [R1+0x908] ;  /* 0x0009080001107983 */ /* 0x001f280000300800 */
[----:B------:R0:W-:Y:S04]  /*f7730*/  STL [R1+0x43b8], R3 ;  /* 0x0043b80301007387 */ /* 0x0001e80000100800 */
[----:B0-----:R-:W3:Y:S04]  /*f7740*/  LDL.LU R3, [R1+0x8fc] ;  /* 0x0008fc0001037983 */ /* 0x001ee80000300800 */
[----:B------:R-:W3:Y:S04]  /*f7750*/  LDL.LU R12, [R1+0x1434] ;  /* 0x00143400010c7983 */ /* 0x000ee80000300800 */
[----:B------:R-:W3:Y:S04]  /*f7760*/  LDL.LU R29, [R1+0x143c] ;  /* 0x00143c00011d7983 */ /* 0x000ee80000300800 */
[----:B--2---:R-:W-:Y:S04]  /*f7770*/  STL [R1+0x4390], R7 ;  /* 0x0043900701007387 */ /* 0x004fe80000100800 */
[----:B------:R-:W-:Y:S04]  /*f7780*/  STL [R1+0x4370], R6 ;  /* 0x0043700601007387 */ /* 0x000fe80000100800 */
[----:B------:R0:W-:Y:S04]  /*f7790*/  STL.64 [R1+0x4320], R4 ;  /* 0x0043200401007387 */ /* 0x0001e80000100a00 */
[----:B0-----:R-:W2:Y:S04]  /*f77a0*/  LDL.LU R4, [R1+0x924] ;  /* 0x0009240001047983 */ /* 0x001ea80000300800 */
[----:B------:R0:W-:Y:S04]  /*f77b0*/  STL.64 [R1+0x4240], R26 ;  /* 0x0042401a01007387 */ /* 0x0001e80000100a00 */
[----:B0-----:R-:W2:Y:S04]  /*f77c0*/  LDL.LU R26, [R1+0x91c] ;  /* 0x00091c00011a7983 */ /* 0x001ea80000300800 */
[----:B------:R0:W-:Y:S04]  /*f77d0*/  STL.64 [R1+0x41c0], R24 ;  /* 0x0041c01801007387 */ /* 0x0001e80000100a00 */
[----:B0-----:R-:W2:Y:S04]  /*f77e0*/  LDL.LU R24, [R1+0x920] ;  /* 0x0009200001187983 */ /* 0x001ea80000300800 */
[----:B------:R-:W2:Y:S04]  /*f77f0*/  LDL.LU R25, [R1+0x928] ;  /* 0x0009280001197983 */ /* 0x000ea80000300800 */
[----:B------:R0:W-:Y:S04]  /*f7800*/  STL.64 [R1+0x4140], R22 ;  /* 0x0041401601007387 */ /* 0x0001e80000100a00 */
[----:B0-----:R-:W2:Y:S04]  /*f7810*/  LDL.LU R22, [R1+0xa00] ;  /* 0x000a000001167983 */ /* 0x001ea80000300800 */
[----:B------:R-:W2:Y:S04]  /*f7820*/  LDL.LU R23, [R1+0xa10] ;  /* 0x000a100001177983 */ /* 0x000ea80000300800 */
[----:B------:R0:W-:Y:S04]  /*f7830*/  STL [R1+0x4088], R20 ;  /* 0x0040881401007387 */ /* 0x0001e80000100800 */
[----:B0-----:R-:W3:Y:S04]  /*f7840*/  LDL.LU R20, [R1+0xa14] ;  /* 0x000a140001147983 */ /* 0x001ee80000300800 */
[----:B------:R0:W-:Y:S04]  /*f7850*/  STL [R1+0x40f0], R21 ;  /* 0x0040f01501007387 */ /* 0x0001e80000100800 */
[----:B0-----:R-:W3:Y:S01]  /*f7860*/  LDL.LU R21, [R1+0xa04] ;  /* 0x000a040001157983 */ /* 0x001ee20000300800 */
[----:B------:R-:W-:-:S04]  /*f7870*/  @P3 LOP3.LUT R0, R0, 0x40000000, RZ, 0xfc, !PT ;  /* 0x4000000000003812 */ /* 0x000fc800078efcff */
[----:B------:R-:W-:-:S04]  /*f7880*/  LOP3.LUT R0, R0, 0xdfffffff, RZ, 0xc0, !PT ;  /* 0xdfffffff00007812 */ /* 0x000fc800078ec0ff */
        /* <DEDUP_REMOVED lines=8> */
[----:B------:R-:W-:Y:S01]  /*f7910*/  @P5 LOP3.LUT R0, R0, 0x2000000, RZ, 0xfc, !PT ;  /* 0x0200000000005812 */ /* 0x000fe200078efcff */
[----:B------:R-:W-:Y:S01]  /*f7920*/  STSM.16.M88.4 [R28], R8 ;  /* 0x000000081c007844 */ /* 0x000fe20000000200 */
[C---:B------:R-:W-:Y:S02]  /*f7930*/  LOP3.LUT P3, RZ, R2.reuse, 0x20, RZ, 0xc0, !PT ;  /* 0x0000002002ff7812 */ /* 0x040fe4000786c0ff */
[C---:B------:R-:W-:Y:S02]  /*f7940*/  LOP3.LUT P2, RZ, R2.reuse, 0x10, RZ, 0xc0, !PT ;  /* 0x0000001002ff7812 */ /* 0x040fe4000784c0ff */
[C---:B------:R-:W-:Y:S02]  /*f7950*/  LOP3.LUT P1, RZ, R2.reuse, 0x8, RZ, 0xc0, !PT ;  /* 0x0000000802ff7812 */ /* 0x040fe4000782c0ff */
[C---:B------:R-:W-:Y:S02]  /*f7960*/  LOP3.LUT P0, RZ, R2.reuse, 0x4, RZ, 0xc0, !PT ;  /* 0x0000000402ff7812 */ /* 0x040fe4000780c0ff */
[----:B------:R-:W-:-:S02]  /*f7970*/  LOP3.LUT P6, RZ, R2, 0x2, RZ, 0xc0, !PT ;  /* 0x0000000202ff7812 */ /* 0x000fc400078cc0ff */
[----:B------:R-:W-:Y:S01]  /*f7980*/  LOP3.LUT P5, RZ, R2, 0x1, RZ, 0xc0, !PT ;  /* 0x0000000102ff7812 */ /* 0x000fe200078ac0ff */
[----:B--2---:R0:W-:Y:S04]  /*f7990*/  STL.64 [R1+0x43b0], R22 ;  /* 0x0043b01601007387 */ /* 0x0041e80000100a00 */
[----:B0-----:R-:W2:Y:S04]  /*f79a0*/  LDL.LU R22, [R1+0xadc] ;  /* 0x000adc0001167983 */ /* 0x001ea80000300800 */
[----:B------:R-:W2:Y:S04]  /*f79b0*/  LDL.LU R23, [R1+0xaec] ;  /* 0x000aec0001177983 */ /* 0x000ea80000300800 */
[----:B---3--:R0:W-:Y:S04]  /*f79c0*/  STL.64 [R1+0x43a8], R20 ;  /* 0x0043a81401007387 */ /* 0x0081e80000100a00 */
[----:B0-----:R-:W3:Y:S04]  /*f79d0*/  LDL.LU R20, [R1+0xae8] ;  /* 0x000ae80001147983 */ /* 0x001ee80000300800 */
[----:B------:R-:W3:Y:S04]  /*f79e0*/  LDL.LU R21, [R1+0xaf8] ;  /* 0x000af80001157983 */ /* 0x000ee80000300800 */
[----:B------:R0:W-:Y:S04]  /*f79f0*/  STL [R1+0x4078], R19 ;  /* 0x0040781301007387 */ /* 0x0001e80000100800 */
[----:B0-----:R-:W2:Y:S04]  /*f7a00*/  LDL.LU R19, [R1+0x1428] ;  /* 0x0014280001137983 */ /* 0x001ea80000300800 */
[----:B------:R0:W-:Y:S04]  /*f7a10*/  STL [R1+0x42b0], R0 ;  /* 0x0042b00001007387 */ /* 0x0001e80000100800 */
[----:B0-----:R-:W2:Y:S04]  /*f7a20*/  LDL.LU R0, [R1+0xc58] ;  /* 0x000c580001007983 */ /* 0x001ea80000300800 */
[----:B------:R0:W-:Y:S04]  /*f7a30*/  STL [R1+0x4038], R2 ;  /* 0x0040380201007387 */ /* 0x0001e80000100800 */
[----:B0-----:R-:W2:Y:S04]  /*f7a40*/  LDL.LU R2, [R1+0x142c] ;  /* 0x00142c0001027983 */ /* 0x001ea80000300800 */
[----:B------:R-:W2:Y:S04]  /*f7a50*/  LDL.LU R9, [R1+0xa94] ;  /* 0x000a940001097983 */ /* 0x000ea80000300800 */
[----:B------:R-:W4:Y:S04]  /*f7a60*/  LDL.LU R10, [R1+0x918] ;  /* 0x00091800010a7983 */ /* 0x000f280000300800 */
[----:B------:R-:W3:Y:S01]  /*f7a70*/  LDL.LU R11, [R1+0x90c] ;  /* 0x00090c00010b7983 */ /* 0x000ee20000300800 */
[----:B------:R-:W-:-:S03]  /*f7a80*/  PRMT R8, R14, 0x5410, R15 ;  /* 0x000054100e087816 */ /* 0x000fc6000000000f */
[----:B------:R-:W3:Y:S04]  /*f7a90*/  LDL.LU R27, [R1+0x1430] ;  /* 0x00143000011b7983 */ /* 0x000ee80000300800 */
[----:B------:R-:W3:Y:S04]  /*f7aa0*/  LDL.LU R5, [R1+0x1438] ;  /* 0x0014380001057983 */ /* 0x000ee80000300800 */
[----:B------:R-:W3:Y:S04]  /*f7ab0*/  LDL.LU R6, [R1+0xb08] ;  /* 0x000b080001067983 */ /* 0x000ee80000300800 */
[----:B------:R-:W3:Y:S04]  /*f7ac0*/  LDL.LU R7, [R1+0xb18] ;  /* 0x000b180001077983 */ /* 0x000ee80000300800 */
[----:B------:R-:W3:Y:S04]  /*f7ad0*/  LDL.LU R15, [R1+0xafc] ;  /* 0x000afc00010f7983 */ /* 0x000ee80000300800 */
[----:B------:R-:W3:Y:S01]  /*f7ae0*/  LDL.LU R14, [R1+0xb0c] ;  /* 0x000b0c00010e7983 */ /* 0x000ee20000300800 */
[----:B--2---:R-:W-:-:S03]  /*f7af0*/  PRMT R9, R9, 0x5410, R17 ;  /* 0x0000541009097816 */ /* 0x004fc60000000011 */
[----:B------:R-:W2:Y:S01]  /*f7b00*/  LDL.LU R17, [R1+0x43c0] ;  /* 0x0043c00001117983 */ /* 0x000ea20000300800 */
[----:B----4-:R-:W-:-:S03]  /*f7b10*/  PRMT R10, R10, 0x5410, R16 ;  /* 0x000054100a0a7816 */ /* 0x010fc60000000010 */
[----:B------:R-:W4:Y:S01]  /*f7b20*/  LDL.LU R16, [R1+0x43bc] ;  /* 0x0043bc0001107983 */ /* 0x000f220000300800 */
[----:B---3--:R-:W-:-:S03]  /*f7b30*/  PRMT R11, R11, 0x5410, R3 ;  /* 0x000054100b0b7816 */ /* 0x008fc60000000003 */
[----:B------:R-:W3:Y:S04]  /*f7b40*/  LDL.LU R3, [R1+0x43b8] ;  /* 0x0043b80001037983 */ /* 0x000ee80000300800 */
[----:B------:R0:W-:Y:S04]  /*f7b50*/  STSM.16.M88.4 [R28+0x200], R8 ;  /* 0x000200081c007844 */ /* 0x0001e80000000200 */
[----:B0-----:R-:W2:Y:S01]  /*f7b60*/  LDL.LU R11, [R1+0x1424] ;  /* 0x00142400010b7983 */ /* 0x001ea20000300800 */
[----:B------:R-:W-:Y:S02]  /*f7b70*/  PRMT R10, R21, 0x5410, R20 ;  /* 0x00005410150a7816 */ /* 0x000fe40000000014 */
[----:B------:R-:W-:Y:S01]  /*f7b80*/  PRMT R9, R19, 0x5410, R0 ;  /* 0x0000541013097816 */ /* 0x000fe20000000000 */
[----:B------:R-:W-:Y:S01]  /*f7b90*/  BAR.SYNC.DEFER_BLOCKING 0x0 ;  /* 0x0000000000007b1d */ /* 0x000fe20000010000 */
[----:B--2---:R-:W-:-:S02]  /*f7ba0*/  PRMT R8, R2, 0x5410, R11 ;  /* 0x0000541002087816 */ /* 0x004fc4000000000b */
[----:B------:R-:W-:-:S03]  /*f7bb0*/  PRMT R11, R23, 0x5410, R22 ;  /* 0x00005410170b7816 */ /* 0x000fc60000000016 */
[----:B------:R-:W0:Y:S04]  /*f7bc0*/  LDS.128 R20, [R18] ;  /* 0x0000000012147984 */ /* 0x000e280000000c00 */
[----:B0-----:R-:W-:Y:S01]  /*f7bd0*/  STL.64 [R1+0xf0], R20 ;  /* 0x0000f01401007387 */ /* 0x001fe20000100a00 */
[----:B------:R-:W-:-:S03]  /*f7be0*/  IMAD.MOV.U32 R19, RZ, RZ, R21 ;  /* 0x000000ffff137224 */ /* 0x000fc600078e0015 */
[----:B------:R-:W-:Y:S04]  /*f7bf0*/  STL.64 [R1+0xf8], R22 ;  /* 0x0000f81601007387 */ /* 0x000fe80000100a00 */
[----:B------:R-:W0:Y:S04]  /*f7c00*/  LDS.128 R20, [R18+0x400] ;  /* 0x0004000012147984 */ /* 0x000e280000000c00 */
[----:B------:R-:W-:Y:S01]  /*f7c10*/  STL [R1+0x4098], R19 ;  /* 0x0040981301007387 */ /* 0x000fe20000100800 */
[----:B------:R-:W-:Y:S06]  /*f7c20*/  BAR.SYNC.DEFER_BLOCKING 0x0 ;  /* 0x0000000000007b1d */ /* 0x000fec0000010000 */
[----:B0-----:R-:W-:Y:S01]  /*f7c30*/  STL.64 [R1], R20 ;  /* 0x0000001401007387 */ /* 0x001fe20000100a00 */
[----:B------:R-:W-:-:S03]  /*f7c40*/  IMAD.MOV.U32 R2, RZ, RZ, R23 ;  /* 0x000000ffff027224 */ /* 0x000fc600078e0017 */
[----:B------:R0:W-:Y:S04]  /*f7c50*/  STL [R1+0x8], R22 ;  /* 0x0000081601007387 */ /* 0x0001e80000100800 */
[----:B0-----:R-:W2:Y:S04]  /*f7c60*/  LDL.LU.64 R22, [R1+0x43b0] ;  /* 0x0043b00001167983 */ /* 0x001ea80000300a00 */
[----:B------:R-:W3:Y:S01]  /*f7c70*/  LDL.LU.64 R20, [R1+0x43a8] ;  /* 0x0043a80001147983 */ /* 0x000ee20000300a00 */
[----:B------:R-:W-:-:S03]  /*f7c80*/  PRMT R12, R29, 0x5410, R12 ;  /* 0x000054101d0c7816 */ /* 0x000fc6000000000c */
[----:B------:R0:W-:Y:S04]  /*f7c90*/  STSM.16.M88.4 [R28], R8 ;  /* 0x000000081c007844 */ /* 0x0001e80000000200 */
[----:B------:R1:W-:Y:S01]  /*f7ca0*/  STL [R1+0x4108], R2 ;  /* 0x0041080201007387 */ /* 0x0003e20000100800 */
[----:B0-----:R-:W-:Y:S02]  /*f7cb0*/  PRMT R11, R4, 0x5410, R26 ;  /* 0x00005410040b7816 */ /* 0x001fe4000000001a */
[----:B------:R-:W-:Y:S02]  /*f7cc0*/  PRMT R10, R25, 0x5410, R24 ;  /* 0x00005410190a7816 */ /* 0x000fe40000000018 */
[----:B--2---:R-:W-:Y:S02]  /*f7cd0*/  PRMT R9, R23, 0x5410, R22 ;  /* 0x0000541017097816 */ /* 0x004fe40000000016 */
[----:B---3--:R-:W-:-:S02]  /*f7ce0*/  PRMT R8, R20, 0x5410, R21 ;  /* 0x0000541014087816 */ /* 0x008fc40000000015 */
[----:B------:R-:W2:Y:S04]  /*f7cf0*/  LDL R21, [R1+0x50] ;  /* 0x0000500001157983 */ /* 0x000ea80000100800 */
[----:B------:R-:W3:Y:S04]  /*f7d00*/  LDL.LU R4, [R1+0x934] ;  /* 0x0009340001047983 */ /* 0x000ee80000300800 */
[----:B------:R-:W3:Y:S04]  /*f7d10*/  LDL.LU R29, [R1+0x93c] ;  /* 0x00093c00011d7983 */ /* 0x000ee80000300800 */
[----:B-1----:R-:W2:Y:S04]  /*f7d20*/  LDL.LU R2, [R1+0x930] ;  /* 0x0009300001027983 */ /* 0x002ea80000300800 */
[----:B------:R-:W2:Y:S04]  /*f7d30*/  LDL.LU R19, [R1+0x938] ;  /* 0x0009380001137983 */ /* 0x000ea80000300800 */
[----:B------:R-:W2:Y:S04]  /*f7d40*/  LDL.LU R0, [R1+0xcc0] ;  /* 0x000cc00001007983 */ /* 0x000ea80000300800 */
[----:B------:R-:W2:Y:S04]  /*f7d50*/  LDL.LU R20, [R1+0xcc4] ;  /* 0x000cc40001147983 */ /* 0x000ea80000300800 */
[----:B------:R-:W2:Y:S04]  /*f7d60*/  LDL.LU.64 R22, [R1+0x380] ;  /* 0x0003800001167983 */ /* 0x000ea80000300a00 */
[----:B------:R0:W-:Y:S01]  /*f7d70*/  STSM.16.M88.4 [R28+0x200], R8 ;  /* 0x000200081c007844 */ /* 0x0001e20000000200 */
[----:B------:R-:W-:Y:S01]  /*f7d80*/  PRMT R6, R7, 0x5410, R6 ;  /* 0x0000541007067816 */ /* 0x000fe20000000006 */
[----:B------:R-:W-:Y:S01]  /*f7d90*/  IMAD.MOV.U32 R7, RZ, RZ, R13 ;  /* 0x000000ffff077224 */ /* 0x000fe200078e000d */
[----:B0-----:R-:W-:-:S02]  /*f7da0*/  PRMT R8, R5, 0x5410, R27 ;  /* 0x0000541005087816 */ /* 0x001fc4000000001b */
[----:B------:R-:W-:Y:S01]  /*f7db0*/  PRMT R5, R14, 0x5410, R15 ;  /* 0x000054100e057816 */ /* 0x000fe2000000000f */
[----:B------:R-:W-:Y:S06]  /*f7dc0*/  BAR.SYNC.DEFER_BLOCKING 0x0 ;  /* 0x0000000000007b1d */ /* 0x000fec0000010000 */
[----:B--2---:R-:W-:Y:S04]  /*f7dd0*/  STL.64 [R1+0x43a0], R22 ;  /* 0x0043a01601007387 */ /* 0x004fe80000100a00 */
[----:B------:R0:W-:Y:S04]  /*f7de0*/  STL.64 [R1+0x4398], R20 ;  /* 0x0043981401007387 */ /* 0x0001e80000100a00 */
[----:B------:R-:W2:Y:S01]  /*f7df0*/  LDL.LU R24, [R1+0xcc8] ;  /* 0x000cc80001187983 */ /* 0x000ea20000300800 */
[----:B0-----:R-:W-:-:S03]  /*f7e00*/  IMAD.MOV.U32 R21, RZ, RZ, R8 ;  /* 0x000000ffff157224 */ /* 0x001fc600078e0008 */
[----:B------:R-:W0:Y:S01]  /*f7e10*/  LDS.128 R8, [R18] ;  /* 0x0000000012087984 */ /* 0x000e220000000c00 */
[----:B------:R-:W-:-:S03]  /*f7e20*/  IMAD.MOV.U32 R20, RZ, RZ, R12 ;  /* 0x000000ffff147224 */ /* 0x000fc600078e000c */
[----:B------:R-:W1:Y:S01]  /*f7e30*/  LDS.128 R12, [R18+0x400] ;  /* 0x00040000120c7984 */ /* 0x000e620000000c00 */
[----:B------:R-:W-:-:S03]  /*f7e40*/  IMAD.MOV.U32 R23, RZ, RZ, R5 ;  /* 0x000000ffff177224 */ /* 0x000fc600078e0005 */
[----:B------:R-:W2:Y:S04]  /*f7e50*/  LDL R5, [R1+0x54] ;  /* 0x0000540001057983 */ /* 0x000ea80000100800 */
[----:B------:R-:W2:Y:S04]  /*f7e60*/  LDL.LU R25, [R1+0xccc] ;  /* 0x000ccc0001197983 */ /* 0x000ea80000300800 */
[----:B------:R-:W2:Y:S04]  /*f7e70*/  LDL R27, [R1+0x58] ;  /* 0x00005800011b7983 */ /* 0x000ea80000100800 */
[----:B0-----:R-:W-:Y:S04]  /*f7e80*/  STL [R1+0x4040], R8 ;  /* 0x0040400801007387 */ /* 0x001fe80000100800 */
[----:B------:R0:W-:Y:S04]  /*f7e90*/  STL [R1+0x403c], R9 ;  /* 0x00403c0901007387 */ /* 0x0001e80000100800 */
[----:B0-----:R-:W2:Y:S04]  /*f7ea0*/  LDL.LU.64 R8, [R1+0x378] ;  /* 0x0003780001087983 */ /* 0x001ea80000300a00 */
[----:B------:R0:W-:Y:S04]  /*f7eb0*/  STL.64 [R1+0x4030], R10 ;  /* 0x0040300a01007387 */ /* 0x0001e80000100a00 */
[----:B0-----:R-:W2:Y:S04]  /*f7ec0*/  LDL.LU.64 R10, [R1+0x368] ;  /* 0x00036800010a7983 */ /* 0x001ea80000300a00 */
[----:B------:R0:W-:Y:S04]  /*f7ed0*/  STL [R1+0x4058], R18 ;  /* 0x0040581201007387 */ /* 0x0001e80000100800 */
[----:B0-----:R-:W2:Y:S04]  /*f7ee0*/  LDL.LU R18, [R1+0xa18] ;  /* 0x000a180001127983 */ /* 0x001ea80000300800 */
[----:B-1----:R0:W-:Y:S04]  /*f7ef0*/  STL.64 [R1+0x4028], R12 ;  /* 0x0040280c01007387 */ /* 0x0021e80000100a00 */
[----:B0-----:R-:W2:Y:S04]  /*f7f00*/  LDL.LU R12, [R1+0xa1c] ;  /* 0x000a1c00010c7983 */ /* 0x001ea80000300800 */
[----:B------:R-:W2:Y:S04]  /*f7f10*/  LDL.LU R13, [R1+0xa08] ;  /* 0x000a0800010d7983 */ /* 0x000ea80000300800 */
[----:B------:R0:W-:Y:S04]  /*f7f20*/  STL.64 [R1+0x4020], R14 ;  /* 0x0040200e01007387 */ /* 0x0001e80000100a00 */
[----:B0-----:R-:W4:Y:S01]  /*f7f30*/  LDL.LU R15, [R1+0xa0c] ;  /* 0x000a0c00010f7983 */ /* 0x001f220000300800 */
[----:B------:R-:W-:Y:S01]  /*f7f40*/  IMAD.MOV.U32 R22, RZ, RZ, R6 ;  /* 0x000000ffff167224 */ /* 0x000fe200078e0006 */
[----:B------:R-:W-:Y:S06]  /*f7f50*/  BAR.SYNC.DEFER_BLOCKING 0x0 ;  /* 0x0000000000007b1d */ /* 0x000fec0000010000 */
[----:B------:R0:W-:Y:S04]  /*f7f60*/  STSM.16.M88.4 [R28], R20 ;  /* 0x000000141c007844 */ /* 0x0001e80000000200 */
[----:B0-----:R-:W4:Y:S04]  /*f7f70*/  LDL.LU.64 R22, [R1+0x43a0] ;  /* 0x0043a00001167983 */ /* 0x001f280000300a00 */
[----:B------:R-:W4:Y:S04]  /*f7f80*/  LDL.LU.64 R20, [R1+0x4398] ;  /* 0x0043980001147983 */ /* 0x000f280000300a00 */
[----:B------:R-:W4:Y:S01]  /*f7f90*/  LDL.LU R26, [R1+0xcd0] ;  /* 0x000cd000011a7983 */ /* 0x000f220000300800 */
[----:B---3--:R-:W-:-:S03]  /*f7fa0*/  PRMT R14, R29, 0x5410, R4 ;  /* 0x000054101d0e7816 */ /* 0x008fc60000000004 */
[----:B------:R-:W3:Y:S04]  /*f7fb0*/  LDL.LU R6, [R1+0x5c] ;  /* 0x00005c0001067983 */ /* 0x000ee80000300800 */
[----:B------:R-:W3:Y:S01]  /*f7fc0*/  LDL.LU R4, [R1+0xcd4] ;  /* 0x000cd40001047983 */ /* 0x000ee20000300800 */
[----:B--2---:R-:W-:Y:S02]  /*f7fd0*/  PRMT R13, R18, 0x5410, R13 ;  /* 0x00005410120d7816 */ /* 0x004fe4000000000d */
[----:B----4-:R-:W-:Y:S02]  /*f7fe0*/  PRMT R12, R12, 0x5410, R15 ;  /* 0x000054100c0c7816 */ /* 0x010fe4000000000f */
[----:B------:R-:W-:-:S05]  /*f7ff0*/  PRMT R15, R19, 0x5410, R2 ;  /* 0x00005410130f7816 */ /* 0x000fca0000000002 */
[----:B------:R0:W-:Y:S01]  /*f8000*/  STSM.16.M88.4 [R28+0x200], R12 ;  /* 0x0002000c1c007844 */ /* 0x0001e20000000200 */
[----:B------:R-:W-:Y:S01]  /*f8010*/  PRMT R29, R21, 0x7770, RZ ;  /* 0x00007770151d7816 */ /* 0x000fe200000000ff */
[----:B------:R-:W-:Y:S06]  /*f8020*/  BAR.SYNC.DEFER_BLOCKING 0x0 ;  /* 0x0000000000007b1d */ /* 0x000fec0000010000 */
[----:B------:R1:W-:Y:S01]  /*f8030*/  @P4 STG.E.U8 desc[UR40][R10.64], R29 ;  /* 0x0000001d0a004986 */ /* 0x0003e2000c101128 */
[----:B0-----:R-:W-:-:S04]  /*f8040*/  IADD3 R28, P4, PT, R0, R17, RZ ;  /* 0x00000011001c7210 */ /* 0x001fc80007f9e0ff */
[----:B-1----:R-:W-:Y:S02]  /*f8050*/  LEA.HI.X.SX32 R29, R0, R16, 0x1, P4 ;  /* 0x00000010001d7211 */ /* 0x002fe400020f0eff */
[----:B------:R-:W-:-:S05]  /*f8060*/  PRMT R0, R21, 0x7771, RZ ;  /* 0x0000777115007816 */ /* 0x000fca00000000ff */
[----:B------:R0:W-:Y:S02]  /*f8070*/  @P5 STG.E.U8 desc[UR40][R8.64], R0 ;  /* 0x0000000008005986 */ /* 0x0001e4000c101128 */
[----:B0-----:R-:W-:Y:S02]  /*f8080*/  PRMT R0, R5, 0x7770, RZ ;  /* 0x0000777005007816 */ /* 0x001fe400000000ff */
[----:B------:R-:W-:-:S03]  /*f8090*/  IADD3 R8, P4, PT, R20, R17, RZ ;  /* 0x0000001114087210 */ /* 0x000fc60007f9e0ff */
[----:B------:R0:W-:Y:S01]  /*f80a0*/  @P6 STG.E.U8 desc[UR40][R22.64], R0 ;  /* 0x0000000016006986 */ /* 0x0001e2000c101128 */
[----:B------:R-:W-:Y:S02]  /*f80b0*/  LEA.HI.X.SX32 R9, R20, R16, 0x1, P4 ;  /* 0x0000001014097211 */ /* 0x000fe400020f0eff */
[----:B------:R-:W-:-:S04]  /*f80c0*/  IADD3 R10, P4, PT, R24, R17, RZ ;  /* 0x00000011180a7210 */ /* 0x000fc80007f9e0ff */
[----:B------:R-:W-:Y:S02]  /*f80d0*/  LEA.HI.X.SX32 R11, R24, R16, 0x1, P4 ;  /* 0x00000010180b7211 */ /* 0x000fe400020f0eff */
[----:B0-----:R-:W-:Y:S02]  /*f80e0*/  PRMT R0, R5, 0x7771, RZ ;  /* 0x0000777105007816 */ /* 0x001fe400000000ff */
[----:B------:R-:W2:Y:S04]  /*f80f0*/  LDL.LU R5, [R1+0xcd8] ;  /* 0x000cd80001057983 */ /* 0x000ea80000300800 */
[----:B------:R-:W4:Y:S04]  /*f8100*/  LDL.LU R24, [R1+0xcdc] ;  /* 0x000cdc0001187983 */ /* 0x000f280000300800 */
[----:B------:R0:W-:Y:S02]  /*f8110*/  @P0 STG.E.U8 desc[UR40][R28.64], R0 ;  /* 0x000000001c000986 */ /* 0x0001e4000c101128 */
[----:B0-----:R-:W-:-:S04]  /*f8120*/  IADD3 R28, P4, PT, R25, R17, RZ ;  /* 0x00000011191c7210 */ /* 0x001fc80007f9e0ff */
[----:B------:R-:W-:Y:S02]  /*f8130*/  LEA.HI.X.SX32 R29, R25, R16, 0x1, P4 ;  /* 0x00000010191d7211 */ /* 0x000fe400020f0eff */
[----:B------:R-:W4:Y:S01]  /*f8140*/  LDL.LU R25, [R1+0xce0] ;  /* 0x000ce00001197983 */ /* 0x000f220000300800 */
[----:B------:R-:W-:-:S05]  /*f8150*/  PRMT R0, R27, 0x7770, RZ ;  /* 0x000077701b007816 */ /* 0x000fca00000000ff */
[----:B------:R0:W-:Y:S04]  /*f8160*/  @P1 STG.E.U8 desc[UR40][R8.64], R0 ;  /* 0x0000000008001986 */ /* 0x0001e8000c101128 */
[----:B0-----:R-:W4:Y:S04]  /*f8170*/  LDL.LU R0, [R1+0xce4] ;  /* 0x000ce40001007983 */ /* 0x001f280000300800 */
[----:B------:R-:W4:Y:S04]  /*f8180*/  LDL.LU R21, [R1+0xce8] ;  /* 0x000ce80001157983 */ /* 0x000f280000300800 */
[----:B------:R-:W4:Y:S04]  /*f8190*/  LDL.LU R20, [R1+0xcec] ;  /* 0x000cec0001147983 */ /* 0x000f280000300800 */
[----:B------:R-:W4:Y:S04]  /*f81a0*/  LDL.LU R22, [R1+0xcf0] ;  /* 0x000cf00001167983 */ /* 0x000f280000300800 */
[----:B------:R-:W4:Y:S01]  /*f81b0*/  LDL.LU R23, [R1+0xcf4] ;  /* 0x000cf40001177983 */ /* 0x000f220000300800 */
[----:B------:R-:W-:-:S04]  /*f81c0*/  IADD3 R8, P4, PT, R26, R17, RZ ;  /* 0x000000111a087210 */ /* 0x000fc80007f9e0ff */
[----:B------:R-:W-:Y:S02]  /*f81d0*/  LEA.HI.X.SX32 R9, R26, R16, 0x1, P4 ;  /* 0x000000101a097211 */ /* 0x000fe400020f0eff */
[----:B------:R-:W4:Y:S01]  /*f81e0*/  LDL.LU R26, [R1+0xcf8] ;  /* 0x000cf800011a7983 */ /* 0x000f220000300800 */
[----:B------:R-:W-:-:S03]  /*f81f0*/  PRMT R2, R27, 0x7771, RZ ;  /* 0x000077711b027816 */ /* 0x000fc600000000ff */
[----:B------:R-:W4:Y:S04]  /*f8200*/  LDL.LU R27, [R1+0xcfc] ;  /* 0x000cfc00011b7983 */ /* 0x000f280000300800 */
[----:B------:R0:W-:Y:S01]  /*f8210*/  @P2 STG.E.U8 desc[UR40][R10.64], R2 ;  /* 0x000000020a002986 */ /* 0x0001e2000c101128 */
[----:B---3--:R-:W-:-:S03]  /*f8220*/  IADD3 R18, P4, PT, R4, R17, RZ ;  /* 0x0000001104127210 */ /* 0x008fc60007f9e0ff */
[----:B0-----:R-:W3:Y:S01]  /*f8230*/  LDL.LU R11, [R1+0xd00] ;  /* 0x000d0000010b7983 */ /* 0x001ee20000300800 */
[----:B------:R-:W-:Y:S02]  /*f8240*/  PRMT R2, R6, 0x7770, RZ ;  /* 0x0000777006027816 */ /* 0x000fe400000000ff */
[----:B------:R-:W-:Y:S01]  /*f8250*/  LEA.HI.X.SX32 R19, R4, R16, 0x1, P4 ;  /* 0x0000001004137211 */ /* 0x000fe200020f0eff */
[----:B------:R-:W-:Y:S04]  /*f8260*/  STL [R1+0x4394], R6 ;  /* 0x0043940601007387 */ /* 0x000fe80000100800 */
[----:B------:R0:W-:Y:S04]  /*f8270*/  @P3 STG.E.U8 desc[UR40][R28.64], R2 ;  /* 0x000000021c003986 */ /* 0x0001e8000c101128 */
[----:B0-----:R-:W3:Y:S01]  /*f8280*/  LDL.LU R2, [R1+0xd04] ;  /* 0x000d040001027983 */ /* 0x001ee20000300800 */
[----:B--2---:R-:W-:-:S04]  /*f8290*/  IADD3 R14, P4, PT, R5, R17, RZ ;  /* 0x00000011050e7210 */ /* 0x004fc80007f9e0ff */
[----:B------:R-:W-:Y:S02]  /*f82a0*/  LEA.HI.X.SX32 R15, R5, R16, 0x1, P4 ;  /* 0x00000010050f7211 */ /* 0x000fe400020f0eff */
[----:B----4-:R-:W-:-:S04]  /*f82b0*/  IADD3 R4, P4, PT, R24, R17, RZ ;  /* 0x0000001118047210 */ /* 0x010fc80007f9e0ff */
[----:B------:R-:W-:Y:S02]  /*f82c0*/  LEA.HI.X.SX32 R5, R24, R16, 0x1, P4 ;  /* 0x0000001018057211 */ /* 0x000fe400020f0eff */
[----:B------:R-:W2:Y:S04]  /*f82d0*/  LDL.LU R24, [R1+0xd08] ;  /* 0x000d080001187983 */ /* 0x000ea80000300800 */
[----:B------:R0:W-:Y:S02]  /*f82e0*/  STL.64 [R1+0x960], R4 ;  /* 0x0009600401007387 */ /* 0x0001e40000100a00 */
[----:B0-----:R-:W-:-:S04]  /*f82f0*/  IADD3 R4, P4, PT, R25, R17, RZ ;  /* 0x0000001119047210 */ /* 0x001fc80007f9e0ff */
[----:B------:R-:W-:Y:S02]  /*f8300*/  LEA.HI.X.SX32 R5, R25, R16, 0x1, P4 ;  /* 0x0000001019057211 */ /* 0x000fe400020f0eff */
[----:B------:R-:W4:Y:S04]  /*f8310*/  LDL.LU R25, [R1+0xd0c] ;  /* 0x000d0c0001197983 */ /* 0x000f280000300800 */
        /* <DEDUP_REMOVED lines=29> */
[----:B---3--:R-:W-:-:S04]  /*f84f0*/  IADD3 R4, P4, PT, R11, R17, RZ ;  /* 0x000000110b047210 */ /* 0x008fc80007f9e0ff */
[----:B------:R-:W-:Y:S02]  /*f8500*/  LEA.HI.X.SX32 R5, R11, R16, 0x1, P4 ;  /* 0x000000100b057211 */ /* 0x000fe400020f0eff */
[----:B------:R-:W3:Y:S04]  /*f8510*/  LDL.LU R11, [R1+0xd2c] ;  /* 0x000d2c00010b7983 */ /* 0x000ee80000300800 */
[----:B------:R0:W-:Y:S02]  /*f8520*/  STL.64 [R1+0x918], R4 ;  /* 0x0009180401007387 */ /* 0x0001e40000100a00 */
[----:B0-----:R-:W-:-:S04]  /*f8530*/  IADD3 R4, P4, PT, R2, R17, RZ ;  /* 0x0000001102047210 */ /* 0x001fc80007f9e0ff */
[----:B------:R-:W-:Y:S02]  /*f8540*/  LEA.HI.X.SX32 R5, R2, R16, 0x1, P4 ;  /* 0x0000001002057211 */ /* 0x000fe400020f0eff */
[----:B------:R-:W3:Y:S04]  /*f8550*/  LDL.LU R2, [R1+0xd30] ;  /* 0x000d300001027983 */ /* 0x000ee80000300800 */
[----:B------:R2:W-:Y:S02]  /*f8560*/  STL.64 [R1+0x910], R4 ;  /* 0x0009100401007387 */ /* 0x0005e40000100a00 */
[----:B--2---:R-:W-:-:S04]  /*f8570*/  IADD3 R4, P4, PT, R24, R17, RZ ;  /* 0x0000001118047210 */ /* 0x004fc80007f9e0ff */
[----:B------:R-:W-:Y:S02]  /*f8580*/  LEA.HI.X.SX32 R5, R24, R16, 0x1, P4 ;  /* 0x0000001018057211 */ /* 0x000fe400020f0eff */
[----:B------:R-:W2:Y:S04]  /*f8590*/  LDL.LU R24, [R1+0xd34] ;  /* 0x000d340001187983 */ /* 0x000ea80000300800 */
[----:B------:R4:W-:Y:S02]  /*f85a0*/  STL.64 [R1+0x908], R4 ;  /* 0x0009080401007387 */ /* 0x0009e40000100a00 */
[----:B----4-:R-:W-:-:S04]  /*f85b0*/  IADD3 R4, P4, PT, R25, R17, RZ ;  /* 0x0000001119047210 */ /* 0x010fc80007f9e0ff */
        /* <DEDUP_REMOVED lines=164> */
[----:B------:R-:W-:-:S05]  /*f9000*/  LEA.HI.X.SX32 R5, R11, R16, 0x1, P4 ;  /* 0x000000100b057211 */ /* 0x000fca00020f0eff */
[----:B------:R0:W-:Y:S04]  /*f9010*/  STL.64 [R1+0x7b8], R4 ;  /* 0x0007b80401007387 */ /* 0x0001e80000100a00 */
[----:B------:R-:W3:Y:S01]  /*f9020*/  LDL.LU R13, [R1+0xddc] ;  /* 0x000ddc00010d7983 */ /* 0x000ee20000300800 */
[----:B0-----:R-:W-:-:S04]  /*f9030*/  IADD3 R4, P4, PT, R2, R17, RZ ;  /* 0x0000001102047210 */ /* 0x001fc80007f9e0ff */
[----:B------:R-:W-:-:S05]  /*f9040*/  LEA.HI.X.SX32 R5, R2, R16, 0x1, P4 ;  /* 0x0000001002057211 */ /* 0x000fca00020f0eff */
        /* <DEDUP_REMOVED lines=8> */
[----:B------:R0:W-:Y:S04]  /*f90d0*/  STL.64 [R1+0x7a0], R4 ;  /* 0x0007a00401007387 */ /* 0x0001e80000100a00 */
[----:B------:R-:W4:Y:S01]  /*f90e0*/  LDL.LU R2, [R1+0xde8] ;  /* 0x000de80001027983 */ /* 0x000f220000300800 */
[----:B0-----:R-:W-:-:S04]  /*f90f0*/  IADD3 R4, P4, PT, R0, R17, RZ ;  /* 0x0000001100047210 */ /* 0x001fc80007f9e0ff */
[----:B------:R-:W-:-:S05]  /*f9100*/  LEA.HI.X.SX32 R5, R0, R16, 0x1, P4 ;  /* 0x0000001000057211 */ /* 0x000fca00020f0eff */
        /* <DEDUP_REMOVED lines=24> */
[----:B------:R-:W4:Y:S04]  /*f9290*/  LDL.LU R23, [R1+0xe04] ;  /* 0x000e040001177983 */ /* 0x000f280000300800 */
[----:B------:R-:W-:Y:S01]  /*f92a0*/  STL.64 [R1+0x4328], R4 ;  /* 0x0043280401007387 */ /* 0x000fe20000100a00 */
[----:B---3--:R-:W-:-:S04]  /*f92b0*/  IADD3 R10, P4, PT, R13, R17, RZ ;  /* 0x000000110d0a7210 */ /* 0x008fc80007f9e0ff */
[----:B------:R-:W-:-:S05]  /*f92c0*/  LEA.HI.X.SX32 R11, R13, R16, 0x1, P4 ;  /* 0x000000100d0b7211 */ /* 0x000fca00020f0eff */
[----:B------:R0:W-:Y:S04]  /*f92d0*/  STL.64 [R1+0x760], R10 ;  /* 0x0007600a01007387 */ /* 0x0001e80000100a00 */
[----:B0-----:R-:W3:Y:S01]  /*f92e0*/  LDL.LU R11, [R1+0xe08] ;  /* 0x000e0800010b7983 */ /* 0x001ee20000300800 */
        /* <DEDUP_REMOVED lines=401> */
[----:B------:R-:W3:Y:S04]  /*fac00*/  LDL.LU R25, [R1+0x10cc] ;  /* 0x0010cc0001197983 */ /* 0x000ee80000300800 */
[----:B------:R0:W-:Y:S02]  /*fac10*/  STL.64 [R1+0x438], R4 ;  /* 0x0004380401007387 */ /* 0x0001e40000100a00 */
[----:B0-----:R-:W-:-:S04]  /*fac20*/  IADD3 R4, P4, PT, R2, R17, RZ ;  /* 0x0000001102047210 */ /* 0x001fc80007f9e0ff */
        /* <DEDUP_REMOVED lines=28> */
[----:B------:R-:W-:-:S04]  /*fadf0*/  IADD3 R26, P4, PT, R23, R17, RZ ;  /* 0x00000011171a7210 */ /* 0x000fc80007f9e0ff */
[----:B------:R-:W-:Y:S02]  /*fae00*/  LEA.HI.X.SX32 R27, R23, R16, 0x1, P4 ;  /* 0x00000010171b7211 */ /* 0x000fe400020f0eff */
[----:B------:R-:W4:Y:S04]  /*fae10*/  LDL.LU R23, [R1+0x1154] ;  /* 0x0011540001177983 */ /* 0x000f280000300800 */
[----:B------:R-:W-:Y:S01]  /*fae20*/  STL.64 [R1+0x4248], R26 ;  /* 0x0042481a01007387 */ /* 0x000fe20000100a00 */
[----:B--2---:R-:W-:-:S04]  /*fae30*/  IADD3 R4, P4, PT, R24, R17, RZ ;  /* 0x0000001118047210 */ /* 0x004fc80007f9e0ff */
[----:B------:R-:W-:Y:S02]  /*fae40*/  LEA.HI.X.SX32 R5, R24, R16, 0x1, P4 ;  /* 0x0000001018057211 */ /* 0x000fe400020f0eff */
[----:B------:R-:W2:Y:S04]  /*fae50*/  LDL.LU R24, [R1+0x1164] ;  /* 0x0011640001187983 */ /* 0x000ea80000300800 */
[----:B------:R3:W-:Y:S02]  /*fae60*/  STL.64 [R1+0x3f0], R4 ;  /* 0x0003f00401007387 */ /* 0x0007e40000100a00 */
[----:B---3--:R-:W-:-:S04]  /*fae70*/  IADD3 R4, P4, PT, R25, R17, RZ ;  /* 0x0000001119047210 */ /* 0x008fc80007f9e0ff */
[----:B------:R-:W-:Y:S02]  /*fae80*/  LEA.HI.X.SX32 R5, R25, R16, 0x1, P4 ;  /* 0x0000001019057211 */ /* 0x000fe400020f0eff */
[----:B------:R-:W3:Y:S04]  /*fae90*/  LDL.LU R25, [R1+0x116c] ;  /* 0x00116c0001197983 */ /* 0x000ee80000300800 */
        /* <DEDUP_REMOVED lines=195> */
[----:B------:R0:W-:Y:S04]  /*fbad0*/  STL.64 [R1+0x260], R4 ;  /* 0x0002600401007387 */ /* 0x0001e80000100a00 */
[----:B------:R-:W4:Y:S04]  /*fbae0*/  LDL.LU R29, [R1+0x12f0] ;  /* 0x0012f000011d7983 */ /* 0x000f280000300800 */
        /* <DEDUP_REMOVED lines=17> */
[----:B--2---:R-:W-:-:S04]  /*fbc00*/  IADD3 R4, P4, PT, R24, R17, RZ ;  /* 0x0000001118047210 */ /* 0x004fc80007f9e0ff */
[----:B------:R-:W-:-:S05]  /*fbc10*/  LEA.HI.X.SX32 R5, R24, R16, 0x1, P4 ;  /* 0x0000001018057211 */ /* 0x000fca00020f0eff */
[----:B------:R3:W-:Y:S04]  /*fbc20*/  STL.64 [R1+0x238], R4 ;  /* 0x0002380401007387 */ /* 0x0007e80000100a00 */
[----:B------:R-:W2:Y:S01]  /*fbc30*/  LDL.LU R23, [R1+0x1308] ;  /* 0x0013080001177983 */ /* 0x000ea20000300800 */
[----:B---3--:R-:W-:-:S04]  /*fbc40*/  IADD3 R4, P4, PT, R25, R17, RZ ;  /* 0x0000001119047210 */ /* 0x008fc80007f9e0ff */
[----:B------:R-:W-:-:S05]  /*fbc50*/  LEA.HI.X.SX32 R5, R25, R16, 0x1, P4 ;  /* 0x0000001019057211 */ /* 0x000fca00020f0eff */
[----:B------:R0:W-:Y:S01]  /*fbc60*/  STL.64 [R1+0x230], R4 ;  /* 0x0002300401007387 */ /* 0x0001e20000100a00 */
[----:B----4-:R-:W-:-:S04]  /*fbc70*/  IADD3 R24, P4, PT, R2, R17, RZ ;  /* 0x0000001102187210 */ /* 0x010fc80007f9e0ff */
[----:B------:R-:W-:Y:S02]  /*fbc80*/  LEA.HI.X.SX32 R25, R2, R16, 0x1, P4 ;  /* 0x0000001002197211 */ /* 0x000fe400020f0eff */
[----:B------:R-:W3:Y:S04]  /*fbc90*/  LDL.LU R2, [R1+0x130c] ;  /* 0x00130c0001027983 */ /* 0x000ee80000300800 */
[----:B------:R-:W-:Y:S01]  /*fbca0*/  STL.64 [R1+0x41c8], R24 ;  /* 0x0041c81801007387 */ /* 0x000fe20000100a00 */
        /* <DEDUP_REMOVED lines=42> */
[----:B------:R4:W-:Y:S04]  /*fbf50*/  STL.64 [R1+0x1d0], R4 ;  /* 0x0001d00401007387 */ /* 0x0009e80000100a00 */
[----:B------:R-:W3:Y:S01]  /*fbf60*/  LDL.LU R6, [R1+0x1338] ;  /* 0x0013380001067983 */ /* 0x000ee20000300800 */
[----:B----4-:R-:W-:-:S04]  /*fbf70*/  IADD3 R4, P4, PT, R10, R17, RZ ;  /* 0x000000110a047210 */ /* 0x010fc80007f9e0ff */
[----:B------:R-:W-:-:S05]  /*fbf80*/  LEA.HI.X.SX32 R5, R10, R16, 0x1, P4 ;  /* 0x000000100a057211 */ /* 0x000fca00020f0eff */
[----:B------:R0:W-:Y:S02]  /*fbf90*/  STL.64 [R1+0x1c8], R4 ;  /* 0x0001c80401007387 */ /* 0x0001e40000100a00 */
[----:B0-----:R-:W-:-:S04]  /*fbfa0*/  IADD3 R4, P4, PT, R21, R17, RZ ;  /* 0x0000001115047210 */ /* 0x001fc80007f9e0ff */
[----:B------:R-:W-:Y:S02]  /*fbfb0*/  LEA.HI.X.SX32 R5, R21, R16, 0x1, P4 ;  /* 0x0000001015057211 */ /* 0x000fe400020f0eff */
[----:B------:R-:W4:Y:S04]  /*fbfc0*/  LDL.LU R21, [R1+0x133c] ;  /* 0x00133c0001157983 */ /* 0x000f280000300800 */
[----:B------:R0:W-:Y:S01]  /*fbfd0*/  STL.64 [R1+0x1c0], R4 ;  /* 0x0001c00401007387 */ /* 0x0001e20000100a00 */
[----:B------:R-:W-:-:S04]  /*fbfe0*/  IADD3 R28, P4, PT, R20, R17, RZ ;  /* 0x00000011141c7210 */ /* 0x000fc80007f9e0ff */
[----:B------:R-:W-:Y:S02]  /*fbff0*/  LEA.HI.X.SX32 R29, R20, R16, 0x1, P4 ;  /* 0x00000010141d7211 */ /* 0x000fe400020f0eff */
[----:B------:R-:W4:Y:S04]  /*fc000*/  LDL.LU R20, [R1+0x1340] ;  /* 0x0013400001147983 */ /* 0x000f280000300800 */
[----:B------:R-:W4:Y:S04]  /*fc010*/  LDL.LU R10, [R1+0x1344] ;  /* 0x00134400010a7983 */ /* 0x000f280000300800 */
        /* <DEDUP_REMOVED lines=206> */
[----:B------:R-:W-:-:S05]  /*fcd00*/  LEA.HI.X.SX32 R5, R6, R16, 0x1, P4 ;  /* 0x0000001006057211 */ /* 0x000fca00020f0eff */
        /* <DEDUP_REMOVED lines=39> */
[----:B------:R-:W-:Y:S02]  /*fcf80*/  LEA.HI.X.SX32 R23, R2, R16, 0x1, P4 ;  /* 0x0000001002177211 */ /* 0x000fe400020f0eff */
[----:B------:R-:W3:Y:S04]  /*fcf90*/  LDL.LU R2, [R1+0xc20] ;  /* 0x000c200001027983 */ /* 0x000ee80000300800 */
[----:B------:R-:W-:Y:S01]  /*fcfa0*/  STL.64 [R1+0x4148], R22 ;  /* 0x0041481601007387 */ /* 0x000fe20000100a00 */
        /* <DEDUP_REMOVED lines=130> */
[----:B------:R4:W-:Y:S04]  /*fd7d0*/  STL.64 [R1+0xc70], R4 ;  /* 0x000c700401007387 */ /* 0x0009e80000100a00 */
[----:B------:R-:W3:Y:S01]  /*fd7e0*/  LDL.LU R2, [R1+0x12ac] ;  /* 0x0012ac0001027983 */ /* 0x000ee20000300800 */
[----:B----4-:R-:W-:-:S04]  /*fd7f0*/  IADD3 R4, P4, PT, R21, R17, RZ ;  /* 0x0000001115047210 */ /* 0x010fc80007f9e0ff */
        /* <DEDUP_REMOVED lines=77> */
[----:B------:R2:W-:Y:S02]  /*fdcd0*/  STL.64 [R1+0xd10], R4 ;  /* 0x000d100401007387 */ /* 0x0005e40000100a00 */
[----:B--2---:R-:W-:-:S04]  /*fdce0*/  IADD3 R4, P4, PT, R13, R17, RZ ;  /* 0x000000110d047210 */ /* 0x004fc80007f9e0ff */
[----:B------:R-:W-:-:S05]  /*fdcf0*/  LEA.HI.X.SX32 R5, R13, R16, 0x1, P4 ;  /* 0x000000100d057211 */ /* 0x000fca00020f0eff */
[----:B------:R0:W-:Y:S04]  /*fdd00*/  STL.64 [R1+0xd18], R4 ;  /* 0x000d180401007387 */ /* 0x0001e80000100a00 */
[----:B------:R-:W2:Y:S01]  /*fdd10*/  LDL.LU R13, [R1+0x120c] ;  /* 0x00120c00010d7983 */ /* 0x000ea20000300800 */
[----:B0-----:R-:W-:Y:S02]  /*fdd20*/  IMAD.MOV.U32 R4, RZ, RZ, R18 ;  /* 0x000000ffff047224 */ /* 0x001fe400078e0012 */
[----:B------:R-:W-:Y:S01]  /*fdd30*/  IMAD.MOV.U32 R5, RZ, RZ, R19 ;  /* 0x000000ffff057224 */ /* 0x000fe200078e0013 */
[----:B---3--:R-:W-:-:S04]  /*fdd40*/  IADD3 R18, P4, PT, R2, R17, RZ ;  /* 0x0000001102127210 */ /* 0x008fc80007f9e0ff */
[----:B------:R-:W-:Y:S02]  /*fdd50*/  LEA.HI.X.SX32 R19, R2, R16, 0x1, P4 ;  /* 0x0000001002137211 */ /* 0x000fe400020f0eff */
[----:B------:R-:W3:Y:S04]  /*fdd60*/  LDL.LU R2, [R1+0x1204] ;  /* 0x0012040001027983 */ /* 0x000ee80000300800 */
        /* <DEDUP_REMOVED lines=11> */
[----:B------:R-:W-:Y:S02]  /*fde20*/  LEA.HI.X.SX32 R19, R10, R16, 0x1, P4 ;  /* 0x000000100a137211 */ /* 0x000fe400020f0eff */
[----:B------:R-:W4:Y:S04]  /*fde30*/  LDL.LU R10, [R1+0x11e4] ;  /* 0x0011e400010a7983 */ /* 0x000f280000300800 */
[----:B------:R0:W-:Y:S01]  /*fde40*/  STL.64 [R1+0x40c0], R18 ;  /* 0x0040c01201007387 */ /* 0x0001e20000100a00 */
        /* <DEDUP_REMOVED lines=54> */
[----:B------:R0:W-:Y:S01]  /*fe1b0*/  STL.64 [R1+0xda8], R18 ;  /* 0x000da81201007387 */ /* 0x0001e20000100a00 */
[----:B------:R-:W-:Y:S01]  /*fe1c0*/  IMAD.MOV.U32 R28, RZ, RZ, R8 ;  /* 0x000000ffff1c7224 */ /* 0x000fe200078e0008 */
[----:B0-----:R-:W-:-:S04]  /*fe1d0*/  IADD3 R18, P4, PT, R25, R17, RZ ;  /* 0x0000001119127210 */ /* 0x001fc80007f9e0ff */
[----:B------:R-:W-:Y:S02]  /*fe1e0*/  LEA.HI.X.SX32 R19, R25, R16, 0x1, P4 ;  /* 0x0000001019137211 */ /* 0x000fe400020f0eff */
[----:B------:R-:W4:Y:S01]  /*fe1f0*/  LDL.LU R25, [R1+0x1148] ;  /* 0x0011480001197983 */ /* 0x000f220000300800 */
[----:B------:R-:W-:-:S03]  /*fe200*/  IMAD.MOV.U32 R29, RZ, RZ, R9 ;  /* 0x000000ffff1d7224 */ /* 0x000fc600078e0009 */
[----:B------:R3:W-:Y:S01]  /*fe210*/  STL.64 [R1+0xdb0], R18 ;  /* 0x000db01201007387 */ /* 0x0007e20000100a00 */
[----:B--2---:R-:W-:-:S04]  /*fe220*/  IADD3 R8, P4, PT, R13, R17, RZ ;  /* 0x000000110d087210 */ /* 0x004fc80007f9e0ff */
[----:B------:R-:W-:Y:S02]  /*fe230*/  LEA.HI.X.SX32 R9, R13, R16, 0x1, P4 ;  /* 0x000000100d097211 */ /* 0x000fe400020f0eff */
[----:B------:R-:W2:Y:S04]  /*fe240*/  LDL.LU R13, [R1+0x1138] ;  /* 0x00113800010d7983 */ /* 0x000ea80000300800 */
[----:B------:R4:W-:Y:S01]  /*fe250*/  STL.64 [R1+0x40a0], R8 ;  /* 0x0040a00801007387 */ /* 0x0009e20000100a00 */
        /* <DEDUP_REMOVED lines=225> */
[----:B------:R-:W-:-:S05]  /*ff070*/  LEA.HI.X.SX32 R9, R11, R16, 0x1, P4 ;  /* 0x000000100b097211 */ /* 0x000fca00020f0eff */
[----:B------:R0:W-:Y:S02]  /*ff080*/  STL.64 [R1+0xfa8], R8 ;  /* 0x000fa80801007387 */ /* 0x0001e40000100a00 */
[----:B0-----:R-:W-:-:S04]  /*ff090*/  IADD3 R8, P4, PT, R0, R17, RZ ;  /* 0x0000001100087210 */ /* 0x001fc80007f9e0ff */
[----:B------:R-:W-:Y:S02]  /*ff0a0*/  LEA.HI.X.SX32 R9, R0, R16, 0x1, P4 ;  /* 0x0000001000097211 */ /* 0x000fe400020f0eff */
[----:B------:R-:W4:Y:S04]  /*ff0b0*/  LDL.LU R0, [R1+0x1004] ;  /* 0x0010040001007983 */ /* 0x000f280000300800 */
[----:B------:R2:W-:Y:S04]  /*ff0c0*/  STL.64 [R1+0xf88], R8 ;  /* 0x000f880801007387 */ /* 0x0005e80000100a00 */
[----:B------:R-:W4:Y:S01]  /*ff0d0*/  LDL.LU R21, [R1+0xff8] ;  /* 0x000ff80001157983 */ /* 0x000f220000300800 */
[----:B------:R-:W-:-:S04]  /*ff0e0*/  IADD3 R10, P4, PT, R12, R17, RZ ;  /* 0x000000110c0a7210 */ /* 0x000fc80007f9e0ff */
[----:B------:R-:W-:-:S05]  /*ff0f0*/  LEA.HI.X.SX32 R11, R12, R16, 0x1, P4 ;  /* 0x000000100c0b7211 */ /* 0x000fca00020f0eff */
[----:B------:R-:W-:Y:S04]  /*ff100*/  STL.64 [R1+0x4048], R10 ;  /* 0x0040480a01007387 */ /* 0x000fe80000100a00 */
[----:B------:R-:W4:Y:S01]  /*ff110*/  LDL.LU R26, [R1+0xffc] ;  /* 0x000ffc00011a7983 */ /* 0x000f220000300800 */
[----:B------:R-:W-:Y:S01]  /*ff120*/  IMAD.MOV.U32 R22, RZ, RZ, R4 ;  /* 0x000000ffff167224 */ /* 0x000fe200078e0004 */
[----:B--2---:R-:W-:-:S04]  /*ff130*/  IADD3 R8, P4, PT, R13, R17, RZ ;  /* 0x000000110d087210 */ /* 0x004fc80007f9e0ff */
[----:B------:R-:W-:-:S05]  /*ff140*/  LEA.HI.X.SX32 R9, R13, R16, 0x1, P4 ;  /* 0x000000100d097211 */ /* 0x000fca00020f0eff */
[----:B------:R3:W-:Y:S02]  /*ff150*/  STL.64 [R1+0xfc0], R8 ;  /* 0x000fc00801007387 */ /* 0x0007e40000100a00 */
[----:B---3--:R-:W-:-:S04]  /*ff160*/  IADD3 R8, P4, PT, R2, R17, RZ ;  /* 0x0000001102087210 */ /* 0x008fc80007f9e0ff */
[----:B------:R-:W-:Y:S02]  /*ff170*/  LEA.HI.X.SX32 R9, R2, R16, 0x1, P4 ;  /* 0x0000001002097211 */ /* 0x000fe400020f0eff */
[----:B------:R-:W2:Y:S04]  /*ff180*/  LDL.LU R2, [R1+0x1024] ;  /* 0x0010240001027983 */ /* 0x000ea80000300800 */
[----:B------:R0:W-:Y:S01]  /*ff190*/  STL.64 [R1+0xfc8], R8 ;  /* 0x000fc80801007387 */ /* 0x0001e20000100a00 */
[----:B----4-:R-:W-:-:S04]  /*ff1a0*/  IADD3 R12, P4, PT, R27, R17, RZ ;  /* 0x000000111b0c7210 */ /* 0x010fc80007f9e0ff */
[----:B------:R-:W-:Y:S02]  /*ff1b0*/  LEA.HI.X.SX32 R13, R27, R16, 0x1, P4 ;  /* 0x000000101b0d7211 */ /* 0x000fe400020f0eff */
[----:B------:R-:W3:Y:S01]  /*ff1c0*/  LDL.LU R27, [R1+0x1034] ;  /* 0x00103400011b7983 */ /* 0x000ee20000300800 */
[----:B0-----:R-:W-:-:S03]  /*ff1d0*/  IADD3 R8, P4, PT, R23, R17, RZ ;  /* 0x0000001117087210 */ /* 0x001fc60007f9e0ff */
[----:B------:R-:W-:Y:S01]  /*ff1e0*/  STL.64 [R1+0x4050], R12 ;  /* 0x0040500c01007387 */ /* 0x000fe20000100a00 */
[----:B------:R-:W-:-:S03]  /*ff1f0*/  LEA.HI.X.SX32 R9, R23, R16, 0x1, P4 ;  /* 0x0000001017097211 */ /* 0x000fc600020f0eff */
        /* <DEDUP_REMOVED lines=8> */
[----:B------:R-:W4:Y:S01]  /*ff280*/  LDL.LU R25, [R1+0x1010] ;  /* 0x0010100001197983 */ /* 0x000f220000300800 */
[----:B------:R-:W-:-:S03]  /*ff290*/  IMAD.MOV.U32 R23, RZ, RZ, R5 ;  /* 0x000000ffff177224 */ /* 0x000fc600078e0005 */
[----:B------:R-:W-:Y:S01]  /*ff2a0*/  STL.64 [R1+0xfe8], R8 ;  /* 0x000fe80801007387 */ /* 0x000fe20000100a00 */
[----:B------:R-:W-:-:S04]  /*ff2b0*/  IADD3 R4, P4, PT, R6, R17, RZ ;  /* 0x0000001106047210 */ /* 0x000fc80007f9e0ff */
[----:B------:R-:W-:Y:S02]  /*ff2c0*/  LEA.HI.X.SX32 R5, R6, R16, 0x1, P4 ;  /* 0x0000001006057211 */ /* 0x000fe400020f0eff */
[----:B------:R-:W4:Y:S04]  /*ff2d0*/  LDL.LU R6, [R1+0x1028] ;  /* 0x0010280001067983 */ /* 0x000f280000300800 */
[----:B------:R0:W-:Y:S02]  /*ff2e0*/  STL.64 [R1+0xff0], R4 ;  /* 0x000ff00401007387 */ /* 0x0001e40000100a00 */
[----:B0-----:R-:W-:Y:S02]  /*ff2f0*/  IMAD.MOV.U32 R4, RZ, RZ, R14 ;  /* 0x000000ffff047224 */ /* 0x001fe400078e000e */
[----:B------:R-:W-:Y:S01]  /*ff300*/  IMAD.MOV.U32 R5, RZ, RZ, R15 ;  /* 0x000000ffff057224 */ /* 0x000fe200078e000f */
[----:B------:R-:W-:-:S04]  /*ff310*/  IADD3 R14, P4, PT, R0, R17, RZ ;  /* 0x00000011000e7210 */ /* 0x000fc80007f9e0ff */
[----:B------:R-:W-:Y:S02]  /*ff320*/  LEA.HI.X.SX32 R15, R0, R16, 0x1, P4 ;  /* 0x00000010000f7211 */ /* 0x000fe400020f0eff */
[----:B------:R-:W4:Y:S04]  /*ff330*/  LDL.LU R0, [R1+0x1054] ;  /* 0x0010540001007983 */ /* 0x000f280000300800 */
[----:B------:R-:W4:Y:S01]  /*ff340*/  LDL.LU R20, [R1+0x1068] ;  /* 0x0010680001147983 */ /* 0x000f220000300800 */
[----:B------:R-:W-:-:S03]  /*ff350*/  IADD3 R8, P4, PT, R21, R17, RZ ;  /* 0x0000001115087210 */ /* 0x000fc60007f9e0ff */
        /* <DEDUP_REMOVED lines=79> */
[----:B------:R-:W4:Y:S04]  /*ff850*/  LDL.LU R18, [R1+0x10d4] ;  /* 0x0010d40001127983 */ /* 0x000f280000300800 */
        /* <DEDUP_REMOVED lines=11> */
[----:B------:R3:W-:Y:S04]  /*ff910*/  STL.64 [R1+0x10c0], R8 ;  /* 0x0010c00801007387 */ /* 0x0007e80000100a00 */
[----:B------:R-:W2:Y:S01]  /*ff920*/  LDL.LU R21, [R1+0x1100] ;  /* 0x0011000001157983 */ /* 0x000ea20000300800 */
        /* <DEDUP_REMOVED lines=38> */
[----:B0-----:R-:W-:-:S04]  /*ffb90*/  IADD3 R8, P4, PT, R21, R17, RZ ;  /* 0x0000001115087210 */ /* 0x001fc80007f9e0ff */
[----:B------:R-:W-:-:S05]  /*ffba0*/  LEA.HI.X.SX32 R9, R21, R16, 0x1, P4 ;  /* 0x0000001015097211 */ /* 0x000fca00020f0eff */
[----:B------:R3:W-:Y:S01]  /*ffbb0*/  STL.64 [R1+0x1110], R8 ;  /* 0x0011100801007387 */ /* 0x0007e20000100a00 */
[----:B------:R-:W-:Y:S02]  /*ffbc0*/  IMAD.MOV.U32 R20, RZ, RZ, R28 ;  /* 0x000000ffff147224 */ /* 0x000fe400078e001c */
[----:B------:R-:W-:Y:S01]  /*ffbd0*/  IMAD.MOV.U32 R21, RZ, RZ, R29 ;  /* 0x000000ffff157224 */ /* 0x000fe200078e001d */
[----:B---3--:R-:W-:-:S04]  /*ffbe0*/  IADD3 R8, P4, PT, R27, R17, RZ ;  /* 0x000000111b087210 */ /* 0x008fc80007f9e0ff */
[----:B------:R-:W-:Y:S02]  /*ffbf0*/  LEA.HI.X.SX32 R9, R27, R16, 0x1, P4 ;  /* 0x000000101b097211 */ /* 0x000fe400020f0eff */
[----:B------:R-:W3:Y:S04]  /*ffc00*/  LDL.LU R27, [R1+0x1140] ;  /* 0x00114000011b7983 */ /* 0x000ee80000300800 */
        /* <DEDUP_REMOVED lines=15> */
[----:B------:R-:W-:Y:S01]  /*ffd00*/  LEA.HI.X.SX32 R9, R0, R16, 0x1, P4 ;  /* 0x0000001000097211 */ /* 0x000fe200020f0eff */
[----:B------:R-:W-:-:S04]  /*ffd10*/  IMAD.MOV.U32 R0, RZ, RZ, R7 ;  /* 0x000000ffff007224 */ /* 0x000fc800078e0007 */
[----:B------:R-:W-:Y:S01]  /*ffd20*/  STL.64 [R1+0x1150], R8 ;  /* 0x0011500801007387 */ /* 0x000fe20000100a00 */
[----:B------:R-:W-:-:S04]  /*ffd30*/  IADD3 R6, P4, PT, R19, R17, RZ ;  /* 0x0000001113067210 */ /* 0x000fc80007f9e0ff */
[----:B------:R-:W-:-:S05]  /*ffd40*/  LEA.HI.X.SX32 R7, R19, R16, 0x1, P4 ;  /* 0x0000001013077211 */ /* 0x000fca00020f0eff */
[----:B------:R0:W-:Y:S04]  /*ffd50*/  STL.64 [R1+0x1160], R6 ;  /* 0x0011600601007387 */ /* 0x0001e80000100a00 */
[----:B0-----:R-:W4:Y:S04]  /*ffd60*/  LDL.LU R6, [R1+0x1198] ;  /* 0x0011980001067983 */ /* 0x001f280000300800 */
[----:B------:R-:W4:Y:S04]  /*ffd70*/  LDL.LU R7, [R1+0x1188] ;  /* 0x0011880001077983 */ /* 0x000f280000300800 */
[----:B------:R-:W4:Y:S04]  /*ffd80*/  LDL.LU R14, [R1+0x1194] ;  /* 0x00119400010e7983 */ /* 0x000f280000300800 */
[----:B------:R-:W4:Y:S04]  /*ffd90*/  LDL.LU R8, [R1+0x40] ;  /* 0x0000400001087983 */ /* 0x000f280000300800 */
[----:B------:R-:W4:Y:S01]  /*ffda0*/  LDL.LU R15, [R1+0x1184] ;  /* 0x00118400010f7983 */ /* 0x000f220000300800 */
[----:B------:R-:W-:-:S04]  /*ffdb0*/  IADD3 R10, P4, PT, R26, R17, RZ ;  /* 0x000000111a0a7210 */ /* 0x000fc80007f9e0ff */
[----:B------:R-:W-:Y:S02]  /*ffdc0*/  LEA.HI.X.SX32 R11, R26, R16, 0x1, P4 ;  /* 0x000000101a0b7211 */ /* 0x000fe400020f0eff */
[----:B------:R-:W4:Y:S04]  /*ffdd0*/  LDL.LU R26, [R1+0x1190] ;  /* 0x00119000011a7983 */ /* 0x000f280000300800 */
[----:B------:R2:W-:Y:S02]  /*ffde0*/  STL.64 [R1+0x1168], R10 ;  /* 0x0011680a01007387 */ /* 0x0005e40000100a00 */
[----:B--2---:R-:W-:-:S04]  /*ffdf0*/  IADD3 R10, P4, PT, R2, R17, RZ ;  /* 0x00000011020a7210 */ /* 0x004fc80007f9e0ff */
[----:B------:R-:W-:Y:S02]  /*ffe00*/  LEA.HI.X.SX32 R11, R2, R16, 0x1, P4 ;  /* 0x00000010020b7211 */ /* 0x000fe400020f0eff */
[----:B------:R-:W2:Y:S04]  /*ffe10*/  LDL.LU R2, [R1+0x119c] ;  /* 0x00119c0001027983 */ /* 0x000ea80000300800 */
[----:B------:R-:W2:Y:S04]  /*ffe20*/  LDL.LU R9, [R1+0x44] ;  /* 0x0000440001097983 */ /* 0x000ea80000300800 */
[----:B------:R3:W-:Y:S01]  /*ffe30*/  STL.64 [R1+0x1178], R10 ;  /* 0x0011780a01007387 */ /* 0x0007e20000100a00 */
[----:B------:R-:W-:-:S02]  /*ffe40*/  IMAD.MOV.U32 R18, RZ, RZ, R22 ;  /* 0x000000ffff127224 */ /* 0x000fc400078e0016 */
[----:B------:R-:W-:Y:S01]  /*ffe50*/  IMAD.MOV.U32 R19, RZ, RZ, R23 ;  /* 0x000000ffff137224 */ /* 0x000fe200078e0017 */
[----:B---3--:R-:W-:-:S04]  /*ffe60*/  IADD3 R10, P4, PT, R27, R17, RZ ;  /* 0x000000111b0a7210 */ /* 0x008fc80007f9e0ff */
[----:B------:R-:W-:Y:S02]  /*ffe70*/  LEA.HI.X.SX32 R11, R27, R16, 0x1, P4 ;  /* 0x000000101b0b7211 */ /* 0x000fe400020f0eff */
[----:B------:R-:W-:-:S03]  /*ffe80*/  IADD3 R12, P4, PT, R28, R17, RZ ;  /* 0x000000111c0c7210 */ /* 0x000fc60007f9e0ff */
[----:B------:R0:W-:Y:S01]  /*ffe90*/  STL.64 [R1+0x1170], R10 ;  /* 0x0011700a01007387 */ /* 0x0001e20000100a00 */
[----:B------:R-:W-:-:S03]  /*ffea0*/  LEA.HI.X.SX32 R13, R28, R16, 0x1, P4 ;  /* 0x000000101c0d7211 */ /* 0x000fc600020f0eff */
[----:B------:R-:W3:Y:S04]  /*ffeb0*/  LDL.LU R27, [R1+0x48] ;  /* 0x00004800011b7983 */ /* 0x000ee80000300800 */
[----:B------:R-:W3:Y:S01]  /*ffec0*/  LDL.LU.64 R22, [R1+0x960] ;  /* 0x0009600001167983 */ /* 0x000ee20000300a00 */
[----:B0-----:R-:W-:Y:S02]  /*ffed0*/  IMAD.MOV.U32 R10, RZ, RZ, R20 ;  /* 0x000000ffff0a7224 */ /* 0x001fe400078e0014 */
[----:B------:R-:W-:Y:S02]  /*ffee0*/  IMAD.MOV.U32 R20, RZ, RZ, R4 ;  /* 0x000000ffff147224 */ /* 0x000fe400078e0004 */
[----:B------:R-:W-:Y:S02]  /*ffef0*/  IMAD.MOV.U32 R11, RZ, RZ, R21 ;  /* 0x000000ffff0b7224 */ /* 0x000fe400078e0015 */
[----:B------:R-:W-:Y:S01]  /*fff00*/  IMAD.MOV.U32 R21, RZ, RZ, R5 ;  /* 0x000000ffff157224 */ /* 0x000fe200078e0005 */
[----:B------:R-:W-:Y:S01]  /*fff10*/  STL.64 [R1+0x1158], R12 ;  /* 0x0011580c01007387 */ /* 0x000fe20000100a00 */
[----:B----4-:R-:W-:-:S04]  /*fff20*/  IADD3 R4, P4, PT, R29, R17, RZ ;  /* 0x000000111d047210 */ /* 0x010fc80007f9e0ff */
[----:B------:R-:W-:Y:S02]  /*fff30*/  LEA.HI.X.SX32 R5, R29, R16, 0x1, P4 ;  /* 0x000000101d057211 */ /* 0x000fe400020f0eff */
[----:B------:R-:W4:Y:S04]  /*fff40*/  LDL.LU.64 R28, [R1+0x958] ;  /* 0x00095800011c7983 */ /* 0x000f280000300a00 */
[----:B------:R0:W-:Y:S02]  /*fff50*/  STL.64 [R1+0x1140], R4 ;  /* 0x0011400401007387 */ /* 0x0001e40000100a00 */
[----:B0-----:R-:W-:-:S04]  /*fff60*/  IADD3 R4, P4, PT, R24, R17, RZ ;  /* 0x0000001118047210 */ /* 0x001fc80007f9e0ff */
[----:B------:R-:W-:-:S05]  /*fff70*/  LEA.HI.X.SX32 R5, R24, R16, 0x1, P4 ;  /* 0x0000001018057211 */ /* 0x000fca00020f0eff */
[----:B------:R0:W-:Y:S04]  /*fff80*/  STL.64 [R1+0x1130], R4 ;  /* 0x0011300401007387 */ /* 0x0001e80000100a00 */
[----:B0-----:R-:W3:Y:S01]  /*fff90*/  LDL.LU.64 R4, [R1+0x950] ;  /* 0x0009500001047983 */ /* 0x001ee20000300a00 */
[----:B------:R-:W-:-:S04]  /*fffa0*/  IADD3 R12, P4, PT, R25, R17, RZ ;  /* 0x00000011190c7210 */ /* 0x000fc80007f9e0ff */
[----:B------:R-:W-:Y:S02]  /*fffb0*/  LEA.HI.X.SX32 R13, R25, R16, 0x1, P4 ;  /* 0x00000010190d7211 */ /* 0x000fe400020f0eff */
[----:B------:R-:W3:Y:S04]  /*fffc0*/  LDL.LU.64 R24, [R1+0x948] ;  /* 0x0009480001187983 */ /* 0x000ee80000300a00 */
[----:B------:R0:W-:Y:S02]  /*fffd0*/  STL.64 [R1+0x1118], R12 ;  /* 0x0011180c01007387 */ /* 0x0001e40000100a00 */
[----:B0-----:R-:W-:-:S04]  /*fffe0*/  IADD3 R12, P4, PT, R6, R17, RZ ;  /* 0x00000011060c7210 */ /* 0x001fc80007f9e0ff */
[----:B------:R-:W-:Y:S02]  /*ffff0*/  LEA.HI.X.SX32 R13, R6, R16, 0x1, P4 ;  /* 0x00000010060d7211 */ /* 0x000fe400020f0eff */
[----:B------:R-:W3:Y:S04]  /*100000*/  LDL.LU R6, [R1+0x4394] ;  /* 0x0043940001067983 */ /* 0x000ee80000300800 */
        /* <DEDUP_REMOVED lines=12> */
[----:B------:R-:W-:-:S05]  /*1000d0*/  LEA.HI.X.SX32 R13, R26, R16, 0x1, P4 ;  /* 0x000000101a0d7211 */ /* 0x000fca00020f0eff */
[----:B------:R2:W-:Y:S01]  /*1000e0*/  STL.64 [R1+0x1088], R12 ;  /* 0x0010880c01007387 */ /* 0x0005e20000100a00 */
[----:B------:R-:W-:Y:S02]  /*1000f0*/  LOP3.LUT P5, RZ, R3, 0x8000, RZ, 0xc0, !PT ;  /* 0x0000800003ff7812 */ /* 0x000fe400078ac0ff */
[----:B--2---:R-:W-:-:S04]  /*100100*/  IADD3 R12, P4, PT, R2, R17, RZ ;  /* 0x00000011020c7210 */ /* 0x004fc80007f9e0ff */
[----:B------:R-:W-:Y:S02]  /*100110*/  LEA.HI.X.SX32 R13, R2, R16, 0x1, P4 ;  /* 0x00000010020d7211 */ /* 0x000fe400020f0eff */
[C---:B------:R-:W-:Y:S02]  /*100120*/  LOP3.LUT P4, RZ, R3.reuse, 0x4000, RZ, 0xc0, !PT ;  /* 0x0000400003ff7812 */ /* 0x040fe4000788c0ff */
[C---:B------:R-:W-:Y:S02]  /*100130*/  LOP3.LUT P6, RZ, R3.reuse, 0x10000, RZ, 0xc0, !PT ;  /* 0x0001000003ff7812 */ /* 0x040fe400078cc0ff */
[C---:B------:R-:W-:Y:S02]  /*100140*/  LOP3.LUT P0, RZ, R3.reuse, 0x20000, RZ, 0xc0, !PT ;  /* 0x0002000003ff7812 */ /* 0x040fe4000780c0ff */
[C---:B------:R-:W-:Y:S02]  /*100150*/  LOP3.LUT P1, RZ, R3.reuse, 0x40000, RZ, 0xc0, !PT ;  /* 0x0004000003ff7812 */ /* 0x040fe4000782c0ff */
[----:B------:R-:W-:Y:S01]  /*100160*/  LOP3.LUT P2, RZ, R3, 0x80000, RZ, 0xc0, !PT ;  /* 0x0008000003ff7812 */ /* 0x000fe2000784c0ff */
[----:B------:R-:W-:Y:S01]  /*100170*/  STL.64 [R1+0xf00], R12 ;  /* 0x000f000c01007387 */ /* 0x000fe20000100a00 */
[----:B---3--:R-:W-:-:S05]  /*100180*/  PRMT R2, R6, 0x7771, RZ ;  /* 0x0000777106027816 */ /* 0x008fca00000000ff */
[----:B------:R0:W-:Y:S02]  /*100190*/  @P4 STG.E.U8 desc[UR40][R10.64], R2 ;  /* 0x000000020a004986 */ /* 0x0001e4000c101128 */
[----:B0-----:R-:W-:-:S05]  /*1001a0*/  PRMT R2, R8, 0x7770, RZ ;  /* 0x0000777008027816 */ /* 0x001fca00000000ff */
[----:B------:R0:W-:Y:S02]  /*1001b0*/  @P5 STG.E.U8 desc[UR40][R18.64], R2 ;  /* 0x0000000212005986 */ /* 0x0001e4000c101128 */
[----:B0-----:R-:W-:-:S05]  /*1001c0*/  PRMT R2, R8, 0x7771, RZ ;  /* 0x0000777108027816 */ /* 0x001fca00000000ff */
[----:B------:R0:W-:Y:S02]  /*1001d0*/  @P6 STG.E.U8 desc[UR40][R20.64], R2 ;  /* 0x0000000214006986 */ /* 0x0001e4000c101128 */
[----:B0-----:R-:W-:-:S05]  /*1001e0*/  PRMT R2, R9, 0x7770, RZ ;  /* 0x0000777009027816 */ /* 0x001fca00000000ff */
[----:B------:R0:W-:Y:S02]  /*1001f0*/  @P0 STG.E.U8 desc[UR40][R22.64], R2 ;  /* 0x0000000216000986 */ /* 0x0001e4000c101128 */
[----:B0-----:R-:W-:-:S05]  /*100200*/  PRMT R2, R9, 0x7771, RZ ;  /* 0x0000777109027816 */ /* 0x001fca00000000ff */
[----:B----4-:R0:W-:Y:S04]  /*100210*/  @P1 STG.E.U8 desc[UR40][R28.64], R2 ;  /* 0x000000021c001986 */ /* 0x0101e8000c101128 */
[----:B------:R-:W-:Y:S01]  /*100220*/  STL [R1+0x4378], R6 ;  /* 0x0043780601007387 */ /* 0x000fe20000100800 */
[----:B0-----:R-:W-:-:S03]  /*100230*/  PRMT R2, R27, 0x7770, RZ ;  /* 0x000077701b027816 */ /* 0x001fc600000000ff */
[----:B------:R-:W-:Y:S04]  /*100240*/  STL.64 [R1+0x4368], R8 ;  /* 0x0043680801007387 */ /* 0x000fe80000100a00 */
[----:B------:R0:W-:Y:S04]  /*100250*/  @P2 STG.E.U8 desc[UR40][R4.64], R2 ;  /* 0x0000000204002986 */ /* 0x0001e8000c101128 */
[----:B0-----:R-:W2:Y:S04]  /*100260*/  LDL.LU R2, [R1+0x4c] ;  /* 0x00004c0001027983 */ /* 0x001ea80000300800 */
[----:B------:R-:W3:Y:S04]  /*100270*/  LDL.LU.64 R10, [R1+0x940] ;  /* 0x00094000010a7983 */ /* 0x000ee80000300a00 */
[----:B------:R-:W4:Y:S01]  /*100280*/  LDL.LU.64 R18, [R1+0x938] ;  /* 0x0009380001127983 */ /* 0x000f220000300a00 */
[----:B------:R-:W-:-:S02]  /*100290*/  LOP3.LUT P4, RZ, R7, 0x2, RZ, 0xc0, !PT ;  /* 0x0000000207ff7812 */ /* 0x000fc4000788c0ff */
[----:B------:R-:W-:Y:S01]  /*1002a0*/  LOP3.LUT R16, R16, 0xefffffff, RZ, 0xc0, !PT ;  /* 0xefffffff10107812 */ /* 0x000fe200078ec0ff */
[----:B------:R-:W4:Y:S10]  /*1002b0*/  LDL.LU.64 R20, [R1+0x930] ;  /* 0x0009300001147983 */ /* 0x000f340000300a00 */
[----:B------:R-:W-:-:S02]  /*1002c0*/  @P4 LOP3.LUT R16, R16, 0x10000000, RZ, 0xfc, !PT ;  /* 0x1000000010104812 */ /* 0x000fc400078efcff */
[----:B------:R-:W-:Y:S02]  /*1002d0*/  LOP3.LUT P4, RZ, R7, 0x1, RZ, 0xc0, !PT ;  /* 0x0000000107ff7812 */ /* 0x000fe4000788c0ff */
[----:B------:R-:W-:-:S11]  /*1002e0*/  LOP3.LUT R16, R16, 0xdfffffff, RZ, 0xc0, !PT ;  /* 0xdfffffff10107812 */ /* 0x000fd600078ec0ff */
[----:B------:R-:W-:Y:S02]  /*1002f0*/  @P4 LOP3.LUT R16, R16, 0x20000000, RZ, 0xfc, !PT ;  /* 0x2000000010104812 */ /* 0x000fe400078efcff */
        /* <DEDUP_REMOVED lines=12> */
[C---:B------:R-:W-:Y:S02]  /*1003c0*/  LOP3.LUT P4, RZ, R3.reuse, 0x8000000, RZ, 0xc0, !PT ;  /* 0x0800000003ff7812 */ /* 0x040fe4000788c0ff */
[----:B------:R-:W-:Y:S02]  /*1003d0*/  LOP3.LUT P3, RZ, R3, 0x100000, RZ, 0xc0, !PT ;  /* 0x0010000003ff7812 */ /* 0x000fe4000786c0ff */
[----:B------:R-:W-:Y:S02]  /*1003e0*/  LOP3.LUT R17, R17, 0xfffffffb, RZ, 0xc0, !PT ;  /* 0xfffffffb11117812 */ /* 0x000fe400078ec0ff */
[----:B------:R-:W-:-:S07]  /*1003f0*/  PRMT R4, R27, 0x7771, RZ ;  /* 0x000077711b047816 */ /* 0x000fce00000000ff */
[----:B------:R-:W-:Y:S02]  /*100400*/  @P4 LOP3.LUT R17, R17, 0x4, RZ, 0xfc, !PT ;  /* 0x0000000411114812 */ /* 0x000fe400078efcff */
[C---:B------:R-:W-:Y:S02]  /*100410*/  LOP3.LUT P4, RZ, R3.reuse, 0x4000000, RZ, 0xc0, !PT ;  /* 0x0400000003ff7812 */ /* 0x040fe4000788c0ff */
[C---:B------:R-:W-:Y:S01]  /*100420*/  LOP3.LUT P0, RZ, R3.reuse, 0x200000, RZ, 0xc0, !PT ;  /* 0x0020000003ff7812 */ /* 0x040fe2000780c0ff */
[----:B------:R0:W-:Y:S01]  /*100430*/  @P3 STG.E.U8 desc[UR40][R24.64], R4 ;  /* 0x0000000418003986 */ /* 0x0001e2000c101128 */
[----:B------:R-:W-:Y:S02]  /*100440*/  LOP3.LUT P1, RZ, R3, 0x400000, RZ, 0xc0, !PT ;  /* 0x0040000003ff7812 */ /* 0x000fe4000782c0ff */
[----:B------:R-:W-:Y:S02]  /*100450*/  LOP3.LUT R17, R17, 0xfffffff7, RZ, 0xc0, !PT ;  /* 0xfffffff711117812 */ /* 0x000fe400078ec0ff */
[----:B------:R-:W-:-:S02]  /*100460*/  LOP3.LUT P2, RZ, R3, 0x800000, RZ, 0xc0, !PT ;  /* 0x0080000003ff7812 */ /* 0x000fc4000784c0ff */
[----:B------:R-:W-:Y:S01]  /*100470*/  LOP3.LUT P3, RZ, R3, 0x1000000, RZ, 0xc0, !PT ;  /* 0x0100000003ff7812 */ /* 0x000fe2000786c0ff */
[----:B0-----:R-:W4:Y:S02]  /*100480*/  LDL.LU R4, [R1+0x50] ;  /* 0x0000500001047983 */ /* 0x001f240000300800 */
[----:B------:R-:W-:Y:S02]  /*100490*/  @P4 LOP3.LUT R17, R17, 0x8, RZ, 0xfc, !PT ;  /* 0x0000000811114812 */ /* 0x000fe400078efcff */
[----:B------:R-:W4:Y:S01]  /*1004a0*/  LDL.LU.64 R22, [R1+0x928] ;  /* 0x0009280001167983 */ /* 0x000f220000300a00 */
[----:B------:R-:W-:-:S03]  /*1004b0*/  LOP3.LUT P4, RZ, R3, 0x2000000, RZ, 0xc0, !PT ;  /* 0x0200000003ff7812 */ /* 0x000fc6000788c0ff */
[----:B------:R-:W4:Y:S04]  /*1004c0*/  LDL.LU.64 R28, [R1+0x920] ;  /* 0x00092000011c7983 */ /* 0x000f280000300a00 */
[----:B------:R-:W4:Y:S04]  /*1004d0*/  LDL.LU R5, [R1+0x54] ;  /* 0x0000540001057983 */ /* 0x000f280000300800 */
[----:B------:R-:W4:Y:S04]  /*1004e0*/  LDL.LU.64 R24, [R1+0x918] ;  /* 0x0009180001187983 */ /* 0x000f280000300a00 */
[----:B------:R0:W-:Y:S01]  /*1004f0*/  STL [R1+0x42c8], R3 ;  /* 0x0042c80301007387 */ /* 0x0001e20000100800 */
[----:B--2---:R-:W-:-:S02]  /*100500*/  PRMT R6, R2, 0x7770, RZ ;  /* 0x0000777002067816 */ /* 0x004fc400000000ff */
[----:B0-----:R-:W-:-:S03]  /*100510*/  PRMT R3, R2, 0x7771, RZ ;  /* 0x0000777102037816 */ /* 0x001fc600000000ff */
[----:B---3--:R0:W-:Y:S04]  /*100520*/  @P0 STG.E.U8 desc[UR40][R10.64], R6 ;  /* 0x000000060a000986 */ /* 0x0081e8000c101128 */
[----:B----4-:R-:W-:Y:S04]  /*100530*/  @P1 STG.E.U8 desc[UR40][R18.64], R3 ;  /* 0x0000000312001986 */ /* 0x010fe8000c101128 */
[----:B0-----:R-:W2:Y:S04]  /*100540*/  LDL.LU R6, [R1+0x58] ;  /* 0x0000580001067983 */ /* 0x001ea80000300800 */
[----:B------:R0:W-:Y:S04]  /*100550*/  STL [R1+0x4374], R2 ;  /* 0x0043740201007387 */ /* 0x0001e80000100800 */
[----:B0-----:R-:W3:Y:S04]  /*100560*/  LDL.LU.64 R2, [R1+0x900] ;  /* 0x0009000001027983 */ /* 0x001ee80000300a00 */
[----:B---3--:R0:W-:Y:S04]  /*100570*/  STL.64 [R1+0x4380], R2 ;  /* 0x0043800201007387 */ /* 0x0081e80000100a00 */
[----:B0-----:R-:W3:Y:S01]  /*100580*/  LDL.LU.64 R2, [R1+0x908] ;  /* 0x0009080001027983 */ /* 0x001ee20000300a00 */
[----:B------:R-:W-:-:S02]  /*100590*/  PRMT R8, R4, 0x7772, RZ ;  /* 0x0000777204087816 */ /* 0x000fc400000000ff */
[----:B------:R-:W-:-:S03]  /*1005a0*/  PRMT R4, R4, 0x7773, RZ ;  /* 0x0000777304047816 */ /* 0x000fc600000000ff */
[----:B------:R-:W-:Y:S04]  /*1005b0*/  @P2 STG.E.U8 desc[UR40][R20.64], R8 ;  /* 0x0000000814002986 */ /* 0x000fe8000c101128 */
[----:B------:R0:W-:Y:S02]  /*1005c0*/  @P3 STG.E.U8 desc[UR40][R22.64], R4 ;  /* 0x0000000416003986 */ /* 0x0001e4000c101128 */
[----:B0-----:R-:W-:-:S05]  /*1005d0*/  PRMT R4, R5, 0x7772, RZ ;  /* 0x0000777205047816 */ /* 0x001fca00000000ff */
[----:B------:R-:W-:Y:S04]  /*1005e0*/  @P4 STG.E.U8 desc[UR40][R28.64], R4 ;  /* 0x000000041c004986 */ /* 0x000fe8000c101128 */
[----:B---3--:R0:W-:Y:S04]  /*1005f0*/  STL.64 [R1+0x4388], R2 ;  /* 0x0043880201007387 */ /* 0x0081e80000100a00 */
[----:B0-----:R-:W3:Y:S01]  /*100600*/  LDL.LU.64 R2, [R1+0x910] ;  /* 0x0009100001027983 */ /* 0x001ee20000300a00 */
[----:B------:R-:W-:Y:S02]  /*100610*/  LOP3.LUT P4, RZ, R17, 0x8, RZ, 0xc0, !PT ;  /* 0x0000000811ff7812 */ /* 0x000fe4000788c0ff */
[----:B------:R-:W-:Y:S01]  /*100620*/  PRMT R4, R5, 0x7773, RZ ;  /* 0x0000777305047816 */ /* 0x000fe200000000ff */
[----:B------:R-:W4:Y:S04]  /*100630*/  LDL.LU.64 R8, [R1+0x8f8] ;  /* 0x0008f80001087983 */ /* 0x000f280000300a00 */
[----:B------:R-:W4:Y:S04]  /*100640*/  LDL.LU.64 R14, [R1+0x8f0] ;  /* 0x0008f000010e7983 */ /* 0x000f280000300a00 */
[----:B------:R-:W4:Y:S04]  /*100650*/  LDL.LU.64 R12, [R1+0x8e8] ;  /* 0x0008e800010c7983 */ /* 0x000f280000300a00 */
[----:B------:R2:W-:Y:S01]  /*100660*/  @P4 STG.E.U8 desc[UR40][R24.64], R4 ;  /* 0x0000000418004986 */ /* 0x0005e2000c101128 */
[----:B------:R-:W-:-:S03]  /*100670*/  LOP3.LUT P4, RZ, R17, 0x4, RZ, 0xc0, !PT ;  /* 0x0000000411ff7812 */ /* 0x000fc6000788c0ff */
[----:B------:R-:W4:Y:S04]  /*100680*/  LDL.LU.64 R10, [R1+0x8e0] ;  /* 0x0008e000010a7983 */ /* 0x000f280000300a00 */
[----:B------:R-:W4:Y:S01]  /*100690*/  LDL.LU.64 R18, [R1+0x8d8] ;  /* 0x0008d80001127983 */ /* 0x000f220000300a00 */
[----:B--2---:R-:W-:-:S03]  /*1006a0*/  PRMT R4, R6, 0x7772, RZ ;  /* 0x0000777206047816 */ /* 0x004fc600000000ff */
[----:B------:R-:W2:Y:S04]  /*1006b0*/  LDL.LU.64 R20, [R1+0x8d0] ;  /* 0x0008d00001147983 */ /* 0x000ea80000300a00 */
[----:B------:R-:W2:Y:S04]  /*1006c0*/  LDL.LU.64 R22, [R1+0x8c8] ;  /* 0x0008c80001167983 */ /* 0x000ea80000300a00 */
[----:B------:R-:W2:Y:S04]  /*1006d0*/  LDL.LU.64 R28, [R1+0x8c0] ;  /* 0x0008c000011c7983 */ /* 0x000ea80000300a00 */
[----:B------:R-:W2:Y:S04]  /*1006e0*/  LDL.LU.64 R24, [R1+0x8b8] ;  /* 0x0008b80001187983 */ /* 0x000ea80000300a00 */
[----:B------:R-:W2:Y:S04]  /*1006f0*/  LDL.LU R26, [R1+0x30] ;  /* 0x00003000011a7983 */ /* 0x000ea80000300800 */
[----:B---3--:R0:W-:Y:S04]  /*100700*/  @P4 STG.E.U8 desc[UR40][R2.64], R4 ;  /* 0x0000000402004986 */ /* 0x0081e8000c101128 */
[----:B0-----:R-:W3:Y:S01]  /*100710*/  LDL.LU.64 R2, [R1+0x4388] ;  /* 0x0043880001027983 */ /* 0x001ee20000300a00 */
[----:B------:R-:W-:-:S02]  /*100720*/  LOP3.LUT P4, RZ, R17, 0x2, RZ, 0xc0, !PT ;  /* 0x0000000211ff7812 */ /* 0x000fc4000788c0ff */
[----:B------:R-:W-:Y:S01]  /*100730*/  PRMT R6, R6, 0x7773, RZ ;  /* 0x0000777306067816 */ /* 0x000fe200000000ff */
[----:B------:R-:W2:Y:S10]  /*100740*/  LDL.LU.64 R4, [R1+0x8b0] ;  /* 0x0008b00001047983 */ /* 0x000eb40000300a00 */
[----:B---3--:R0:W-:Y:S04]  /*100750*/  @P4 STG.E.U8 desc[UR40][R2.64], R6 ;  /* 0x0000000602004986 */ /* 0x0081e8000c101128 */
[----:B0-----:R-:W3:Y:S04]  /*100760*/  LDL.LU.64 R2, [R1+0x4380] ;  /* 0x0043800001027983 */ /* 0x001ee80000300a00 */
[----:B------:R-:W2:Y:S01]  /*100770*/  LDL.LU R6, [R1+0x4378] ;  /* 0x0043780001067983 */ /* 0x000ea20000300800 */
[----:B------:R-:W-:-:S02]  /*100780*/  LOP3.LUT P4, RZ, R17, 0x1, RZ, 0xc0, !PT ;  /* 0x0000000111ff7812 */ /* 0x000fc4000788c0ff */
[----:B--2---:R-:W-:-:S11]  /*100790*/  PRMT R17, R6, 0x7772, RZ ;  /* 0x0000777206117816 */ /* 0x004fd600000000ff */
[----:B---3--:R0:W-:Y:S01]  /*1007a0*/  @P4 STG.E.U8 desc[UR40][R2.64], R17 ;  /* 0x0000001102004986 */ /* 0x0081e2000c101128 */
[----:B------:R-:W-:Y:S02]  /*1007b0*/  LOP3.LUT P4, RZ, R16, 0x80000000, RZ, 0xc0, !PT ;  /* 0x8000000010ff7812 */ /* 0x000fe4000788c0ff */
[----:B0-----:R-:W-:Y:S01]  /*1007c0*/  PRMT R17, R6, 0x7773, RZ ;  /* 0x0000777306117816 */ /* 0x001fe200000000ff */
[----:B------:R-:W2:Y:S04]  /*1007d0*/  LDL.LU R2, [R1+0x4374] ;  /* 0x0043740001027983 */ /* 0x000ea80000300800 */
[----:B------:R-:W3:Y:S06]  /*1007e0*/  LDL.LU R6, [R1+0x4370] ;  /* 0x0043700001067983 */ /* 0x000eec0000300800 */
[----:B----4-:R0:W-:Y:S04]  /*1007f0*/  @P4 STG.E.U8 desc[UR40][R8.64], R17 ;  /* 0x0000001108004986 */ /* 0x0101e8000c101128 */
[----:B0-----:R-:W4:Y:S01]  /*100800*/  LDL.LU.64 R8, [R1+0x4368] ;  /* 0x0043680001087983 */ /* 0x001f220000300a00 */
[----:B------:R-:W-:-:S02]  /*100810*/  LOP3.LUT P4, RZ, R16, 0x40000000, RZ, 0xc0, !PT ;  /* 0x4000000010ff7812 */ /* 0x000fc4000788c0ff */
[C---:B------:R-:W-:Y:S02]  /*100820*/  LOP3.LUT P5, RZ, R7.reuse, 0x4, RZ, 0xc0, !PT ;  /* 0x0000000407ff7812 */ /* 0x040fe400078ac0ff */
[C---:B------:R-:W-:Y:S02]  /*100830*/  LOP3.LUT P6, RZ, R7.reuse, 0x8, RZ, 0xc0, !PT ;  /* 0x0000000807ff7812 */ /* 0x040fe400078cc0ff */
[C---:B------:R-:W-:Y:S02]  /*100840*/  LOP3.LUT P0, RZ, R7.reuse, 0x10, RZ, 0xc0, !PT ;  /* 0x0000001007ff7812 */ /* 0x040fe4000780c0ff */
[C---:B------:R-:W-:Y:S02]  /*100850*/  LOP3.LUT P1, RZ, R7.reuse, 0x20, RZ, 0xc0, !PT ;  /* 0x0000002007ff7812 */ /* 0x040fe4000782c0ff */
[C---:B------:R-:W-:Y:S02]  /*100860*/  LOP3.LUT P2, RZ, R7.reuse, 0x40, RZ, 0xc0, !PT ;  /* 0x0000004007ff7812 */ /* 0x040fe4000784c0ff */
[----:B------:R-:W-:-:S02]  /*100870*/  LOP3.LUT P3, RZ, R7, 0x80, RZ, 0xc0, !PT ;  /* 0x0000008007ff7812 */ /* 0x000fc4000786c0ff */
[----:B----4-:R-:W-:-:S05]  /*100880*/  PRMT R17, R8, 0x7772, RZ ;  /* 0x0000777208117816 */ /* 0x010fca00000000ff */
[----:B------:R0:W-:Y:S01]  /*100890*/  @P4 STG.E.U8 desc[UR40][R14.64], R17 ;  /* 0x000000110e004986 */ /* 0x0001e2000c101128 */
[----:B------:R-:W-:Y:S02]  /*1008a0*/  LOP3.LUT P4, RZ, R16, 0x20000000, RZ, 0xc0, !PT ;  /* 0x2000000010ff7812 */ /* 0x000fe4000788c0ff */
[----:B0-----:R-:W-:-:S11]  /*1008b0*/  PRMT R17, R8, 0x7773, RZ ;  /* 0x0000777308117816 */ /* 0x001fd600000000ff */
[----:B------:R0:W-:Y:S01]  /*1008c0*/  @P4 STG.E.U8 desc[UR40][R12.64], R17 ;  /* 0x000000110c004986 */ /* 0x0001e2000c101128 */
[----:B------:R-:W-:Y:S02]  /*1008d0*/  LOP3.LUT P4, RZ, R16, 0x10000000, RZ, 0xc0, !PT ;  /* 0x1000000010ff7812 */ /* 0x000fe4000788c0ff */
[----:B0-----:R-:W-:-:S11]  /*1008e0*/  PRMT R17, R9, 0x7772, RZ ;  /* 0x0000777209117816 */ /* 0x001fd600000000ff */
[----:B------:R0:W-:Y:S02]  /*1008f0*/  @P4 STG.E.U8 desc[UR40][R10.64], R17 ;  /* 0x000000110a004986 */ /* 0x0001e4000c101128 */
[----:B0-----:R-:W-:-:S05]  /*100900*/  PRMT R17, R9, 0x7773, RZ ;  /* 0x0000777309117816 */ /* 0x001fca00000000ff */
[----:B------:R0:W-:Y:S02]  /*100910*/  @P5 STG.E.U8 desc[UR40][R18.64], R17 ;  /* 0x0000001112005986 */ /* 0x0001e4000c101128 */
[----:B0-----:R-:W-:-:S05]  /*100920*/  PRMT R17, R27, 0x7772, RZ ;  /* 0x000077721b117816 */ /* 0x001fca00000000ff */
[----:B------:R0:W-:Y:S02]  /*100930*/  @P6 STG.E.U8 desc[UR40][R20.64], R17 ;  /* 0x0000001114006986 */ /* 0x0001e4000c101128 */
[----:B0-----:R-:W-:-:S05]  /*100940*/  PRMT R17, R27, 0x7773, RZ ;  /* 0x000077731b117816 */ /* 0x001fca00000000ff */
[----:B------:R2:W-:Y:S02]  /*100950*/  @P0 STG.E.U8 desc[UR40][R22.64], R17 ;  /* 0x0000001116000986 */ /* 0x0005e4000c101128 */
[----:B--2---:R-:W-:-:S05]  /*100960*/  PRMT R17, R2, 0x7772, RZ ;  /* 0x0000777202117816 */ /* 0x004fca00000000ff */
[----:B------:R0:W-:Y:S02]  /*100970*/  @P1 STG.E.U8 desc[UR40][R28.64], R17 ;  /* 0x000000111c001986 */ /* 0x0001e4000c101128 */
[----:B0-----:R-:W-:-:S05]  /*100980*/  PRMT R17, R2, 0x7773, RZ ;  /* 0x0000777302117816 */ /* 0x001fca00000000ff */
[----:B------:R0:W-:Y:S02]  /*100990*/  @P2 STG.E.U8 desc[UR40][R24.64], R17 ;  /* 0x0000001118002986 */ /* 0x0001e4000c101128 */
[----:B0-----:R-:W-:Y:S02]  /*1009a0*/  PRMT R17, R26, 0x7770, RZ ;  /* 0x000077701a117816 */ /* 0x001fe400000000ff */
[----:B------:R-:W2:Y:S04]  /*1009b0*/  LDL.LU.64 R24, [R1+0x8a8] ;  /* 0x0008a80001187983 */ /* 0x000ea80000300a00 */
[----:B------:R0:W-:Y:S04]  /*1009c0*/  @P3 STG.E.U8 desc[UR40][R4.64], R17 ;  /* 0x0000001104003986 */ /* 0x0001e8000c101128 */
[----:B0-----:R-:W4:Y:S04]  /*1009d0*/  LDL.LU.64 R4, [R1+0x8a0] ;  /* 0x0008a00001047983 */ /* 0x001f280000300a00 */
[----:B------:R-:W3:Y:S04]  /*1009e0*/  LDL.LU.64 R8, [R1+0x898] ;  /* 0x0008980001087983 */ /* 0x000ee80000300a00 */
[----:B------:R-:W3:Y:S04]  /*1009f0*/  LDL.LU.64 R18, [R1+0x890] ;  /* 0x0008900001127983 */ /* 0x000ee80000300a00 */
[----:B------:R-:W3:Y:S04]  /*100a00*/  LDL.LU.64 R22, [R1+0x888] ;  /* 0x0008880001167983 */ /* 0x000ee80000300a00 */
[----:B------:R-:W3:Y:S01]  /*100a10*/  LDL.LU R27, [R1+0x34] ;  /* 0x00003400011b7983 */ /* 0x000ee20000300800 */
[----:B------:R-:W-:-:S02]  /*100a20*/  LOP3.LUT P0, RZ, R7, 0x100, RZ, 0xc0, !PT ;  /* 0x0000010007ff7812 */ /* 0x000fc4000780c0ff */
[----:B------:R-:W-:Y:S01]  /*100a30*/  LOP3.LUT P1, RZ, R7, 0x200, RZ, 0xc0, !PT ;  /* 0x0000020007ff7812 */ /* 0x000fe2000782c0ff */
[----:B------:R-:W4:Y:S01]  /*100a40*/  LDL.LU R21, [R1+0x38] ;  /* 0x0000380001157983 */ /* 0x000f220000300800 */
[----:B------:R-:W-:-:S03]  /*100a50*/  PRMT R17, R26, 0x7771, RZ ;  /* 0x000077711a117816 */ /* 0x000fc600000000ff */
[----:B------:R-:W4:Y:S04]  /*100a60*/  LDL.LU R28, [R1+0x3c] ;  /* 0x00003c00011c7983 */ /* 0x000f280000300800 */
[----:B------:R-:W4:Y:S04]  /*100a70*/  LDL.LU R29, [R1+0x20] ;  /* 0x00002000011d7983 */ /* 0x000f280000300800 */
[----:B--2---:R0:W-:Y:S04]  /*100a80*/  @P0 STG.E.U8 desc[UR40][R24.64], R17 ;  /* 0x0000001118000986 */ /* 0x0041e8000c101128 */
[----:B0-----:R-:W2:Y:S01]  /*100a90*/  LDL.LU.64 R24, [R1+0x880] ;  /* 0x0008800001187983 */ /* 0x001ea20000300a00 */
[----:B---3--:R-:W-:-:S05]  /*100aa0*/  PRMT R17, R27, 0x7770, RZ ;  /* 0x000077701b117816 */ /* 0x008fca00000000ff */
[----:B----4-:R0:W-:Y:S04]  /*100ab0*/  @P1 STG.E.U8 desc[UR40][R4.64], R17 ;  /* 0x0000001104001986 */ /* 0x0101e8000c101128 */
[----:B0-----:R-:W3:Y:S01]  /*100ac0*/  LDL.LU.64 R4, [R1+0x878] ;  /* 0x0008780001047983 */ /* 0x001ee20000300a00 */
[----:B------:R-:W-:-:S03]  /*100ad0*/  PRMT R17, R27, 0x7771, RZ ;  /* 0x000077711b117816 */ /* 0x000fc600000000ff */
[----:B------:R-:W4:Y:S04]  /*100ae0*/  LDL.LU R20, [R1+0x28] ;  /* 0x0000280001147983 */ /* 0x000f280000300800 */
[----:B------:R0:W-:Y:S04]  /*100af0*/  STL.64 [R1+0x4348], R26 ;  /* 0x0043481a01007387 */ /* 0x0001e80000100a00 */
[----:B------:R-:W2:Y:S04]  /*100b00*/  LDL R3, [R1+0x24] ;  /* 0x0000240001037983 */ /* 0x000ea80000100800 */
[----:B0-----:R-:W2:Y:S04]  /*100b10*/  LDL.LU.64 R26, [R1+0x858] ;  /* 0x00085800011a7983 */ /* 0x001ea80000300a00 */
[----:B--2---:R0:W-:Y:S04]  /*100b20*/  STL.64 [R1+0x4350], R26 ;  /* 0x0043501a01007387 */ /* 0x0041e80000100a00 */
[----:B0-----:R-:W2:Y:S04]  /*100b30*/  LDL.LU.64 R26, [R1+0x860] ;  /* 0x00086000011a7983 */ /* 0x001ea80000300a00 */
[----:B--2---:R0:W-:Y:S04]  /*100b40*/  STL.64 [R1+0x4358], R26 ;  /* 0x0043581a01007387 */ /* 0x0041e80000100a00 */
[----:B0-----:R-:W2:Y:S01]  /*100b50*/  LDL.LU.64 R26, [R1+0x868] ;  /* 0x00086800011a7983 */ /* 0x001ea20000300a00 */
[----:B------:R-:W-:-:S02]  /*100b60*/  LOP3.LUT P4, RZ, R7, 0x100000, RZ, 0xc0, !PT ;  /* 0x0010000007ff7812 */ /* 0x000fc4000788c0ff */
        /* <DEDUP_REMOVED lines=15> */
[----:B------:R-:W-:Y:S01]  /*100c60*/  LOP3.LUT R16, R16, 0xfdffffff, RZ, 0xc0, !PT ;  /* 0xfdffffff10107812 */ /* 0x000fe200078ec0ff */
[----:B--2---:R0:W-:Y:S04]  /*100c70*/  STL.64 [R1+0x4360], R26 ;  /* 0x0043601a01007387 */ /* 0x0041e80000100a00 */
[----:B0-----:R-:W2:Y:S06]  /*100c80*/  LDL.LU.64 R26, [R1+0x870] ;  /* 0x00087000011a7983 */ /* 0x001eac0000300a00 */
[----:B------:R-:W-:-:S02]  /*100c90*/  @P4 LOP3.LUT R16, R16, 0x2000000, RZ, 0xfc, !PT ;  /* 0x0200000010104812 */ /* 0x000fc400078efcff */
[C---:B------:R-:W-:Y:S01]  /*100ca0*/  LOP3.LUT P4, RZ, R7.reuse, 0x4000, RZ, 0xc0, !PT ;  /* 0x0000400007ff7812 */ /* 0x040fe2000788c0ff */
[----:B------:R-:W4:Y:S01]  /*100cb0*/  LDL.LU R2, [R1+0x2c] ;  /* 0x00002c0001027983 */ /* 0x000f220000300800 */
[----:B------:R-:W-:Y:S02]  /*100cc0*/  LOP3.LUT R16, R16, 0xfbffffff, RZ, 0xc0, !PT ;  /* 0xfbffffff10107812 */ /* 0x000fe400078ec0ff */
[C---:B------:R-:W-:Y:S01]  /*100cd0*/  LOP3.LUT P2, RZ, R7.reuse, 0x400, RZ, 0xc0, !PT ;  /* 0x0000040007ff7812 */ /* 0x040fe2000784c0ff */
[----:B------:R-:W4:Y:S01]  /*100ce0*/  LDL.LU.64 R14, [R1+0x850] ;  /* 0x00085000010e7983 */ /* 0x000f220000300a00 */
[----:B------:R-:W-:-:S03]  /*100cf0*/  LOP3.LUT P3, RZ, R7, 0x800, RZ, 0xc0, !PT ;  /* 0x0000080007ff7812 */ /* 0x000fc6000786c0ff */
[----:B------:R-:W4:Y:S04]  /*100d00*/  LDL.LU.64 R12, [R1+0x848] ;  /* 0x00084800010c7983 */ /* 0x000f280000300a00 */
[----:B------:R-:W-:Y:S01]  /*100d10*/  @P4 LOP3.LUT R16, R16, 0x4000000, RZ, 0xfc, !PT ;  /* 0x0400000010104812 */ /* 0x000fe200078efcff */
[----:B------:R-:W4:Y:S01]  /*100d20*/  LDL.LU.64 R10, [R1+0x840] ;  /* 0x00084000010a7983 */ /* 0x000f220000300a00 */
[----:B------:R-:W-:Y:S02]  /*100d30*/  LOP3.LUT P4, RZ, R7, 0x2000, RZ, 0xc0, !PT ;  /* 0x0000200007ff7812 */ /* 0x000fe4000788c0ff */
[----:B------:R-:W-:Y:S01]  /*100d40*/  LOP3.LUT R16, R16, 0xf7ffffff, RZ, 0xc0, !PT ;  /* 0xf7ffffff10107812 */ /* 0x000fe200078ec0ff */
[----:B------:R0:W-:Y:S10]  /*100d50*/  @P2 STG.E.U8 desc[UR40][R8.64], R17 ;  /* 0x0000001108002986 */ /* 0x0001f4000c101128 */
[----:B------:R-:W-:-:S02]  /*100d60*/  @P4 LOP3.LUT R16, R16, 0x8000000, RZ, 0xfc, !PT ;  /* 0x0800000010104812 */ /* 0x000fc400078efcff */
[----:B------:R-:W-:Y:S01]  /*100d70*/  LOP3.LUT P4, RZ, R7, 0x1000, RZ, 0xc0, !PT ;  /* 0x0000100007ff7812 */ /* 0x000fe2000788c0ff */
[----:B0-----:R-:W4:Y:S01]  /*100d80*/  LDL.LU.64 R8, [R1+0x838] ;  /* 0x0008380001087983 */ /* 0x001f220000300a00 */
[----:B------:R-:W-:-:S05]  /*100d90*/  PRMT R17, R21, 0x7770, RZ ;  /* 0x0000777015117816 */ /* 0x000fca00000000ff */
[----:B------:R0:W-:Y:S02]  /*100da0*/  @P3 STG.E.U8 desc[UR40][R18.64], R17 ;  /* 0x0000001112003986 */ /* 0x0001e4000c101128 */
[----:B0-----:R-:W-:Y:S02]  /*100db0*/  PRMT R17, R21, 0x7771, RZ ;  /* 0x0000777115117816 */ /* 0x001fe400000000ff */
[----:B------:R-:W4:Y:S04]  /*100dc0*/  LDL.LU.64 R18, [R1+0x830] ;  /* 0x0008300001127983 */ /* 0x000f280000300a00 */
[----:B------:R0:W-:Y:S01]  /*100dd0*/  @P4 STG.E.U8 desc[UR40][R22.64], R17 ;  /* 0x0000001116004986 */ /* 0x0001e2000c101128 */
[----:B------:R-:W-:Y:S02]  /*100de0*/  LOP3.LUT P4, RZ, R16, 0x8000000, RZ, 0xc0, !PT ;  /* 0x0800000010ff7812 */ /* 0x000fe4000788c0ff */
[----:B0-----:R-:W-:Y:S01]  /*100df0*/  PRMT R17, R28, 0x7770, RZ ;  /* 0x000077701c117816 */ /* 0x001fe200000000ff */
[----:B------:R-:W4:Y:S10]  /*100e00*/  LDL.LU.64 R22, [R1+0x828] ;  /* 0x0008280001167983 */ /* 0x000f340000300a00 */
[----:B------:R0:W-:Y:S01]  /*100e10*/  @P4 STG.E.U8 desc[UR40][R24.64], R17 ;  /* 0x0000001118004986 */ /* 0x0001e2000c101128 */
[----:B------:R-:W-:-:S02]  /*100e20*/  LOP3.LUT P4, RZ, R16, 0x4000000, RZ, 0xc0, !PT ;  /* 0x0400000010ff7812 */ /* 0x000fc4000788c0ff */
[----:B0-----:R-:W-:Y:S01]  /*100e30*/  PRMT R17, R28, 0x7771, RZ ;  /* 0x000077711c117816 */ /* 0x001fe200000000ff */
[----:B------:R-:W4:Y:S10]  /*100e40*/  LDL.LU.64 R24, [R1+0x820] ;  /* 0x0008200001187983 */ /* 0x000f340000300a00 */
[----:B---3--:R0:W-:Y:S01]  /*100e50*/  @P4 STG.E.U8 desc[UR40][R4.64], R17 ;  /* 0x0000001104004986 */ /* 0x0081e2000c101128 */
[----:B------:R-:W-:-:S02]  /*100e60*/  LOP3.LUT P4, RZ, R16, 0x2000000, RZ, 0xc0, !PT ;  /* 0x0200000010ff7812 */ /* 0x000fc4000788c0ff */
[----:B0-----:R-:W-:Y:S01]  /*100e70*/  PRMT R17, R29, 0x7770, RZ ;  /* 0x000077701d117816 */ /* 0x001fe200000000ff */
[----:B------:R-:W3:Y:S10]  /*100e80*/  LDL.LU.64 R4, [R1+0x818] ;  /* 0x0008180001047983 */ /* 0x000ef40000300a00 */
[----:B--2---:R0:W-:Y:S04]  /*100e90*/  @P4 STG.E.U8 desc[UR40][R26.64], R17 ;  /* 0x000000111a004986 */ /* 0x0041e8000c101128 */
[----:B0-----:R-:W2:Y:S01]  /*100ea0*/  LDL.LU.64 R26, [R1+0x4360] ;  /* 0x00436000011a7983 */ /* 0x001ea20000300a00 */
[----:B------:R-:W-:-:S02]  /*100eb0*/  LOP3.LUT P4, RZ, R16, 0x1000000, RZ, 0xc0, !PT ;  /* 0x0100000010ff7812 */ /* 0x000fc4000788c0ff */
[----:B------:R-:W-:-:S11]  /*100ec0*/  PRMT R17, R29, 0x7771, RZ ;  /* 0x000077711d117816 */ /* 0x000fd600000000ff */
[----:B--2---:R0:W-:Y:S04]  /*100ed0*/  @P4 STG.E.U8 desc[UR40][R26.64], R17 ;  /* 0x000000111a004986 */ /* 0x0041e8000c101128 */
[----:B0-----:R-:W2:Y:S01]  /*100ee0*/  LDL.LU.64 R26, [R1+0x4358] ;  /* 0x00435800011a7983 */ /* 0x001ea20000300a00 */
[----:B------:R-:W-:Y:S02]  /*100ef0*/  LOP3.LUT P4, RZ, R16, 0x800000, RZ, 0xc0, !PT ;  /* 0x0080000010ff7812 */ /* 0x000fe4000788c0ff */
[----:B------:R-:W-:-:S11]  /*100f00*/  PRMT R17, R3, 0x7770, RZ ;  /* 0x0000777003117816 */ /* 0x000fd600000000ff */
[----:B--2---:R0:W-:Y:S04]  /*100f10*/  @P4 STG.E.U8 desc[UR40][R26.64], R17 ;  /* 0x000000111a004986 */ /* 0x0041e8000c101128 */
[----:B0-----:R-:W2:Y:S01]  /*100f20*/  LDL.LU.64 R26, [R1+0x4350] ;  /* 0x00435000011a7983 */ /* 0x001ea20000300a00 */
[----:B------:R-:W-:Y:S02]  /*100f30*/  LOP3.LUT P4, RZ, R16, 0x400000, RZ, 0xc0, !PT ;  /* 0x0040000010ff7812 */ /* 0x000fe4000788c0ff */
[----:B------:R-:W-:Y:S02]  /*100f40*/  PRMT R17, R3, 0x7771, RZ ;  /* 0x0000777103117816 */ /* 0x000fe400000000ff */
[C---:B------:R-:W-:Y:S02]  /*100f50*/  LOP3.LUT P5, RZ, R7.reuse, 0x200000, RZ, 0xc0, !PT ;  /* 0x0020000007ff7812 */ /* 0x040fe400078ac0ff */
[----:B------:R-:W-:-:S07]  /*100f60*/  LOP3.LUT P6, RZ, R7, 0x400000, RZ, 0xc0, !PT ;  /* 0x0040000007ff7812 */ /* 0x000fce00078cc0ff */
[----:B--2---:R0:W-:Y:S04]  /*100f70*/  @P4 STG.E.U8 desc[UR40][R26.64], R17 ;  /* 0x000000111a004986 */ /* 0x0041e8000c101128 */
[----:B0-----:R-:W2:Y:S01]  /*100f80*/  LDL.LU.64 R26, [R1+0x4348] ;  /* 0x00434800011a7983 */ /* 0x001ea20000300a00 */
[----:B------:R-:W-:Y:S02]  /*100f90*/  LOP3.LUT P4, RZ, R16, 0x200000, RZ, 0xc0, !PT ;  /* 0x0020000010ff7812 */ /* 0x000fe4000788c0ff */
[----:B----4-:R-:W-:-:S11]  /*100fa0*/  PRMT R17, R20, 0x7770, RZ ;  /* 0x0000777014117816 */ /* 0x010fd600000000ff */
[----:B------:R0:W-:Y:S01]  /*100fb0*/  @P4 STG.E.U8 desc[UR40][R14.64], R17 ;  /* 0x000000110e004986 */ /* 0x0001e2000c101128 */
[----:B------:R-:W-:Y:S02]  /*100fc0*/  LOP3.LUT P4, RZ, R16, 0x100000, RZ, 0xc0, !PT ;  /* 0x0010000010ff7812 */ /* 0x000fe4000788c0ff */
[----:B0-----:R-:W-:-:S11]  /*100fd0*/  PRMT R17, R20, 0x7771, RZ ;  /* 0x0000777114117816 */ /* 0x001fd600000000ff */
[----:B------:R0:W-:Y:S01]  /*100fe0*/  @P4 STG.E.U8 desc[UR40][R12.64], R17 ;  /* 0x000000110c004986 */ /* 0x0001e2000c101128 */
[----:B------:R-:W-:Y:S02]  /*100ff0*/  LOP3.LUT P0, RZ, R7, 0x800000, RZ, 0xc0, !PT ;  /* 0x0080000007ff7812 */ /* 0x000fe4000780c0ff */
[----:B0-----:R-:W-:-:S05]  /*101000*/  PRMT R17, R2, 0x7770, RZ ;  /* 0x0000777002117816 */ /* 0x001fca00000000ff */
[----:B------:R0:W-:Y:S01]  /*101010*/  @P5 STG.E.U8 desc[UR40][R10.64], R17 ;  /* 0x000000110a005986 */ /* 0x0001e2000c101128 */
[----:B------:R-:W-:Y:S02]  /*101020*/  LOP3.LUT P1, RZ, R7, 0x1000000, RZ, 0xc0, !PT ;  /* 0x0100000007ff7812 */ /* 0x000fe4000782c0ff */
[----:B0-----:R-:W-:-:S05]  /*101030*/  PRMT R17, R2, 0x7771, RZ ;  /* 0x0000777102117816 */ /* 0x001fca00000000ff */
[----:B------:R2:W-:Y:S01]  /*101040*/  @P6 STG.E.U8 desc[UR40][R8.64], R17 ;  /* 0x0000001108006986 */ /* 0x0005e2000c101128 */
[----:B------:R-:W-:Y:S02]  /*101050*/  LOP3.LUT P2, RZ, R7, 0x2000000, RZ, 0xc0, !PT ;  /* 0x0200000007ff7812 */ /* 0x000fe4000784c0ff */
[----:B------:R-:W-:Y:S02]  /*101060*/  LOP3.LUT P4, RZ, R6, 0x80, RZ, 0xc0, !PT ;  /* 0x0000008006ff7812 */ /* 0x000fe4000788c0ff */
[----:B------:R-:W-:-:S11]  /*101070*/  LOP3.LUT R16, R16, 0xffffefff, RZ, 0xc0, !PT ;  /* 0xffffefff10107812 */ /* 0x000fd600078ec0ff */
[----:B------:R-:W-:Y:S02]  /*101080*/  @P4 LOP3.LUT R16, R16, 0x1000, RZ, 0xfc, !PT ;  /* 0x0000100010104812 */ /* 0x000fe400078efcff */
[----:B------:R-:W-:Y:S02]  /*101090*/  LOP3.LUT P4, RZ, R6, 0x40, RZ, 0xc0, !PT ;  /* 0x0000004006ff7812 */ /* 0x000fe4000788c0ff */
[----:B--2---:R-:W-:-:S05]  /*1010a0*/  PRMT R17, R26, 0x7772, RZ ;  /* 0x000077721a117816 */ /* 0x004fca00000000ff */
[----:B------:R0:W-:Y:S02]  /*1010b0*/  @P0 STG.E.U8 desc[UR40][R18.64], R17 ;  /* 0x0000001112000986 */ /* 0x0001e4000c101128 */
[----:B0-----:R-:W-:-:S05]  /*1010c0*/  PRMT R17, R26, 0x7773, RZ ;  /* 0x000077731a117816 */ /* 0x001fca00000000ff */
[----:B------:R0:W-:Y:S02]  /*1010d0*/  @P1 STG.E.U8 desc[UR40][R22.64], R17 ;  /* 0x0000001116001986 */ /* 0x0001e4000c101128 */
[----:B0-----:R-:W-:-:S05]  /*1010e0*/  PRMT R17, R27, 0x7772, RZ ;  /* 0x000077721b117816 */ /* 0x001fca00000000ff */
[----:B------:R0:W-:Y:S04]  /*1010f0*/  @P2 STG.E.U8 desc[UR40][R24.64], R17 ;  /* 0x0000001118002986 */ /* 0x0001e8000c101128 */
[----:B0-----:R-:W2:Y:S01]  /*101100*/  LDL.LU.64 R24, [R1+0x810] ;  /* 0x0008100001187983 */ /* 0x001ea20000300a00 */
[----:B------:R-:W-:-:S03]  /*101110*/  PRMT R17, R27, 0x7773, RZ ;  /* 0x000077731b117816 */ /* 0x000fc600000000ff */
[----:B------:R-:W4:Y:S01]  /*101120*/  LDL.LU.64 R26, [R1+0x808] ;  /* 0x00080800011a7983 */ /* 0x000f220000300a00 */
[----:B------:R-:W-:Y:S02]  /*101130*/  LOP3.LUT R16, R16, 0xffffdfff, RZ, 0xc0, !PT ;  /* 0xffffdfff10107812 */ /* 0x000fe400078ec0ff */
[----:B------:R-:W-:Y:S01]  /*101140*/  LOP3.LUT P3, RZ, R7, 0x4000000, RZ, 0xc0, !PT ;  /* 0x0400000007ff7812 */ /* 0x000fe2000786c0ff */
[----:B------:R-:W4:Y:S01]  /*101150*/  LDL.LU.64 R18, [R1+0x800] ;  /* 0x0008000001127983 */ /* 0x000f220000300a00 */
        /* <DEDUP_REMOVED lines=14> */
[----:B------:R-:W-:Y:S02]  /*101240*/  LOP3.LUT R16, R16, 0xfffbffff, RZ, 0xc0, !PT ;  /* 0xfffbffff10107812 */ /* 0x000fe400078ec0ff */
[----:B------:R-:W-:-:S09]  /*101250*/  LOP3.LUT P0, RZ, R7, 0x8000000, RZ, 0xc0, !PT ;  /* 0x0800000007ff7812 */ /* 0x000fd2000780c0ff */
[----:B------:R-:W-:Y:S02]  /*101260*/  @P4 LOP3.LUT R16, R16, 0x40000, RZ, 0xfc, !PT ;  /* 0x0004000010104812 */ /* 0x000fe400078efcff */
[----:B------:R-:W-:Y:S02]  /*101270*/  LOP3.LUT P4, RZ, R6, 0x1, RZ, 0xc0, !PT ;  /* 0x0000000106ff7812 */ /* 0x000fe4000788c0ff */
[----:B------:R-:W-:Y:S01]  /*101280*/  LOP3.LUT R16, R16, 0xfff7ffff, RZ, 0xc0, !PT ;  /* 0xfff7ffff10107812 */ /* 0x000fe200078ec0ff */
[----:B---3--:R0:W-:Y:S01]  /*101290*/  @P3 STG.E.U8 desc[UR40][R4.64], R17 ;  /* 0x0000001104003986 */ /* 0x0081e2000c101128 */
[C---:B------:R-:W-:Y:S02]  /*1012a0*/  LOP3.LUT P1, RZ, R7.reuse, 0x10000000, RZ, 0xc0, !PT ;  /* 0x1000000007ff7812 */ /* 0x040fe4000782c0ff */
[C---:B------:R-:W-:Y:S02]  /*1012b0*/  LOP3.LUT P2, RZ, R7.reuse, 0x20000000, RZ, 0xc0, !PT ;  /* 0x2000000007ff7812 */ /* 0x040fe4000784c0ff */
[----:B------:R-:W-:-:S05]  /*1012c0*/  LOP3.LUT P3, RZ, R7, 0x40000000, RZ, 0xc0, !PT ;  /* 0x4000000007ff7812 */ /* 0x000fca000786c0ff */
[----:B------:R-:W-:Y:S02]  /*1012d0*/  @P4 LOP3.LUT R16, R16, 0x80000, RZ, 0xfc, !PT ;  /* 0x0008000010104812 */ /* 0x000fe400078efcff */
[----:B------:R-:W-:Y:S01]  /*1012e0*/  LOP3.LUT P4, RZ, R7, 0x80000000, RZ, 0xc0, !PT ;  /* 0x8000000007ff7812 */ /* 0x000fe2000788c0ff */
[----:B0-----:R-:W3:Y:S01]  /*1012f0*/  LDL.LU.64 R4, [R1+0x7f8] ;  /* 0x0007f80001047983 */ /* 0x001ee20000300a00 */
[----:B------:R-:W-:-:S03]  /*101300*/  PRMT R7, R21, 0x7772, RZ ;  /* 0x0000777215077816 */ /* 0x000fc600000000ff */
[----:B------:R-:W3:Y:S04]  /*101310*/  LDL.LU.64 R22, [R1+0x7f0] ;  /* 0x0007f00001167983 */ /* 0x000ee80000300a00 */
[----:B--2---:R0:W-:Y:S02]  /*101320*/  @P0 STG.E.U8 desc[UR40][R24.64], R7 ;  /* 0x0000000718000986 */ /* 0x0041e4000c101128 */
[----:B0-----:R-:W-:Y:S02]  /*101330*/  PRMT R7, R21, 0x7773, RZ ;  /* 0x0000777315077816 */ /* 0x001fe400000000ff */
[----:B------:R-:W2:Y:S04]  /*101340*/  LDL.LU.64 R24, [R1+0x7e8] ;  /* 0x0007e80001187983 */ /* 0x000ea80000300a00 */
[----:B----4-:R0:W-:Y:S04]  /*101350*/  @P1 STG.E.U8 desc[UR40][R26.64], R7 ;  /* 0x000000071a001986 */ /* 0x0101e8000c101128 */
[----:B0-----:R-:W4:Y:S04]  /*101360*/  LDL.LU.64 R26, [R1+0x7e0] ;  /* 0x0007e000011a7983 */ /* 0x001f280000300a00 */
[----:B------:R-:W2:Y:S04]  /*101370*/  LDL.LU R17, [R1+0x24] ;  /* 0x0000240001117983 */ /* 0x000ea80000300800 */
[----:B------:R-:W2:Y:S04]  /*101380*/  LDL.LU R3, [R1+0x10] ;  /* 0x0000100001037983 */ /* 0x000ea80000300800 */
[----:B--2---:R0:W-:Y:S04]  /*101390*/  STL.64 [R1+0x4330], R2 ;  /* 0x0043300201007387 */ /* 0x0041e80000100a00 */
[----:B0-----:R-:W2:Y:S04]  /*1013a0*/  LDL.LU.64 R2, [R1+0x7c8] ;  /* 0x0007c80001027983 */ /* 0x001ea80000300a00 */
[----:B--2---:R0:W-:Y:S04]  /*1013b0*/  STL.64 [R1+0x4338], R2 ;  /* 0x0043380201007387 */ /* 0x0041e80000100a00 */
[----:B0-----:R-:W2:Y:S01]  /*1013c0*/  LDL.LU.64 R2, [R1+0x7d0] ;  /* 0x0007d00001027983 */ /* 0x001ea20000300a00 */
[----:B------:R-:W-:-:S05]  /*1013d0*/  PRMT R7, R28, 0x7772, RZ ;  /* 0x000077721c077816 */ /* 0x000fca00000000ff */
[----:B------:R0:W-:Y:S02]  /*1013e0*/  @P2 STG.E.U8 desc[UR40][R18.64], R7 ;  /* 0x0000000712002986 */ /* 0x0001e4000c101128 */
[----:B0-----:R-:W-:-:S05]  /*1013f0*/  PRMT R7, R28, 0x7773, RZ ;  /* 0x000077731c077816 */ /* 0x001fca00000000ff */
[----:B---3--:R0:W-:Y:S02]  /*101400*/  @P3 STG.E.U8 desc[UR40][R4.64], R7 ;  /* 0x0000000704003986 */ /* 0x0081e4000c101128 */
[----:B0-----:R-:W-:-:S05]  /*101410*/  PRMT R7, R29, 0x7772, RZ ;  /* 0x000077721d077816 */ /* 0x001fca00000000ff */
[----:B------:R-:W-:Y:S04]  /*101420*/  @P4 STG.E.U8 desc[UR40][R22.64], R7 ;  /* 0x0000000716004986 */ /* 0x000fe8000c101128 */
[----:B--2---:R0:W-:Y:S04]  /*101430*/  STL.64 [R1+0x4340], R2 ;  /* 0x0043400201007387 */ /* 0x0041e80000100a00 */
[----:B0-----:R-:W2:Y:S01]  /*101440*/  LDL.LU.64 R2, [R1+0x7d8] ;  /* 0x0007d80001027983 */ /* 0x001ea20000300a00 */
[C---:B------:R-:W-:Y:S02]  /*101450*/  LOP3.LUT P4, RZ, R16.reuse, 0x80000, RZ, 0xc0, !PT ;  /* 0x0008000010ff7812 */ /* 0x040fe4000788c0ff */
[----:B------:R-:W-:Y:S01]  /*101460*/  PRMT R7, R29, 0x7773, RZ ;  /* 0x000077731d077816 */ /* 0x000fe200000000ff */
[----:B------:R-:W3:Y:S04]  /*101470*/  LDL.LU.64 R4, [R1+0x7c0] ;  /* 0x0007c00001047983 */ /* 0x000ee80000300a00 */
[----:B------:R-:W3:Y:S04]  /*101480*/  LDL.LU R10, [R1+0x14] ;  /* 0x00001400010a7983 */ /* 0x000ee80000300800 */
[----:B------:R-:W3:Y:S04]  /*101490*/  LDL.LU.64 R14, [R1+0x7b8] ;  /* 0x0007b800010e7983 */ /* 0x000ee80000300a00 */
[----:B------:R0:W-:Y:S01]  /*1014a0*/  @P4 STG.E.U8 desc[UR40][R24.64], R7 ;  /* 0x0000000718004986 */ /* 0x0001e2000c101128 */
[----:B------:R-:W-:-:S03]  /*1014b0*/  LOP3.LUT P4, RZ, R16, 0x40000, RZ, 0xc0, !PT ;  /* 0x0004000010ff7812 */ /* 0x000fc6000788c0ff */
[----:B------:R-:W3:Y:S04]  /*1014c0*/  LDL.LU.64 R12, [R1+0x7b0] ;  /* 0x0007b000010c7983 */ /* 0x000ee80000300a00 */
[----:B------:R-:W3:Y:S01]  /*1014d0*/  LDL.LU.64 R8, [R1+0x7a8] ;  /* 0x0007a80001087983 */ /* 0x000ee20000300a00 */
[----:B0-----:R-:W-:-:S03]  /*1014e0*/  PRMT R7, R17, 0x7772, RZ ;  /* 0x0000777211077816 */ /* 0x001fc600000000ff */
[----:B------:R-:W3:Y:S04]  /*1014f0*/  LDL.LU R11, [R1+0x18] ;  /* 0x00001800010b7983 */ /* 0x000ee80000300800 */
[----:B----4-:R0:W-:Y:S01]  /*101500*/  @P4 STG.E.U8 desc[UR40][R26.64], R7 ;  /* 0x000000071a004986 */ /* 0x0101e2000c101128 */
[----:B------:R-:W-:-:S03]  /*101510*/  LOP3.LUT P4, RZ, R16, 0x20000, RZ, 0xc0, !PT ;  /* 0x0002000010ff7812 */ /* 0x000fc6000788c0ff */
[----:B------:R-:W4:Y:S04]  /*101520*/  LDL.LU.64 R18, [R1+0x7a0] ;  /* 0x0007a00001127983 */ /* 0x000f280000300a00 */
[----:B------:R-:W3:Y:S01]  /*101530*/  LDL.LU.64 R22, [R1+0x798] ;  /* 0x0007980001167983 */ /* 0x000ee20000300a00 */
[----:B0-----:R-:W-:-:S03]  /*101540*/  PRMT R7, R17, 0x7773, RZ ;  /* 0x0000777311077816 */ /* 0x001fc600000000ff */
[----:B------:R-:W3:Y:S04]  /*101550*/  LDL.LU.64 R28, [R1+0x790] ;  /* 0x00079000011c7983 */ /* 0x000ee80000300a00 */
[----:B------:R-:W3:Y:S04]  /*101560*/  LDL.LU R21, [R1+0x1c] ;  /* 0x00001c0001157983 */ /* 0x000ee80000300800 */
[----:B------:R-:W3:Y:S04]  /*101570*/  LDL.LU.64 R24, [R1+0x788] ;  /* 0x0007880001187983 */ /* 0x000ee80000300a00 */
[----:B------:R-:W3:Y:S04]  /*101580*/  LDL.LU.64 R26, [R1+0x780] ;  /* 0x00078000011a7983 */ /* 0x000ee80000300a00 */
        /* <DEDUP_REMOVED lines=11> */
[C---:B------:R-:W-:Y:S02]  /*101640*/  LOP3.LUT P5, RZ, R6.reuse, 0x100, RZ, 0xc0, !PT ;  /* 0x0000010006ff7812 */ /* 0x040fe400078ac0ff */
[C---:B------:R-:W-:Y:S02]  /*101650*/  LOP3.LUT P6, RZ, R6.reuse, 0x200, RZ, 0xc0, !PT ;  /* 0x0000020006ff7812 */ /* 0x040fe400078cc0ff */
[----:B------:R-:W-:-:S02]  /*101660*/  LOP3.LUT P0, RZ, R6, 0x400, RZ, 0xc0, !PT ;  /* 0x0000040006ff7812 */ /* 0x000fc4000780c0ff */
[C---:B------:R-:W-:Y:S02]  /*101670*/  LOP3.LUT P1, RZ, R6.reuse, 0x800, RZ, 0xc0, !PT ;  /* 0x0000080006ff7812 */ /* 0x040fe4000782c0ff */
[C---:B------:R-:W-:Y:S02]  /*101680*/  LOP3.LUT P2, RZ, R6.reuse, 0x1000, RZ, 0xc0, !PT ;  /* 0x0000100006ff7812 */ /* 0x040fe4000784c0ff */
[----:B------:R-:W-:Y:S02]  /*101690*/  LOP3.LUT P3, RZ, R6, 0x2000, RZ, 0xc0, !PT ;  /* 0x0000200006ff7812 */ /* 0x000fe4000786c0ff */
[----:B--2---:R-:W-:-:S05]  /*1016a0*/  PRMT R7, R2, 0x7772, RZ ;  /* 0x0000777202077816 */ /* 0x004fca00000000ff */
[----:B---3--:R0:W-:Y:S01]  /*1016b0*/  @P4 STG.E.U8 desc[UR40][R4.64], R7 ;  /* 0x0000000704004986 */ /* 0x0081e2000c101128 */
[----:B------:R-:W-:Y:S02]  /*1016c0*/  LOP3.LUT P4, RZ, R16, 0x2000, RZ, 0xc0, !PT ;  /* 0x0000200010ff7812 */ /* 0x000fe4000788c0ff */
[----:B0-----:R-:W-:Y:S01]  /*1016d0*/  PRMT R7, R2, 0x7773, RZ ;  /* 0x0000777302077816 */ /* 0x001fe200000000ff */
[----:B------:R-:W2:Y:S10]  /*1016e0*/  LDL.LU.64 R4, [R1+0x4328] ;  /* 0x0043280001047983 */ /* 0x000eb40000300a00 */
[----:B------:R0:W-:Y:S01]  /*1016f0*/  @P4 STG.E.U8 desc[UR40][R14.64], R7 ;  /* 0x000000070e004986 */ /* 0x0001e2000c101128 */
[----:B------:R-:W-:-:S02]  /*101700*/  LOP3.LUT P4, RZ, R16, 0x1000, RZ, 0xc0, !PT ;  /* 0x0000100010ff7812 */ /* 0x000fc4000788c0ff */
[----:B0-----:R-:W-:-:S11]  /*101710*/  PRMT R7, R3, 0x7770, RZ ;  /* 0x0000777003077816 */ /* 0x001fd600000000ff */
[----:B------:R0:W-:Y:S02]  /*101720*/  @P4 STG.E.U8 desc[UR40][R12.64], R7 ;  /* 0x000000070c004986 */ /* 0x0001e4000c101128 */
[----:B0-----:R-:W-:-:S05]  /*101730*/  PRMT R7, R3, 0x7771, RZ ;  /* 0x0000777103077816 */ /* 0x001fca00000000ff */
[----:B------:R0:W-:Y:S02]  /*101740*/  @P5 STG.E.U8 desc[UR40][R8.64], R7 ;  /* 0x0000000708005986 */ /* 0x0001e4000c101128 */
[----:B0-----:R-:W-:-:S05]  /*101750*/  PRMT R7, R10, 0x7770, RZ ;  /* 0x000077700a077816 */ /* 0x001fca00000000ff */
[----:B----4-:R0:W-:Y:S02]  /*101760*/  @P6 STG.E.U8 desc[UR40][R18.64], R7 ;  /* 0x0000000712006986 */ /* 0x0101e4000c101128 */
[----:B0-----:R-:W-:-:S05]  /*101770*/  PRMT R7, R10, 0x7771, RZ ;  /* 0x000077710a077816 */ /* 0x001fca00000000ff */
[----:B------:R0:W-:Y:S02]  /*101780*/  @P0 STG.E.U8 desc[UR40][R22.64], R7 ;  /* 0x0000000716000986 */ /* 0x0001e4000c101128 */
[----:B0-----:R-:W-:-:S05]  /*101790*/  PRMT R7, R11, 0x7770, RZ ;  /* 0x000077700b077816 */ /* 0x001fca00000000ff */
[----:B------:R0:W-:Y:S02]  /*1017a0*/  @P1 STG.E.U8 desc[UR40][R28.64], R7 ;  /* 0x000000071c001986 */ /* 0x0001e4000c101128 */
[----:B0-----:R-:W-:-:S05]  /*1017b0*/  PRMT R7, R11, 0x7771, RZ ;  /* 0x000077710b077816 */ /* 0x001fca00000000ff */
[----:B------:R0:W-:Y:S04]  /*1017c0*/  @P2 STG.E.U8 desc[UR40][R24.64], R7 ;  /* 0x0000000718002986 */ /* 0x0001e8000c101128 */
[----:B------:R-:W-:Y:S04]  /*1017d0*/  STL.64 [R1+0x4300], R10 ;  /* 0x0043000a01007387 */ /* 0x000fe80000100a00 */
[----:B------:R-:W3:Y:S01]  /*1017e0*/  LDL.LU.64 R28, [R1+0x778] ;  /* 0x00077800011c7983 */ /* 0x000ee20000300a00 */
[----:B0-----:R-:W-:-:S05]  /*1017f0*/  PRMT R7, R21, 0x7770, RZ ;  /* 0x0000777015077816 */ /* 0x001fca00000000ff */
[----:B------:R0:W-:Y:S04]  /*101800*/  @P3 STG.E.U8 desc[UR40][R26.64], R7 ;  /* 0x000000071a003986 */ /* 0x0001e8000c101128 */
[----:B0-----:R-:W4:Y:S04]  /*101810*/  LDL.LU.64 R26, [R1+0x770] ;  /* 0x00077000011a7983 */ /* 0x001f280000300a00 */
[----:B------:R-:W2:Y:S04]  /*101820*/  LDL.LU.64 R18, [R1+0x760] ;  /* 0x0007600001127983 */ /* 0x000ea80000300a00 */
[----:B------:R-:W2:Y:S04]  /*101830*/  LDL.LU.64 R22, [R1+0x758] ;  /* 0x0007580001167983 */ /* 0x000ea80000300a00 */
[----:B------:R-:W2:Y:S01]  /*101840*/  LDL.LU R25, [R1+0xa0] ;  /* 0x0000a00001197983 */ /* 0x000ea20000300800 */
[----:B------:R-:W-:-:S02]  /*101850*/  LOP3.LUT P0, RZ, R6, 0x4000, RZ, 0xc0, !PT ;  /* 0x0000400006ff7812 */ /* 0x000fc4000780c0ff */
[C---:B------:R-:W-:Y:S01]  /*101860*/  LOP3.LUT P1, RZ, R6.reuse, 0x8000, RZ, 0xc0, !PT ;  /* 0x0000800006ff7812 */ /* 0x040fe2000782c0ff */
[----:B------:R-:W4:Y:S01]  /*101870*/  LDL.LU R2, [R1+0xa4] ;  /* 0x0000a40001027983 */ /* 0x000f220000300800 */
[----:B------:R-:W-:Y:S02]  /*101880*/  PRMT R7, R21, 0x7771, RZ ;  /* 0x0000777115077816 */ /* 0x000fe400000000ff */
[----:B------:R-:W-:Y:S01]  /*101890*/  LOP3.LUT P2, RZ, R6, 0x10000, RZ, 0xc0, !PT ;  /* 0x0001000006ff7812 */ /* 0x000fe2000784c0ff */
[----:B------:R-:W4:Y:S04]  /*1018a0*/  LDL.LU R20, [R1+0xa8] ;  /* 0x0000a80001147983 */ /* 0x000f280000300800 */
[----:B------:R-:W4:Y:S04]  /*1018b0*/  LDL.LU R24, [R1+0xac] ;  /* 0x0000ac0001187983 */ /* 0x000f280000300800 */
[----:B---3--:R0:W-:Y:S04]  /*1018c0*/  @P0 STG.E.U8 desc[UR40][R28.64], R7 ;  /* 0x000000071c000986 */ /* 0x0081e8000c101128 */
[----:B0-----:R-:W3:Y:S01]  /*1018d0*/  LDL.LU.64 R28, [R1+0x750] ;  /* 0x00075000011c7983 */ /* 0x001ee20000300a00 */
[----:B--2---:R-:W-:-:S05]  /*1018e0*/  PRMT R7, R25, 0x7770, RZ ;  /* 0x0000777019077816 */ /* 0x004fca00000000ff */
[----:B----4-:R0:W-:Y:S02]  /*1018f0*/  @P1 STG.E.U8 desc[UR40][R26.64], R7 ;  /* 0x000000071a001986 */ /* 0x0101e4000c101128 */
[----:B0-----:R-:W-:Y:S02]  /*101900*/  PRMT R7, R25, 0x7771, RZ ;  /* 0x0000777119077816 */ /* 0x001fe400000000ff */
[----:B------:R-:W2:Y:S04]  /*101910*/  LDL.LU.64 R26, [R1+0x748] ;  /* 0x00074800011a7983 */ /* 0x000ea80000300a00 */
[----:B------:R0:W-:Y:S04]  /*101920*/  @P2 STG.E.U8 desc[UR40][R4.64], R7 ;  /* 0x0000000704002986 */ /* 0x0001e8000c101128 */
[----:B0-----:R-:W4:Y:S04]  /*101930*/  LDL.LU.64 R4, [R1+0x4320] ;  /* 0x0043200001047983 */ /* 0x001f280000300a00 */
[----:B------:R-:W2:Y:S04]  /*101940*/  LDL.LU.64 R10, [R1+0x728] ;  /* 0x00072800010a7983 */ /* 0x000ea80000300a00 */
        /* <DEDUP_REMOVED lines=24> */
[----:B------:R-:W-:Y:S02]  /*101ad0*/  LOP3.LUT P4, RZ, R6, 0x100000, RZ, 0xc0, !PT ;  /* 0x0010000006ff7812 */ /* 0x000fe4000788c0ff */
[----:B------:R-:W-:Y:S02]  /*101ae0*/  LOP3.LUT R16, R16, 0xfffffbff, RZ, 0xc0, !PT ;  /* 0xfffffbff10107812 */ /* 0x000fe400078ec0ff */
[----:B------:R-:W-:-:S09]  /*101af0*/  LOP3.LUT P3, RZ, R6, 0x20000, RZ, 0xc0, !PT ;  /* 0x0002000006ff7812 */ /* 0x000fd2000786c0ff */
[----:B------:R-:W-:Y:S02]  /*101b00*/  @P4 LOP3.LUT R16, R16, 0x400, RZ, 0xfc, !PT ;  /* 0x0000040010104812 */ /* 0x000fe400078efcff */
[----:B------:R-:W-:Y:S02]  /*101b10*/  LOP3.LUT P4, RZ, R6, 0x80000, RZ, 0xc0, !PT ;  /* 0x0008000006ff7812 */ /* 0x000fe4000788c0ff */
[----:B------:R-:W-:Y:S02]  /*101b20*/  LOP3.LUT R16, R16, 0xfffff7ff, RZ, 0xc0, !PT ;  /* 0xfffff7ff10107812 */ /* 0x000fe400078ec0ff */
[----:B------:R-:W-:-:S09]  /*101b30*/  PRMT R7, R2, 0x7770, RZ ;  /* 0x0000777002077816 */ /* 0x000fd200000000ff */
[----:B------:R-:W-:Y:S02]  /*101b40*/  @P4 LOP3.LUT R16, R16, 0x800, RZ, 0xfc, !PT ;  /* 0x0000080010104812 */ /* 0x000fe400078efcff */
[----:B------:R-:W-:Y:S01]  /*101b50*/  LOP3.LUT P4, RZ, R6, 0x40000, RZ, 0xc0, !PT ;  /* 0x0004000006ff7812 */ /* 0x000fe2000788c0ff */
[----:B------:R0:W-:Y:S02]  /*101b60*/  @P3 STG.E.U8 desc[UR40][R18.64], R7 ;  /* 0x0000000712003986 */ /* 0x0001e4000c101128 */
[----:B0-----:R-:W-:-:S10]  /*101b70*/  PRMT R7, R2, 0x7771, RZ ;  /* 0x0000777102077816 */ /* 0x001fd400000000ff */
[----:B------:R0:W-:Y:S01]  /*101b80*/  @P4 STG.E.U8 desc[UR40][R22.64], R7 ;  /* 0x0000000716004986 */ /* 0x0001e2000c101128 */
[----:B------:R-:W-:Y:S02]  /*101b90*/  LOP3.LUT P4, RZ, R16, 0x800, RZ, 0xc0, !PT ;  /* 0x0000080010ff7812 */ /* 0x000fe4000788c0ff */
[----:B0-----:R-:W-:-:S11]  /*101ba0*/  PRMT R7, R20, 0x7770, RZ ;  /* 0x0000777014077816 */ /* 0x001fd600000000ff */
[----:B---3--:R0:W-:Y:S01]  /*101bb0*/  @P4 STG.E.U8 desc[UR40][R28.64], R7 ;  /* 0x000000071c004986 */ /* 0x0081e2000c101128 */
[----:B------:R-:W-:Y:S02]  /*101bc0*/  LOP3.LUT P4, RZ, R16, 0x400, RZ, 0xc0, !PT ;  /* 0x0000040010ff7812 */ /* 0x000fe4000788c0ff */
[----:B0-----:R-:W-:-:S11]  /*101bd0*/  PRMT R7, R20, 0x7771, RZ ;  /* 0x0000777114077816 */ /* 0x001fd600000000ff */
[----:B------:R0:W-:Y:S01]  /*101be0*/  @P4 STG.E.U8 desc[UR40][R26.64], R7 ;  /* 0x000000071a004986 */ /* 0x0001e2000c101128 */
[----:B------:R-:W-:Y:S02]  /*101bf0*/  LOP3.LUT P4, RZ, R16, 0x200, RZ, 0xc0, !PT ;  /* 0x0000020010ff7812 */ /* 0x000fe4000788c0ff */
[----:B----4-:R-:W-:Y:S01]  /*101c00*/  LOP3.LUT P3, RZ, R5, 0x1, RZ, 0xc0, !PT ;  /* 0x0000000105ff7812 */ /* 0x010fe2000786c0ff */
[----:B------:R1:W-:Y:S01]  /*101c10*/  STL.64 [R1+0x42f8], R4 ;  /* 0x0042f80401007387 */ /* 0x0003e20000100a00 */
[----:B0-----:R-:W-:-:S03]  /*101c20*/  PRMT R7, R24, 0x7770, RZ ;  /* 0x0000777018077816 */ /* 0x001fc600000000ff */
[----:B-1----:R-:W3:Y:S04]  /*101c30*/  LDL.LU.64 R4, [R1+0x720] ;  /* 0x0007200001047983 */ /* 0x002ee80000300a00 */
[----:B------:R-:W4:Y:S04]  /*101c40*/  LDL.LU.64 R14, [R1+0x718] ;  /* 0x00071800010e7983 */ /* 0x000f280000300a00 */
[----:B------:R-:W3:Y:S04]  /*101c50*/  LDL.LU.64 R12, [R1+0x710] ;  /* 0x00071000010c7983 */ /* 0x000ee80000300a00 */
[----:B------:R-:W3:Y:S04]  /*101c60*/  LDL.LU.64 R8, [R1+0x708] ;  /* 0x0007080001087983 */ /* 0x000ee80000300a00 */
[----:B------:R-:W3:Y:S04]  /*101c70*/  LDL.LU.64 R18, [R1+0x700] ;  /* 0x0007000001127983 */ /* 0x000ee80000300a00 */
[----:B------:R-:W3:Y:S04]  /*101c80*/  LDL.LU.64 R22, [R1+0x6f8] ;  /* 0x0006f80001167983 */ /* 0x000ee80000300a00 */
        /* <DEDUP_REMOVED lines=21> */
[----:B------:R-:W-:Y:S02]  /*101de0*/  LOP3.LUT P2, RZ, R6, 0x80000000, RZ, 0xc0, !PT ;  /* 0x8000000006ff7812 */ /* 0x000fe4000784c0ff */
[----:B--2---:R-:W-:-:S05]  /*101df0*/  PRMT R7, R10, 0x7772, RZ ;  /* 0x000077720a077816 */ /* 0x004fca00000000ff */
[----:B---3--:R0:W-:Y:S04]  /*101e00*/  @P4 STG.E.U8 desc[UR40][R4.64], R7 ;  /* 0x0000000704004986 */ /* 0x0081e8000c101128 */
[----:B0-----:R-:W2:Y:S01]  /*101e10*/  LDL.LU.64 R4, [R1+0x42f8] ;  /* 0x0042f80001047983 */ /* 0x001ea20000300a00 */
[----:B------:R-:W-:Y:S02]  /*101e20*/  LOP3.LUT P4, RZ, R16, 0x10, RZ, 0xc0, !PT ;  /* 0x0000001010ff7812 */ /* 0x000fe4000788c0ff */
[----:B------:R-:W-:-:S11]  /*101e30*/  PRMT R7, R10, 0x7773, RZ ;  /* 0x000077730a077816 */ /* 0x000fd600000000ff */
[----:B----4-:R0:W-:Y:S02]  /*101e40*/  @P4 STG.E.U8 desc[UR40][R14.64], R7 ;  /* 0x000000070e004986 */ /* 0x0101e4000c101128 */
[----:B0-----:R-:W-:-:S05]  /*101e50*/  PRMT R7, R11, 0x7772, RZ ;  /* 0x000077720b077816 */ /* 0x001fca00000000ff */
        /* <DEDUP_REMOVED lines=8> */
[----:B------:R0:W-:Y:S04]  /*101ee0*/  @P2 STG.E.U8 desc[UR40][R28.64], R7 ;  /* 0x000000071c002986 */ /* 0x0001e8000c101128 */
[----:B0-----:R-:W3:Y:S01]  /*101ef0*/  LDL.LU.64 R28, [R1+0x6e0] ;  /* 0x0006e000011c7983 */ /* 0x001ee20000300a00 */
[----:B------:R-:W-:-:S03]  /*101f00*/  PRMT R7, R25, 0x7773, RZ ;  /* 0x0000777319077816 */ /* 0x000fc600000000ff */
[----:B------:R-:W4:Y:S04]  /*101f10*/  LDL.LU.64 R8, [R1+0x6d8] ;  /* 0x0006d80001087983 */ /* 0x000f280000300a00 */
[----:B------:R0:W-:Y:S04]  /*101f20*/  @P3 STG.E.U8 desc[UR40][R26.64], R7 ;  /* 0x000000071a003986 */ /* 0x0001e8000c101128 */
[----:B0-----:R-:W4:Y:S04]  /*101f30*/  LDL.LU.64 R26, [R1+0x6d0] ;  /* 0x0006d000011a7983 */ /* 0x001f280000300a00 */
[----:B------:R-:W4:Y:S01]  /*101f40*/  LDL.LU.64 R18, [R1+0x6c8] ;  /* 0x0006c80001127983 */ /* 0x000f220000300a00 */
[----:B------:R-:W-:-:S02]  /*101f50*/  LOP3.LUT R6, R6, 0xefffffff, RZ, 0xc0, !PT ;  /* 0xefffffff06067812 */ /* 0x000fc400078ec0ff */
[----:B------:R-:W-:Y:S01]  /*101f60*/  LOP3.LUT R16, R16, 0xfffffffe, RZ, 0xc0, !PT ;  /* 0xfffffffe10107812 */ /* 0x000fe200078ec0ff */
[----:B------:R-:W4:Y:S01]  /*101f70*/  LDL.LU.64 R22, [R1+0x6c0] ;  /* 0x0006c00001167983 */ /* 0x000f220000300a00 */
[----:B------:R-:W-:-:S03]  /*101f80*/  PRMT R7, R2, 0x7772, RZ ;  /* 0x0000777202077816 */ /* 0x000fc600000000ff */
[----:B------:R-:W4:Y:S01]  /*101f90*/  LDL.LU R21, [R1+0x90] ;  /* 0x0000900001157983 */ /* 0x000f220000300800 */
[----:B--2---:R-:W-:-:S13]  /*101fa0*/  LOP3.LUT P4, RZ, R5, 0x2000, RZ, 0xc0, !PT ;  /* 0x0000200005ff7812 */ /* 0x004fda000788c0ff */
        /* <DEDUP_REMOVED lines=11> */
[----:B------:R-:W-:-:S11]  /*102060*/  LOP3.LUT P0, RZ, R5, 0x2, RZ, 0xc0, !PT ;  /* 0x0000000205ff7812 */ /* 0x000fd6000780c0ff */
[----:B------:R-:W-:Y:S02]  /*102070*/  @P4 LOP3.LUT R16, R16, 0x1, RZ, 0xfc, !PT ;  /* 0x0000000110104812 */ /* 0x000fe400078efcff */
[C---:B------:R-:W-:Y:S02]  /*102080*/  LOP3.LUT P4, RZ, R5.reuse, 0x100, RZ, 0xc0, !PT ;  /* 0x0000010005ff7812 */ /* 0x040fe4000788c0ff */
[----:B------:R-:W-:Y:S02]  /*102090*/  LOP3.LUT R16, R16, 0xfffffffd, RZ, 0xc0, !PT ;  /* 0xfffffffd10107812 */ /* 0x000fe400078ec0ff */
[----:B------:R-:W-:-:S09]  /*1020a0*/  LOP3.LUT P1, RZ, R5, 0x4, RZ, 0xc0, !PT ;  /* 0x0000000405ff7812 */ /* 0x000fd2000782c0ff */
[----:B------:R-:W-:Y:S02]  /*1020b0*/  @P4 LOP3.LUT R16, R16, 0x2, RZ, 0xfc, !PT ;  /* 0x0000000210104812 */ /* 0x000fe400078efcff */
[C---:B------:R-:W-:Y:S02]  /*1020c0*/  LOP3.LUT P4, RZ, R5.reuse, 0x80, RZ, 0xc0, !PT ;  /* 0x0000008005ff7812 */ /* 0x040fe4000788c0ff */
[C---:B------:R-:W-:Y:S02]  /*1020d0*/  LOP3.LUT P2, RZ, R5.reuse, 0x8, RZ, 0xc0, !PT ;  /* 0x0000000805ff7812 */ /* 0x040fe4000784c0ff */
[----:B------:R-:W-:Y:S02]  /*1020e0*/  LOP3.LUT R16, R16, 0xfffffffb, RZ, 0xc0, !PT ;  /* 0xfffffffb10107812 */ /* 0x000fe400078ec0ff */
[----:B------:R-:W-:-:S07]  /*1020f0*/  LOP3.LUT P3, RZ, R5, 0x10, RZ, 0xc0, !PT ;  /* 0x0000001005ff7812 */ /* 0x000fce000786c0ff */
[----:B------:R-:W-:Y:S02]  /*102100*/  @P4 LOP3.LUT R16, R16, 0x4, RZ, 0xfc, !PT ;  /* 0x0000000410104812 */ /* 0x000fe400078efcff */
[----:B------:R-:W-:Y:S01]  /*102110*/  LOP3.LUT P4, RZ, R5, 0x40, RZ, 0xc0, !PT ;  /* 0x0000004005ff7812 */ /* 0x000fe2000788c0ff */
[----:B---3--:R0:W-:Y:S02]  /*102120*/  @P0 STG.E.U8 desc[UR40][R28.64], R7 ;  /* 0x000000071c000986 */ /* 0x0081e4000c101128 */
[----:B0-----:R-:W-:Y:S02]  /*102130*/  PRMT R7, R2, 0x7773, RZ ;  /* 0x0000777302077816 */ /* 0x001fe400000000ff */
[----:B------:R-:W2:Y:S04]  /*102140*/  LDL.LU.64 R28, [R1+0x6b8] ;  /* 0x0006b800011c7983 */ /* 0x000ea80000300a00 */
[----:B----4-:R0:W-:Y:S01]  /*102150*/  @P1 STG.E.U8 desc[UR40][R8.64], R7 ;  /* 0x0000000708001986 */ /* 0x0101e2000c101128 */
[----:B------:R-:W-:Y:S01]  /*102160*/  LOP3.LUT R16, R16, 0xfffffff7, RZ, 0xc0, !PT ;  /* 0xfffffff710107812 */ /* 0x000fe200078ec0ff */
[----:B------:R-:W-:-:S02]  /*102170*/  IMAD.MOV.U32 R2, RZ, RZ, R0 ;  /* 0x000000ffff027224 */ /* 0x000fc400078e0000 */
[----:B------:R-:W3:Y:S01]  /*102180*/  LDL.LU R3, [R1+0x98] ;  /* 0x0000980001037983 */ /* 0x000ee20000300800 */
[----:B0-----:R-:W-:-:S05]  /*102190*/  PRMT R7, R20, 0x7772, RZ ;  /* 0x0000777214077816 */ /* 0x001fca00000000ff */
[----:B------:R0:W-:Y:S01]  /*1021a0*/  @P2 STG.E.U8 desc[UR40][R26.64], R7 ;  /* 0x000000071a002986 */ /* 0x0001e2000c101128 */
[----:B------:R-:W-:Y:S02]  /*1021b0*/  @P4 LOP3.LUT R16, R16, 0x8, RZ, 0xfc, !PT ;  /* 0x0000000810104812 */ /* 0x000fe400078efcff */
[C---:B------:R-:W-:Y:S02]  /*1021c0*/  LOP3.LUT P4, RZ, R5.reuse, 0x20, RZ, 0xc0, !PT ;  /* 0x0000002005ff7812 */ /* 0x040fe4000788c0ff */
[C---:B------:R-:W-:Y:S02]  /*1021d0*/  LOP3.LUT P5, RZ, R5.reuse, 0x4000, RZ, 0xc0, !PT ;  /* 0x0000400005ff7812 */ /* 0x040fe400078ac0ff */
[----:B0-----:R-:W-:Y:S01]  /*1021e0*/  PRMT R7, R20, 0x7773, RZ ;  /* 0x0000777314077816 */ /* 0x001fe200000000ff */
[----:B------:R-:W4:Y:S01]  /*1021f0*/  LDL.LU.64 R26, [R1+0x6b0] ;  /* 0x0006b000011a7983 */ /* 0x000f220000300a00 */
[----:B------:R-:W-:-:S03]  /*102200*/  LOP3.LUT P6, RZ, R5, 0x8000, RZ, 0xc0, !PT ;  /* 0x0000800005ff7812 */ /* 0x000fc600078cc0ff */
[----:B------:R-:W2:Y:S01]  /*102210*/  LDL R25, [R1+0x94] ;  /* 0x0000940001197983 */ /* 0x000ea20000100800 */
[----:B------:R-:W-:-:S03]  /*102220*/  LOP3.LUT P0, RZ, R5, 0x10000, RZ, 0xc0, !PT ;  /* 0x0001000005ff7812 */ /* 0x000fc6000780c0ff */
[----:B------:R-:W2:Y:S01]  /*102230*/  LDL.LU R0, [R1+0x9c] ;  /* 0x00009c0001007983 */ /* 0x000ea20000300800 */
[C---:B------:R-:W-:Y:S02]  /*102240*/  LOP3.LUT P1, RZ, R5.reuse, 0x20000, RZ, 0xc0, !PT ;  /* 0x0002000005ff7812 */ /* 0x040fe4000782c0ff */
[C---:B------:R-:W-:Y:S01]  /*102250*/  LOP3.LUT P2, RZ, R5.reuse, 0x40000, RZ, 0xc0, !PT ;  /* 0x0004000005ff7812 */ /* 0x040fe2000784c0ff */
[----:B------:R-:W-:Y:S01]  /*102260*/  @P3 STG.E.U8 desc[UR40][R18.64], R7 ;  /* 0x0000000712003986 */ /* 0x000fe2000c101128 */
[----:B------:R-:W-:-:S03]  /*102270*/  LOP3.LUT P3, RZ, R5, 0x80000, RZ, 0xc0, !PT ;  /* 0x0008000005ff7812 */ /* 0x000fc6000786c0ff */
[----:B------:R-:W2:Y:S04]  /*102280*/  LDL.LU R8, [R1+0x80] ;  /* 0x0000800001087983 */ /* 0x000ea80000300800 */
[----:B------:R0:W-:Y:S04]  /*102290*/  STL.64 [R1+0x42d8], R4 ;  /* 0x0042d80401007387 */ /* 0x0001e80000100a00 */
[----:B0-----:R-:W2:Y:S04]  /*1022a0*/  LDL.LU.64 R4, [R1+0x690] ;  /* 0x0006900001047983 */ /* 0x001ea80000300a00 */
[----:B--2---:R0:W-:Y:S04]  /*1022b0*/  STL.64 [R1+0x42e0], R4 ;  /* 0x0042e00401007387 */ /* 0x0041e80000100a00 */
[----:B0-----:R-:W2:Y:S04]  /*1022c0*/  LDL.LU.64 R4, [R1+0x698] ;  /* 0x0006980001047983 */ /* 0x001ea80000300a00 */
[----:B--2---:R0:W-:Y:S04]  /*1022d0*/  STL.64 [R1+0x42e8], R4 ;  /* 0x0042e80401007387 */ /* 0x0041e80000100a00 */
[----:B0-----:R-:W2:Y:S01]  /*1022e0*/  LDL.LU.64 R4, [R1+0x6a0] ;  /* 0x0006a00001047983 */ /* 0x001ea20000300a00 */
[----:B------:R-:W-:-:S05]  /*1022f0*/  PRMT R7, R24, 0x7772, RZ ;  /* 0x0000777218077816 */ /* 0x000fca00000000ff */
[----:B------:R0:W-:Y:S01]  /*102300*/  @P4 STG.E.U8 desc[UR40][R22.64], R7 ;  /* 0x0000000716004986 */ /* 0x0001e2000c101128 */
[----:B------:R-:W-:Y:S02]  /*102310*/  LOP3.LUT P4, RZ, R16, 0x8, RZ, 0xc0, !PT ;  /* 0x0000000810ff7812 */ /* 0x000fe4000788c0ff */
[----:B0-----:R-:W-:-:S11]  /*102320*/  PRMT R7, R24, 0x7773, RZ ;  /* 0x0000777318077816 */ /* 0x001fd600000000ff */
[----:B------:R-:W-:Y:S01]  /*102330*/  @P4 STG.E.U8 desc[UR40][R28.64], R7 ;  /* 0x000000071c004986 */ /* 0x000fe2000c101128 */
[----:B------:R-:W-:-:S03]  /*102340*/  LOP3.LUT P4, RZ, R16, 0x4, RZ, 0xc0, !PT ;  /* 0x0000000410ff7812 */ /* 0x000fc6000788c0ff */
[----:B--2---:R0:W-:Y:S04]  /*102350*/  STL.64 [R1+0x42f0], R4 ;  /* 0x0042f00401007387 */ /* 0x0041e80000100a00 */
[----:B0-----:R-:W2:Y:S01]  /*102360*/  LDL.LU.64 R4, [R1+0x6a8] ;  /* 0x0006a80001047983 */ /* 0x001ea20000300a00 */
[----:B------:R-:W-:-:S03]  /*102370*/  PRMT R7, R21, 0x7770, RZ ;  /* 0x0000777015077816 */ /* 0x000fc600000000ff */
[----:B------:R-:W3:Y:S04]  /*102380*/  LDL.LU.64 R14, [R1+0x680] ;  /* 0x00068000010e7983 */ /* 0x000ee80000300a00 */
[----:B----4-:R0:W-:Y:S01]  /*102390*/  @P4 STG.E.U8 desc[UR40][R26.64], R7 ;  /* 0x000000071a004986 */ /* 0x0101e2000c101128 */
[----:B------:R-:W-:-:S03]  /*1023a0*/  LOP3.LUT P4, RZ, R16, 0x2, RZ, 0xc0, !PT ;  /* 0x0000000210ff7812 */ /* 0x000fc6000788c0ff */
[----:B------:R-:W4:Y:S04]  /*1023b0*/  LDL.LU R9, [R1+0x84] ;  /* 0x0000840001097983 */ /* 0x000f280000300800 */
[----:B------:R-:W3:Y:S04]  /*1023c0*/  LDL.LU.64 R12, [R1+0x678] ;  /* 0x00067800010c7983 */ /* 0x000ee80000300a00 */
[----:B------:R-:W3:Y:S01]  /*1023d0*/  LDL.LU.64 R10, [R1+0x670] ;  /* 0x00067000010a7983 */ /* 0x000ee20000300a00 */
[----:B0-----:R-:W-:-:S03]  /*1023e0*/  PRMT R7, R21, 0x7771, RZ ;  /* 0x0000777115077816 */ /* 0x001fc600000000ff */
[----:B------:R-:W3:Y:S04]  /*1023f0*/  LDL.LU.64 R18, [R1+0x668] ;  /* 0x0006680001127983 */ /* 0x000ee80000300a00 */
[----:B------:R-:W3:Y:S04]  /*102400*/  LDL.LU.64 R22, [R1+0x660] ;  /* 0x0006600001167983 */ /* 0x000ee80000300a00 */
[----:B------:R-:W3:Y:S04]  /*102410*/  LDL.LU R24, [R1+0x88] ;  /* 0x0000880001187983 */ /* 0x000ee80000300800 */
[----:B------:R-:W3:Y:S04]  /*102420*/  LDL.LU.64 R28, [R1+0x658] ;  /* 0x00065800011c7983 */ /* 0x000ee80000300a00 */
[----:B------:R-:W3:Y:S04]  /*102430*/  LDL.LU.64 R26, [R1+0x650] ;  /* 0x00065000011a7983 */ /* 0x000ee80000300a00 */
[----:B--2---:R0:W-:Y:S04]  /*102440*/  @P4 STG.E.U8 desc[UR40][R4.64], R7 ;  /* 0x0000000704004986 */ /* 0x0041e8000c101128 */
[----:B0-----:R-:W2:Y:S01]  /*102450*/  LDL.LU.64 R4, [R1+0x42f0] ;  /* 0x0042f00001047983 */ /* 0x001ea20000300a00 */
[----:B------:R-:W-:-:S02]  /*102460*/  LOP3.LUT P4, RZ, R16, 0x1, RZ, 0xc0, !PT ;  /* 0x0000000110ff7812 */ /* 0x000fc4000788c0ff */
[----:B------:R-:W-:Y:S01]  /*102470*/  PRMT R7, R25, 0x7770, RZ ;  /* 0x0000777019077816 */ /* 0x000fe200000000ff */
        /* <DEDUP_REMOVED lines=8> */
[----:B---3--:R-:W-:-:S11]  /*102500*/  PRMT R7, R3, 0x7770, RZ ;  /* 0x0000777003077816 */ /* 0x008fd600000000ff */
[----:B--2---:R0:W-:Y:S04]  /*102510*/  @P4 STG.E.U8 desc[UR40][R4.64], R7 ;  /* 0x0000000704004986 */ /* 0x0041e8000c101128 */
[----:B0-----:R-:W2:Y:S01]  /*102520*/  LDL.LU.64 R4, [R1+0x42d8] ;  /* 0x0042d80001047983 */ /* 0x001ea20000300a00 */
[----:B------:R-:W-:Y:S02]  /*102530*/  LOP3.LUT P4, RZ, R6, 0x20000000, RZ, 0xc0, !PT ;  /* 0x2000000006ff7812 */ /* 0x000fe4000788c0ff */
[----:B------:R-:W-:-:S11]  /*102540*/  PRMT R7, R3, 0x7771, RZ ;  /* 0x0000777103077816 */ /* 0x000fd600000000ff */
        /* <DEDUP_REMOVED lines=10> */
[----:B----4-:R-:W-:-:S05]  /*1025f0*/  PRMT R7, R9, 0x7770, RZ ;  /* 0x0000777009077816 */ /* 0x010fca00000000ff */
[----:B------:R0:W-:Y:S02]  /*102600*/  @P1 STG.E.U8 desc[UR40][R22.64], R7 ;  /* 0x0000000716001986 */ /* 0x0001e4000c101128 */
[----:B0-----:R-:W-:-:S05]  /*102610*/  PRMT R7, R9, 0x7771, RZ ;  /* 0x0000777109077816 */ /* 0x001fca00000000ff */
[----:B------:R0:W-:Y:S04]  /*102620*/  @P2 STG.E.U8 desc[UR40][R28.64], R7 ;  /* 0x000000071c002986 */ /* 0x0001e8000c101128 */
[----:B------:R-:W-:Y:S01]  /*102630*/  STL.64 [R1+0x42b8], R8 ;  /* 0x0042b80801007387 */ /* 0x000fe20000100a00 */
[----:B0-----:R-:W-:-:S05]  /*102640*/  PRMT R7, R24, 0x7770, RZ ;  /* 0x0000777018077816 */ /* 0x001fca00000000ff */
[----:B------:R0:W-:Y:S04]  /*102650*/  @P3 STG.E.U8 desc[UR40][R26.64], R7 ;  /* 0x000000071a003986 */ /* 0x0001e8000c101128 */
[----:B0-----:R-:W3:Y:S04]  /*102660*/  LDL.LU.64 R26, [R1+0x648] ;  /* 0x00064800011a7983 */ /* 0x001ee80000300a00 */
[----:B------:R-:W4:Y:S04]  /*102670*/  LDL.LU.64 R12, [R1+0x640] ;  /* 0x00064000010c7983 */ /* 0x000f280000300a00 */
[----:B------:R-:W4:Y:S04]  /*102680*/  LDL.LU.64 R10, [R1+0x638] ;  /* 0x00063800010a7983 */ /* 0x000f280000300a00 */
[----:B------:R-:W4:Y:S04]  /*102690*/  LDL.LU.64 R18, [R1+0x630] ;  /* 0x0006300001127983 */ /* 0x000f280000300a00 */
[----:B------:R-:W4:Y:S04]  /*1026a0*/  LDL.LU.64 R22, [R1+0x628] ;  /* 0x0006280001167983 */ /* 0x000f280000300a00 */
[----:B------:R-:W4:Y:S04]  /*1026b0*/  LDL.LU.64 R28, [R1+0x620] ;  /* 0x00062000011c7983 */ /* 0x000f280000300a00 */
[----:B------:R-:W4:Y:S01]  /*1026c0*/  LDL.LU R25, [R1+0x8c] ;  /* 0x00008c0001197983 */ /* 0x000f220000300800 */
[----:B------:R-:W-:-:S02]  /*1026d0*/  LOP3.LUT R6, R6, 0xffefffff, RZ, 0xc0, !PT ;  /* 0xffefffff06067812 */ /* 0x000fc400078ec0ff */
[----:B------:R-:W-:Y:S02]  /*1026e0*/  PRMT R7, R24, 0x7771, RZ ;  /* 0x0000777118077816 */ /* 0x000fe400000000ff */
        /* <DEDUP_REMOVED lines=18> */
[----:B------:R-:W-:Y:S02]  /*102810*/  LOP3.LUT R6, R6, 0xfbffffff, RZ, 0xc0, !PT ;  /* 0xfbffffff06067812 */ /* 0x000fe400078ec0ff */
[C---:B------:R-:W-:Y:S02]  /*102820*/  LOP3.LUT P0, RZ, R5.reuse, 0x100000, RZ, 0xc0, !PT ;  /* 0x0010000005ff7812 */ /* 0x040fe4000780c0ff */
[----:B------:R-:W-:-:S07]  /*102830*/  LOP3.LUT P1, RZ, R5, 0x200000, RZ, 0xc0, !PT ;  /* 0x0020000005ff7812 */ /* 0x000fce000782c0ff */
[----:B------:R-:W-:Y:S02]  /*102840*/  @P4 LOP3.LUT R6, R6, 0x4000000, RZ, 0xfc, !PT ;  /* 0x0400000006064812 */ /* 0x000fe400078efcff */
[C---:B------:R-:W-:Y:S02]  /*102850*/  LOP3.LUT P4, RZ, R5.reuse, 0x2000000, RZ, 0xc0, !PT ;  /* 0x0200000005ff7812 */ /* 0x040fe4000788c0ff */
[----:B------:R-:W-:Y:S01]  /*102860*/  LOP3.LUT R6, R6, 0xf7ffffff, RZ, 0xc0, !PT ;  /* 0xf7ffffff06067812 */ /* 0x000fe200078ec0ff */
[----:B------:R0:W-:Y:S01]  /*102870*/  STL [R1+0x4168], R5 ;  /* 0x0041680501007387 */ /* 0x0001e20000100800 */
[C---:B------:R-:W-:Y:S02]  /*102880*/  LOP3.LUT P2, RZ, R5.reuse, 0x400000, RZ, 0xc0, !PT ;  /* 0x0040000005ff7812 */ /* 0x040fe4000784c0ff */
[----:B------:R-:W-:-:S07]  /*102890*/  LOP3.LUT P3, RZ, R5, 0x800000, RZ, 0xc0, !PT ;  /* 0x0080000005ff7812 */ /* 0x000fce000786c0ff */
[----:B------:R-:W-:Y:S02]  /*1028a0*/  @P4 LOP3.LUT R6, R6, 0x8000000, RZ, 0xfc, !PT ;  /* 0x0800000006064812 */ /* 0x000fe400078efcff */
[----:B------:R-:W-:Y:S02]  /*1028b0*/  LOP3.LUT P4, RZ, R5, 0x1000000, RZ, 0xc0, !PT ;  /* 0x0100000005ff7812 */ /* 0x000fe4000788c0ff */
[----:B0-----:R-:W2:Y:S04]  /*1028c0*/  LDL.LU R5, [R1+0x94] ;  /* 0x0000940001057983 */ /* 0x001ea80000300800 */
[----:B---3--:R0:W-:Y:S04]  /*1028d0*/  @P0 STG.E.U8 desc[UR40][R26.64], R7 ;  /* 0x000000071a000986 */ /* 0x0081e8000c101128 */
[----:B0-----:R-:W3:Y:S01]  /*1028e0*/  LDL.LU.64 R26, [R1+0x618] ;  /* 0x00061800011a7983 */ /* 0x001ee20000300a00 */
[----:B----4-:R-:W-:-:S03]  /*1028f0*/  PRMT R7, R25, 0x7770, RZ ;  /* 0x0000777019077816 */ /* 0x010fc600000000ff */
[----:B------:R-:W-:Y:S04]  /*102900*/  STL.64 [R1+0x42c0], R24 ;  /* 0x0042c01801007387 */ /* 0x000fe80000100a00 */
[----:B------:R0:W-:Y:S02]  /*102910*/  @P1 STG.E.U8 desc[UR40][R12.64], R7 ;  /* 0x000000070c001986 */ /* 0x0001e4000c101128 */
[----:B0-----:R-:W-:Y:S02]  /*102920*/  PRMT R7, R25, 0x7771, RZ ;  /* 0x0000777119077816 */ /* 0x001fe400000000ff */
[----:B------:R-:W4:Y:S04]  /*102930*/  LDL.LU.64 R24, [R1+0x608] ;  /* 0x0006080001187983 */ /* 0x000f280000300a00 */
[----:B------:R0:W-:Y:S02]  /*102940*/  @P2 STG.E.U8 desc[UR40][R10.64], R7 ;  /* 0x000000070a002986 */ /* 0x0001e4000c101128 */
[----:B0-----:R-:W-:-:S05]  /*102950*/  PRMT R7, R21, 0x7772, RZ ;  /* 0x0000777215077816 */ /* 0x001fca00000000ff */
[----:B------:R0:W-:Y:S02]  /*102960*/  @P3 STG.E.U8 desc[UR40][R18.64], R7 ;  /* 0x0000000712003986 */ /* 0x0001e4000c101128 */
[----:B0-----:R-:W-:-:S05]  /*102970*/  PRMT R7, R21, 0x7773, RZ ;  /* 0x0000777315077816 */ /* 0x001fca00000000ff */
[----:B------:R-:W-:Y:S01]  /*102980*/  @P4 STG.E.U8 desc[UR40][R22.64], R7 ;  /* 0x0000000716004986 */ /* 0x000fe2000c101128 */
[----:B------:R-:W-:-:S03]  /*102990*/  LOP3.LUT P4, RZ, R6, 0x8000000, RZ, 0xc0, !PT ;  /* 0x0800000006ff7812 */ /* 0x000fc6000788c0ff */
[----:B----4-:R0:W-:Y:S04]  /*1029a0*/  STL.64 [R1+0x42d0], R24 ;  /* 0x0042d01801007387 */ /* 0x0101e80000100a00 */
[----:B0-----:R-:W4:Y:S01]  /*1029b0*/  LDL.LU.64 R24, [R1+0x610] ;  /* 0x0006100001187983 */ /* 0x001f220000300a00 */
[----:B--2---:R-:W-:-:S03]  /*1029c0*/  PRMT R7, R5, 0x7772, RZ ;  /* 0x0000777205077816 */ /* 0x004fc600000000ff */
[----:B------:R-:W2:Y:S04]  /*1029d0*/  LDL.LU.64 R8, [R1+0x600] ;  /* 0x0006000001087983 */ /* 0x000ea80000300a00 */
[----:B------:R0:W-:Y:S01]  /*1029e0*/  @P4 STG.E.U8 desc[UR40][R28.64], R7 ;  /* 0x000000071c004986 */ /* 0x0001e2000c101128 */
[----:B------:R-:W-:-:S03]  /*1029f0*/  LOP3.LUT P4, RZ, R6, 0x4000000, RZ, 0xc0, !PT ;  /* 0x0400000006ff7812 */ /* 0x000fc6000788c0ff */
[----:B------:R-:W2:Y:S04]  /*102a00*/  LDL.LU.64 R16, [R1+0x5f8] ;  /* 0x0005f80001107983 */ /* 0x000ea80000300a00 */
[----:B------:R-:W2:Y:S01]  /*102a10*/  LDL.LU.64 R14, [R1+0x5f0] ;  /* 0x0005f000010e7983 */ /* 0x000ea20000300a00 */
[----:B0-----:R-:W-:-:S03]  /*102a20*/  PRMT R7, R5, 0x7773, RZ ;  /* 0x0000777305077816 */ /* 0x001fc600000000ff */
[----:B------:R-:W2:Y:S04]  /*102a30*/  LDL.LU.64 R12, [R1+0x5e8] ;  /* 0x0005e800010c7983 */ /* 0x000ea80000300a00 */
[----:B---3--:R0:W-:Y:S01]  /*102a40*/  @P4 STG.E.U8 desc[UR40][R26.64], R7 ;  /* 0x000000071a004986 */ /* 0x0081e2000c101128 */
[----:B------:R-:W-:-:S03]  /*102a50*/  LOP3.LUT P4, RZ, R6, 0x2000000, RZ, 0xc0, !PT ;  /* 0x0200000006ff7812 */ /* 0x000fc6000788c0ff */
[----:B------:R-:W3:Y:S04]  /*102a60*/  LDL.LU.64 R10, [R1+0x5e0] ;  /* 0x0005e000010a7983 */ /* 0x000ee80000300a00 */
[----:B------:R-:W2:Y:S01]  /*102a70*/  LDL.LU.64 R18, [R1+0x5d8] ;  /* 0x0005d80001127983 */ /* 0x000ea20000300a00 */
[----:B0-----:R-:W-:-:S03]  /*102a80*/  PRMT R7, R3, 0x7772, RZ ;  /* 0x0000777203077816 */ /* 0x001fc600000000ff */
[----:B------:R-:W2:Y:S04]  /*102a90*/  LDL.LU.64 R20, [R1+0x5d0] ;  /* 0x0005d00001147983 */ /* 0x000ea80000300a00 */
[----:B------:R-:W2:Y:S04]  /*102aa0*/  LDL.LU.64 R22, [R1+0x5c8] ;  /* 0x0005c80001167983 */ /* 0x000ea80000300a00 */
[----:B------:R-:W2:Y:S04]  /*102ab0*/  LDL.LU.64 R28, [R1+0x5c0] ;  /* 0x0005c000011c7983 */ /* 0x000ea80000300a00 */
[----:B------:R-:W2:Y:S04]  /*102ac0*/  LDL.LU.64 R26, [R1+0x5b8] ;  /* 0x0005b800011a7983 */ /* 0x000ea80000300a00 */
[----:B----4-:R0:W-:Y:S04]  /*102ad0*/  @P4 STG.E.U8 desc[UR40][R24.64], R7 ;  /* 0x0000000718004986 */ /* 0x0101e8000c101128 */
[----:B0-----:R-:W4:Y:S01]  /*102ae0*/  LDL.LU.64 R24, [R1+0x42d0] ;  /* 0x0042d00001187983 */ /* 0x001f220000300a00 */
[----:B------:R-:W-:-:S02]  /*102af0*/  LOP3.LUT P4, RZ, R6, 0x1000000, RZ, 0xc0, !PT ;  /* 0x0100000006ff7812 */ /* 0x000fc4000788c0ff */
[----:B------:R-:W-:Y:S02]  /*102b00*/  PRMT R7, R3, 0x7773, RZ ;  /* 0x0000777303077816 */ /* 0x000fe400000000ff */
[----:B------:R-:W2:Y:S09]  /*102b10*/  LDL.LU R3, [R1+0x42c8] ;  /* 0x0042c80001037983 */ /* 0x000eb20000300800 */
[----:B----4-:R0:W-:Y:S01]  /*102b20*/  @P4 STG.E.U8 desc[UR40][R24.64], R7 ;  /* 0x0000000718004986 */ /* 0x0101e2000c101128 */
[----:B------:R-:W-:-:S02]  /*102b30*/  LOP3.LUT P4, RZ, R6, 0x800000, RZ, 0xc0, !PT ;  /* 0x0080000006ff7812 */ /* 0x000fc4000788c0ff */
[----:B0-----:R-:W-:Y:S01]  /*102b40*/  PRMT R7, R0, 0x7772, RZ ;  /* 0x0000777200077816 */ /* 0x001fe200000000ff */
[----:B------:R-:W4:Y:S10]  /*102b50*/  LDL.LU.64 R24, [R1+0x42c0] ;  /* 0x0042c00001187983 */ /* 0x000f340000300a00 */
[----:B--2---:R0:W-:Y:S04]  /*102b60*/  @P4 STG.E.U8 desc[UR40][R8.64], R7 ;  /* 0x0000000708004986 */ /* 0x0041e8000c101128 */
[----:B0-----:R-:W2:Y:S01]  /*102b70*/  LDL.LU.64 R8, [R1+0x42b8] ;  /* 0x0042b80001087983 */ /* 0x001ea20000300a00 */
[----:B------:R-:W-:-:S02]  /*102b80*/  LOP3.LUT P4, RZ, R6, 0x400000, RZ, 0xc0, !PT ;  /* 0x0040000006ff7812 */ /* 0x000fc4000788c0ff */
[----:B------:R-:W-:Y:S02]  /*102b90*/  PRMT R7, R0, 0x7773, RZ ;  /* 0x0000777300077816 */ /* 0x000fe400000000ff */
[----:B------:R-:W-:Y:S01]  /*102ba0*/  LOP3.LUT P5, RZ, R4, 0x2, RZ, 0xc0, !PT ;  /* 0x0000000204ff7812 */ /* 0x000fe200078ac0ff */
[----:B------:R-:W3:Y:S08]  /*102bb0*/  LDL.LU R0, [R1+0x42b0] ;  /* 0x0042b00001007983 */ /* 0x000ef00000300800 */
[----:B------:R2:W-:Y:S01]  /*102bc0*/  @P4 STG.E.U8 desc[UR40][R16.64], R7 ;  /* 0x0000000710004986 */ /* 0x0005e2000c101128 */
[----:B------:R-:W-:-:S02]  /*102bd0*/  LOP3.LUT P4, RZ, R6, 0x200000, RZ, 0xc0, !PT ;  /* 0x0020000006ff7812 */ /* 0x000fc4000788c0ff */
[C---:B------:R-:W-:Y:S02]  /*102be0*/  LOP3.LUT P6, RZ, R4.reuse, 0x4, RZ, 0xc0, !PT ;  /* 0x0000000404ff7812 */ /* 0x040fe400078cc0ff */
[C---:B------:R-:W-:Y:S02]  /*102bf0*/  LOP3.LUT P0, RZ, R4.reuse, 0x8, RZ, 0xc0, !PT ;  /* 0x0000000804ff7812 */ /* 0x040fe4000780c0ff */
[C---:B------:R-:W-:Y:S02]  /*102c00*/  LOP3.LUT P1, RZ, R4.reuse, 0x10, RZ, 0xc0, !PT ;  /* 0x0000001004ff7812 */ /* 0x040fe4000782c0ff */
[C---:B------:R-:W-:Y:S02]  /*102c10*/  LOP3.LUT P2, RZ, R4.reuse, 0x20, RZ, 0xc0, !PT ;  /* 0x0000002004ff7812 */ /* 0x040fe4000784c0ff */
[----:B------:R-:W-:Y:S02]  /*102c20*/  LOP3.LUT P3, RZ, R4, 0x40, RZ, 0xc0, !PT ;  /* 0x0000004004ff7812 */ /* 0x000fe4000786c0ff */
[----:B--2---:R-:W-:-:S05]  /*102c30*/  PRMT R7, R8, 0x7772, RZ ;  /* 0x0000777208077816 */ /* 0x004fca00000000ff */
[----:B------:R0:W-:Y:S01]  /*102c40*/  @P4 STG.E.U8 desc[UR40][R14.64], R7 ;  /* 0x000000070e004986 */ /* 0x0001e2000c101128 */
[----:B------:R-:W-:Y:S02]  /*102c50*/  LOP3.LUT P4, RZ, R6, 0x100000, RZ, 0xc0, !PT ;  /* 0x0010000006ff7812 */ /* 0x000fe4000788c0ff */
[----:B0-----:R-:W-:-:S11]  /*102c60*/  PRMT R7, R8, 0x7773, RZ ;  /* 0x0000777308077816 */ /* 0x001fd600000000ff */
[----:B------:R0:W-:Y:S02]  /*102c70*/  @P4 STG.E.U8 desc[UR40][R12.64], R7 ;  /* 0x000000070c004986 */ /* 0x0001e4000c101128 */
[----:B0-----:R-:W-:-:S05]  /*102c80*/  PRMT R7, R9, 0x7772, RZ ;  /* 0x0000777209077816 */ /* 0x001fca00000000ff */
[----:B---3--:R0:W-:Y:S02]  /*102c90*/  @P5 STG.E.U8 desc[UR40][R10.64], R7 ;  /* 0x000000070a005986 */ /* 0x0081e4000c101128 */
[----:B0-----:R-:W-:-:S05]  /*102ca0*/  PRMT R7, R9, 0x7773, RZ ;  /* 0x0000777309077816 */ /* 0x001fca00000000ff */
[----:B------:R4:W-:Y:S02]  /*102cb0*/  @P6 STG.E.U8 desc[UR40][R18.64], R7 ;  /* 0x0000000712006986 */ /* 0x0009e4000c101128 */
[----:B----4-:R-:W-:-:S05]  /*102cc0*/  PRMT R7, R24, 0x7772, RZ ;  /* 0x0000777218077816 */ /* 0x010fca00000000ff */
[----:B------:R0:W-:Y:S02]  /*102cd0*/  @P0 STG.E.U8 desc[UR40][R20.64], R7 ;  /* 0x0000000714000986 */ /* 0x0001e4000c101128 */
[----:B0-----:R-:W-:-:S05]  /*102ce0*/  PRMT R7, R24, 0x7773, RZ ;  /* 0x0000777318077816 */ /* 0x001fca00000000ff */
[----:B------:R0:W-:Y:S02]  /*102cf0*/  @P1 STG.E.U8 desc[UR40][R22.64], R7 ;  /* 0x0000000716001986 */ /* 0x0001e4000c101128 */
[----:B0-----:R-:W-:-:S05]  /*102d00*/  PRMT R7, R25, 0x7772, RZ ;  /* 0x0000777219077816 */ /* 0x001fca00000000ff */
[----:B------:R0:W-:Y:S02]  /*102d10*/  @P2 STG.E.U8 desc[UR40][R28.64], R7 ;  /* 0x000000071c002986 */ /* 0x0001e4000c101128 */
[----:B0-----:R-:W-:Y:S02]  /*102d20*/  PRMT R7, R25, 0x7773, RZ ;  /* 0x0000777319077816 */ /* 0x001fe400000000ff */
[----:B------:R-:W2:Y:S04]  /*102d30*/  LDL.LU.64 R28, [R1+0x5b0] ;  /* 0x0005b000011c7983 */ /* 0x000ea80000300a00 */
[----:B------:R0:W-:Y:S04]  /*102d40*/  @P3 STG.E.U8 desc[UR40][R26.64], R7 ;  /* 0x000000071a003986 */ /* 0x0001e8000c101128 */
[----:B0-----:R-:W3:Y:S04]  /*102d50*/  LDL.LU.64 R26, [R1+0x5a8] ;  /* 0x0005a800011a7983 */ /* 0x001ee80000300a00 */
[----:B------:R-:W4:Y:S04]  /*102d60*/  LDL.LU.64 R12, [R1+0x5a0] ;  /* 0x0005a000010c7983 */ /* 0x000f280000300a00 */
[----:B------:R-:W2:Y:S04]  /*102d70*/  LDL.LU.64 R10, [R1+0x598] ;  /* 0x00059800010a7983 */ /* 0x000ea80000300a00 */
[----:B------:R-:W2:Y:S04]  /*102d80*/  LDL.LU.64 R8, [R1+0x590] ;  /* 0x0005900001087983 */ /* 0x000ea80000300a00 */
[----:B------:R-:W2:Y:S01]  /*102d90*/  LDL.LU R19, [R1+0x70] ;  /* 0x0000700001137983 */ /* 0x000ea20000300800 */
[----:B------:R-:W-:-:S02]  /*102da0*/  LOP3.LUT P0, RZ, R4, 0x80, RZ, 0xc0, !PT ;  /* 0x0000008004ff7812 */ /* 0x000fc4000780c0ff */
[----:B------:R-:W-:Y:S01]  /*102db0*/  LOP3.LUT P1, RZ, R4, 0x100, RZ, 0xc0, !PT ;  /* 0x0000010004ff7812 */ /* 0x000fe2000782c0ff */
[----:B------:R-:W3:Y:S04]  /*102dc0*/  LDL.LU R21, [R1+0x74] ;  /* 0x0000740001157983 */ /* 0x000ee80000300800 */
[----:B------:R-:W3:Y:S04]  /*102dd0*/  LDL.LU R22, [R1+0x78] ;  /* 0x0000780001167983 */ /* 0x000ee80000300800 */
[----:B------:R-:W3:Y:S01]  /*102de0*/  LDL.LU R24, [R1+0x7c] ;  /* 0x00007c0001187983 */ /* 0x000ee20000300800 */
[----:B------:R-:W-:Y:S01]  /*102df0*/  IMAD.MOV.U32 R25, RZ, RZ, R2 ;  /* 0x000000ffff197224 */ /* 0x000fe200078e0002 */
[----:B--2---:R-:W-:-:S05]  /*102e00*/  PRMT R7, R19, 0x7770, RZ ;  /* 0x0000777013077816 */ /* 0x004fca00000000ff */
[----:B------:R0:W-:Y:S02]  /*102e10*/  @P0 STG.E.U8 desc[UR40][R28.64], R7 ;  /* 0x000000071c000986 */ /* 0x0001e4000c101128 */
[----:B0-----:R-:W-:Y:S02]  /*102e20*/  PRMT R7, R19, 0x7771, RZ ;  /* 0x0000777113077816 */ /* 0x001fe400000000ff */
[----:B------:R-:W2:Y:S04]  /*102e30*/  LDL.LU.64 R28, [R1+0x588] ;  /* 0x00058800011c7983 */ /* 0x000ea80000300a00 */
[----:B------:R-:W2:Y:S04]  /*102e40*/  LDL.LU R20, [R1+0x64] ;  /* 0x0000640001147983 */ /* 0x000ea80000300800 */
[----:B------:R-:W-:Y:S04]  /*102e50*/  STL [R1+0x4288], R19 ;  /* 0x0042881301007387 */ /* 0x000fe80000100800 */
[----:B---3--:R0:W-:Y:S04]  /*102e60*/  @P1 STG.E.U8 desc[UR40][R26.64], R7 ;  /* 0x000000071a001986 */ /* 0x0081e8000c101128 */
[----:B0-----:R-:W3:Y:S04]  /*102e70*/  LDL.LU.64 R26, [R1+0x580] ;  /* 0x00058000011a7983 */ /* 0x001ee80000300a00 */
[----:B------:R-:W2:Y:S04]  /*102e80*/  LDL.LU R23, [R1+0x68] ;  /* 0x0000680001177983 */ /* 0x000ea80000300800 */
[----:B------:R-:W2:Y:S04]  /*102e90*/  LDL.LU R2, [R1+0x6c] ;  /* 0x00006c0001027983 */ /* 0x000ea80000300800 */
[----:B--2---:R0:W-:Y:S04]  /*102ea0*/  STL.64 [R1+0x4290], R2 ;  /* 0x0042900201007387 */ /* 0x0041e80000100a00 */
        /* <DEDUP_REMOVED lines=25> */
[----:B------:R-:W-:Y:S01]  /*103040*/  LOP3.LUT P4, RZ, R4, 0x2000, RZ, 0xc0, !PT ;  /* 0x0000200004ff7812 */ /* 0x000fe2000788c0ff */
[----:B------:R-:W2:Y:S01]  /*103050*/  LDL.LU.64 R18, [R1+0x558] ;  /* 0x0005580001127983 */ /* 0x000ea20000300a00 */
[----:B------:R-:W-:Y:S02]  /*103060*/  LOP3.LUT R6, R6, 0xfffbffff, RZ, 0xc0, !PT ;  /* 0xfffbffff06067812 */ /* 0x000fe400078ec0ff */
[C---:B------:R-:W-:Y:S01]  /*103070*/  LOP3.LUT P2, RZ, R4.reuse, 0x200, RZ, 0xc0, !PT ;  /* 0x0000020004ff7812 */ /* 0x040fe2000784c0ff */
[----:B------:R-:W2:Y:S01]  /*103080*/  LDL.LU.64 R16, [R1+0x550] ;  /* 0x0005500001107983 */ /* 0x000ea20000300a00 */
[----:B------:R-:W-:Y:S02]  /*103090*/  LOP3.LUT P3, RZ, R4, 0x400, RZ, 0xc0, !PT ;  /* 0x0000040004ff7812 */ /* 0x000fe4000786c0ff */
[----:B------:R-:W-:Y:S01]  /*1030a0*/  PRMT R7, R21, 0x7770, RZ ;  /* 0x0000777015077816 */ /* 0x000fe200000000ff */
[----:B------:R-:W2:Y:S04]  /*1030b0*/  LDL.LU.64 R14, [R1+0x548] ;  /* 0x00054800010e7983 */ /* 0x000ea80000300a00 */
[----:B------:R-:W-:-:S02]  /*1030c0*/  @P4 LOP3.LUT R6, R6, 0x40000, RZ, 0xfc, !PT ;  /* 0x0004000006064812 */ /* 0x000fc400078efcff */
[----:B------:R-:W-:Y:S02]  /*1030d0*/  LOP3.LUT P4, RZ, R4, 0x1000, RZ, 0xc0, !PT ;  /* 0x0000100004ff7812 */ /* 0x000fe4000788c0ff */
[----:B------:R-:W-:Y:S01]  /*1030e0*/  LOP3.LUT R6, R6, 0xfff7ffff, RZ, 0xc0, !PT ;  /* 0xfff7ffff06067812 */ /* 0x000fe200078ec0ff */
[----:B----4-:R0:W-:Y:S10]  /*1030f0*/  @P2 STG.E.U8 desc[UR40][R12.64], R7 ;  /* 0x000000070c002986 */ /* 0x0101f4000c101128 */
        /* <DEDUP_REMOVED lines=31> */
[----:B------:R-:W-:-:S09]  /*1032f0*/  LOP3.LUT P5, RZ, R4, 0x100000, RZ, 0xc0, !PT ;  /* 0x0010000004ff7812 */ /* 0x000fd200078ac0ff */
[----:B--2---:R0:W-:Y:S01]  /*103300*/  @P4 STG.E.U8 desc[UR40][R2.64], R7 ;  /* 0x0000000702004986 */ /* 0x0041e2000c101128 */
[----:B------:R-:W-:-:S03]  /*103310*/  LOP3.LUT P4, RZ, R6, 0x2000, RZ, 0xc0, !PT ;  /* 0x0000200006ff7812 */ /* 0x000fc6000788c0ff */
[----:B0-----:R-:W2:Y:S01]  /*103320*/  LDL.LU.64 R2, [R1+0x4290] ;  /* 0x0042900001027983 */ /* 0x001ea20000300a00 */
[----:B------:R-:W-:-:S09]  /*103330*/  PRMT R7, R20, 0x7771, RZ ;  /* 0x0000777114077816 */ /* 0x000fd200000000ff */
[----:B------:R0:W-:Y:S04]  /*103340*/  @P4 STG.E.U8 desc[UR40][R18.64], R7 ;  /* 0x0000000712004986 */ /* 0x0001e8000c101128 */
[----:B0-----:R-:W3:Y:S01]  /*103350*/  LDL.LU R19, [R1+0x4288] ;  /* 0x0042880001137983 */ /* 0x001ee20000300800 */
[----:B------:R-:W-:Y:S02]  /*103360*/  LOP3.LUT P4, RZ, R6, 0x1000, RZ, 0xc0, !PT ;  /* 0x0000100006ff7812 */ /* 0x000fe4000788c0ff */
[----:B------:R-:W-:Y:S02]  /*103370*/  PRMT R7, R23, 0x7770, RZ ;  /* 0x0000777017077816 */ /* 0x000fe400000000ff */
[C---:B------:R-:W-:Y:S02]  /*103380*/  LOP3.LUT P6, RZ, R4.reuse, 0x200000, RZ, 0xc0, !PT ;  /* 0x0020000004ff7812 */ /* 0x040fe400078cc0ff */
[----:B------:R-:W-:-:S07]  /*103390*/  LOP3.LUT P0, RZ, R4, 0x400000, RZ, 0xc0, !PT ;  /* 0x0040000004ff7812 */ /* 0x000fce000780c0ff */
[----:B------:R0:W-:Y:S01]  /*1033a0*/  @P4 STG.E.U8 desc[UR40][R16.64], R7 ;  /* 0x0000000710004986 */ /* 0x0001e2000c101128 */
[----:B------:R-:W-:Y:S02]  /*1033b0*/  LOP3.LUT P1, RZ, R4, 0x800000, RZ, 0xc0, !PT ;  /* 0x0080000004ff7812 */ /* 0x000fe4000782c0ff */
[----:B0-----:R-:W-:-:S05]  /*1033c0*/  PRMT R7, R23, 0x7771, RZ ;  /* 0x0000777117077816 */ /* 0x001fca00000000ff */
[----:B------:R2:W-:Y:S01]  /*1033d0*/  @P5 STG.E.U8 desc[UR40][R14.64], R7 ;  /* 0x000000070e005986 */ /* 0x0005e2000c101128 */
[C---:B------:R-:W-:Y:S02]  /*1033e0*/  LOP3.LUT P2, RZ, R4.reuse, 0x1000000, RZ, 0xc0, !PT ;  /* 0x0100000004ff7812 */ /* 0x040fe4000784c0ff */
[----:B------:R-:W-:Y:S02]  /*1033f0*/  LOP3.LUT P3, RZ, R4, 0x2000000, RZ, 0xc0, !PT ;  /* 0x0200000004ff7812 */ /* 0x000fe4000786c0ff */
[----:B--2---:R-:W-:-:S05]  /*103400*/  PRMT R7, R2, 0x7770, RZ ;  /* 0x0000777002077816 */ /* 0x004fca00000000ff */
[----:B----4-:R0:W-:Y:S02]  /*103410*/  @P6 STG.E.U8 desc[UR40][R12.64], R7 ;  /* 0x000000070c006986 */ /* 0x0101e4000c101128 */
[----:B0-----:R-:W-:-:S05]  /*103420*/  PRMT R7, R2, 0x7771, RZ ;  /* 0x0000777102077816 */ /* 0x001fca00000000ff */
[----:B------:R3:W-:Y:S02]  /*103430*/  @P0 STG.E.U8 desc[UR40][R10.64], R7 ;  /* 0x000000070a000986 */ /* 0x0007e4000c101128 */
[----:B---3--:R-:W-:-:S05]  /*103440*/  PRMT R7, R19, 0x7772, RZ ;  /* 0x0000777213077816 */ /* 0x008fca00000000ff */
[----:B------:R0:W-:Y:S04]  /*103450*/  @P1 STG.E.U8 desc[UR40][R8.64], R7 ;  /* 0x0000000708001986 */ /* 0x0001e8000c101128 */
[----:B------:R-:W-:Y:S01]  /*103460*/  STL.64 [R1+0x4270], R2 ;  /* 0x0042700201007387 */ /* 0x000fe20000100a00 */
[----:B0-----:R-:W-:-:S05]  /*103470*/  PRMT R7, R19, 0x7773, RZ ;  /* 0x0000777313077816 */ /* 0x001fca00000000ff */
[----:B------:R0:W-:Y:S02]  /*103480*/  @P2 STG.E.U8 desc[UR40][R28.64], R7 ;  /* 0x000000071c002986 */ /* 0x0001e4000c101128 */
[----:B0-----:R-:W-:Y:S02]  /*103490*/  PRMT R7, R21, 0x7772, RZ ;  /* 0x0000777215077816 */ /* 0x001fe400000000ff */
[----:B------:R-:W2:Y:S04]  /*1034a0*/  LDL.LU.64 R28, [R1+0x518] ;  /* 0x00051800011c7983 */ /* 0x000ea80000300a00 */
[----:B------:R0:W-:Y:S04]  /*1034b0*/  @P3 STG.E.U8 desc[UR40][R26.64], R7 ;  /* 0x000000071a003986 */ /* 0x0001e8000c101128 */
[----:B0-----:R-:W3:Y:S01]  /*1034c0*/  LDL.LU.64 R26, [R1+0x510] ;  /* 0x00051000011a7983 */ /* 0x001ee20000300a00 */
[----:B------:R-:W-:-:S02]  /*1034d0*/  LOP3.LUT P0, RZ, R4, 0x4000000, RZ, 0xc0, !PT ;  /* 0x0400000004ff7812 */ /* 0x000fc4000780c0ff */
[----:B------:R-:W-:Y:S01]  /*1034e0*/  LOP3.LUT P1, RZ, R4, 0x8000000, RZ, 0xc0, !PT ;  /* 0x0800000004ff7812 */ /* 0x000fe2000782c0ff */
[----:B------:R-:W4:Y:S01]  /*1034f0*/  LDL.LU.64 R10, [R1+0x508] ;  /* 0x00050800010a7983 */ /* 0x000f220000300a00 */
[----:B------:R-:W-:-:S03]  /*103500*/  PRMT R7, R21, 0x7773, RZ ;  /* 0x0000777315077816 */ /* 0x000fc600000000ff */
[----:B------:R-:W4:Y:S04]  /*103510*/  LDL.LU.64 R8, [R1+0x500] ;  /* 0x0005000001087983 */ /* 0x000f280000300a00 */
[----:B------:R-:W4:Y:S04]  /*103520*/  LDL.LU.64 R18, [R1+0x4f8] ;  /* 0x0004f80001127983 */ /* 0x000f280000300a00 */
[----:B--2---:R0:W-:Y:S02]  /*103530*/  @P0 STG.E.U8 desc[UR40][R28.64], R7 ;  /* 0x000000071c000986 */ /* 0x0041e4000c101128 */
[----:B0-----:R-:W-:-:S02]  /*103540*/  PRMT R7, R22, 0x7772, RZ ;  /* 0x0000777216077816 */ /* 0x001fc400000000ff */
[----:B------:R-:W2:Y:S04]  /*103550*/  LDL.LU.64 R28, [R1+0x4f0] ;  /* 0x0004f000011c7983 */ /* 0x000ea80000300a00 */
[----:B---3--:R0:W-:Y:S04]  /*103560*/  @P1 STG.E.U8 desc[UR40][R26.64], R7 ;  /* 0x000000071a001986 */ /* 0x0081e8000c101128 */
[----:B0-----:R-:W3:Y:S04]  /*103570*/  LDL.LU.64 R26, [R1+0x4e8] ;  /* 0x0004e800011a7983 */ /* 0x001ee80000300a00 */
[----:B------:R-:W2:Y:S04]  /*103580*/  LDL.LU.64 R2, [R1+0x4d0] ;  /* 0x0004d00001027983 */ /* 0x000ea80000300a00 */
        /* <DEDUP_REMOVED lines=23> */
[----:B------:R-:W2:Y:S01]  /*103700*/  LDL.LU R5, [R1+0xe0] ;  /* 0x0000e00001057983 */ /* 0x000ea20000300800 */
[----:B------:R-:W-:Y:S02]  /*103710*/  LOP3.LUT R6, R6, 0xfffffbff, RZ, 0xc0, !PT ;  /* 0xfffffbff06067812 */ /* 0x000fe400078ec0ff */
[C---:B------:R-:W-:Y:S01]  /*103720*/  LOP3.LUT P2, RZ, R4.reuse, 0x10000000, RZ, 0xc0, !PT ;  /* 0x1000000004ff7812 */ /* 0x040fe2000784c0ff */
[----:B------:R-:W2:Y:S01]  /*103730*/  LDL.LU.64 R16, [R1+0x4c8] ;  /* 0x0004c80001107983 */ /* 0x000ea20000300a00 */
[----:B------:R-:W-:Y:S02]  /*103740*/  LOP3.LUT P3, RZ, R4, 0x20000000, RZ, 0xc0, !PT ;  /* 0x2000000004ff7812 */ /* 0x000fe4000786c0ff */
[----:B------:R-:W-:Y:S01]  /*103750*/  PRMT R7, R22, 0x7773, RZ ;  /* 0x0000777316077816 */ /* 0x000fe200000000ff */
[----:B------:R-:W2:Y:S04]  /*103760*/  LDL.LU.64 R14, [R1+0x4c0] ;  /* 0x0004c000010e7983 */ /* 0x000ea80000300a00 */
[----:B------:R-:W-:Y:S01]  /*103770*/  @P4 LOP3.LUT R6, R6, 0x400, RZ, 0xfc, !PT ;  /* 0x0000040006064812 */ /* 0x000fe200078efcff */
[----:B------:R-:W2:Y:S01]  /*103780*/  LDL.LU R21, [R1+0xe4] ;  /* 0x0000e40001157983 */ /* 0x000ea20000300800 */
[----:B------:R-:W-:-:S02]  /*103790*/  LOP3.LUT P4, RZ, R4, 0x80000000, RZ, 0xc0, !PT ;  /* 0x8000000004ff7812 */ /* 0x000fc4000788c0ff */
[----:B------:R-:W-:Y:S01]  /*1037a0*/  LOP3.LUT R6, R6, 0xfffff7ff, RZ, 0xc0, !PT ;  /* 0xfffff7ff06067812 */ /* 0x000fe200078ec0ff */
[----:B----4-:R0:W-:Y:S04]  /*1037b0*/  @P2 STG.E.U8 desc[UR40][R10.64], R7 ;  /* 0x000000070a002986 */ /* 0x0101e8000c101128 */
[----:B------:R-:W4:Y:S06]  /*1037c0*/  LDL.LU.64 R12, [R1+0x4b8] ;  /* 0x0004b800010c7983 */ /* 0x000f2c0000300a00 */
        /* <DEDUP_REMOVED lines=8> */
[C---:B------:R-:W-:Y:S02]  /*103850*/  LOP3.LUT P4, RZ, R6.reuse, 0x800, RZ, 0xc0, !PT ;  /* 0x0000080006ff7812 */ /* 0x040fe4000788c0ff */
[----:B0-----:R-:W-:Y:S01]  /*103860*/  PRMT R7, R25, 0x7772, RZ ;  /* 0x0000777219077816 */ /* 0x001fe200000000ff */
[----:B------:R-:W4:Y:S10]  /*103870*/  LDL.LU.64 R18, [R1+0x4a0] ;  /* 0x0004a00001127983 */ /* 0x000f340000300a00 */
[----:B------:R0:W-:Y:S01]  /*103880*/  @P4 STG.E.U8 desc[UR40][R28.64], R7 ;  /* 0x000000071c004986 */ /* 0x0001e2000c101128 */
[----:B------:R-:W-:-:S03]  /*103890*/  LOP3.LUT P4, RZ, R6, 0x400, RZ, 0xc0, !PT ;  /* 0x0000040006ff7812 */ /* 0x000fc6000788c0ff */
[----:B------:R-:W4:Y:S01]  /*1038a0*/  LDL.LU R22, [R1+0xe8] ;  /* 0x0000e80001167983 */ /* 0x000f220000300800 */
[----:B0-----:R-:W-:-:S03]  /*1038b0*/  IMAD.MOV.U32 R7, RZ, RZ, R25 ;  /* 0x000000ffff077224 */ /* 0x001fc600078e0019 */
[----:B------:R-:W4:Y:S02]  /*1038c0*/  LDL.LU.64 R28, [R1+0x498] ;  /* 0x00049800011c7983 */ /* 0x000f240000300a00 */
[----:B------:R-:W-:Y:S02]  /*1038d0*/  PRMT R7, R7, 0x7773, RZ ;  /* 0x0000777307077816 */ /* 0x000fe400000000ff */
[----:B------:R-:W4:Y:S04]  /*1038e0*/  LDL.LU.64 R24, [R1+0x490] ;  /* 0x0004900001187983 */ /* 0x000f280000300a00 */
[----:B---3--:R0:W-:Y:S01]  /*1038f0*/  @P4 STG.E.U8 desc[UR40][R26.64], R7 ;  /* 0x000000071a004986 */ /* 0x0081e2000c101128 */
[----:B------:R-:W-:Y:S02]  /*103900*/  LOP3.LUT P4, RZ, R6, 0x200, RZ, 0xc0, !PT ;  /* 0x0000020006ff7812 */ /* 0x000fe4000788c0ff */
        /* <DEDUP_REMOVED lines=14> */
[----:B------:R2:W-:Y:S01]  /*1039f0*/  @P4 STG.E.U8 desc[UR40][R16.64], R7 ;  /* 0x0000000710004986 */ /* 0x0005e2000c101128 */
[----:B------:R-:W-:Y:S02]  /*103a00*/  LOP3.LUT P4, RZ, R6, 0x20, RZ, 0xc0, !PT ;  /* 0x0000002006ff7812 */ /* 0x000fe4000788c0ff */
[C---:B------:R-:W-:Y:S02]  /*103a10*/  LOP3.LUT P5, RZ, R0.reuse, 0x80, RZ, 0xc0, !PT ;  /* 0x0000008000ff7812 */ /* 0x040fe400078ac0ff */
[C---:B------:R-:W-:Y:S02]  /*103a20*/  LOP3.LUT P6, RZ, R0.reuse, 0x100, RZ, 0xc0, !PT ;  /* 0x0000010000ff7812 */ /* 0x040fe400078cc0ff */
[C---:B------:R-:W-:Y:S02]  /*103a30*/  LOP3.LUT P0, RZ, R0.reuse, 0x200, RZ, 0xc0, !PT ;  /* 0x0000020000ff7812 */ /* 0x040fe4000780c0ff */
[C---:B------:R-:W-:Y:S02]  /*103a40*/  LOP3.LUT P1, RZ, R0.reuse, 0x400, RZ, 0xc0, !PT ;  /* 0x0000040000ff7812 */ /* 0x040fe4000782c0ff */
[----:B------:R-:W-:-:S02]  /*103a50*/  LOP3.LUT P2, RZ, R0, 0x800, RZ, 0xc0, !PT ;  /* 0x0000080000ff7812 */ /* 0x000fc4000784c0ff */
[----:B------:R-:W-:Y:S02]  /*103a60*/  LOP3.LUT P3, RZ, R0, 0x1000, RZ, 0xc0, !PT ;  /* 0x0000100000ff7812 */ /* 0x000fe4000786c0ff */
[----:B--2---:R-:W-:-:S05]  /*103a70*/  PRMT R7, R2, 0x7772, RZ ;  /* 0x0000777202077816 */ /* 0x004fca00000000ff */
[----:B------:R0:W-:Y:S01]  /*103a80*/  @P4 STG.E.U8 desc[UR40][R14.64], R7 ;  /* 0x000000070e004986 */ /* 0x0001e2000c101128 */
[----:B------:R-:W-:Y:S02]  /*103a90*/  LOP3.LUT P4, RZ, R6, 0x10, RZ, 0xc0, !PT ;  /* 0x0000001006ff7812 */ /* 0x000fe4000788c0ff */
[----:B0-----:R-:W-:-:S11]  /*103aa0*/  PRMT R7, R2, 0x7773, RZ ;  /* 0x0000777302077816 */ /* 0x001fd600000000ff */
        /* <DEDUP_REMOVED lines=11> */
[----:B0-----:R-:W-:Y:S02]  /*103b60*/  PRMT R7, R22, 0x7771, RZ ;  /* 0x0000777116077816 */ /* 0x001fe400000000ff */
[----:B------:R-:W2:Y:S04]  /*103b70*/  LDL.LU.64 R24, [R1+0x480] ;  /* 0x0004800001187983 */ /* 0x000ea80000300a00 */
[----:B---3--:R0:W-:Y:S04]  /*103b80*/  @P3 STG.E.U8 desc[UR40][R26.64], R7 ;  /* 0x000000071a003986 */ /* 0x0081e8000c101128 */
[----:B------:R-:W3:Y:S04]  /*103b90*/  LDL.LU.64 R10, [R1+0x478] ;  /* 0x00047800010a7983 */ /* 0x000ee80000300a00 */
[----:B0-----:R-:W4:Y:S04]  /*103ba0*/  LDL.LU.64 R26, [R1+0x470] ;  /* 0x00047000011a7983 */ /* 0x001f280000300a00 */
[----:B------:R-:W2:Y:S04]  /*103bb0*/  LDL.LU.64 R8, [R1+0x468] ;  /* 0x0004680001087983 */ /* 0x000ea80000300a00 */
[----:B------:R-:W2:Y:S04]  /*103bc0*/  LDL.LU.64 R18, [R1+0x460] ;  /* 0x0004600001127983 */ /* 0x000ea80000300a00 */
[----:B------:R-:W2:Y:S04]  /*103bd0*/  LDL.LU R23, [R1+0xec] ;  /* 0x0000ec0001177983 */ /* 0x000ea80000300800 */
[----:B------:R-:W3:Y:S04]  /*103be0*/  LDL.LU R20, [R1+0xd0] ;  /* 0x0000d00001147983 */ /* 0x000ee80000300800 */
[----:B------:R-:W3:Y:S04]  /*103bf0*/  LDL.LU R2, [R1+0xd4] ;  /* 0x0000d40001027983 */ /* 0x000ee80000300800 */
[----:B------:R-:W3:Y:S04]  /*103c00*/  LDL.LU R28, [R1+0xd8] ;  /* 0x0000d800011c7983 */ /* 0x000ee80000300800 */
[----:B------:R-:W3:Y:S01]  /*103c10*/  LDL.LU R29, [R1+0xdc] ;  /* 0x0000dc00011d7983 */ /* 0x000ee20000300800 */
[----:B------:R-:W-:-:S02]  /*103c20*/  LOP3.LUT P4, RZ, R3, 0x2000, RZ, 0xc0, !PT ;  /* 0x0000200003ff7812 */ /* 0x000fc4000788c0ff */
        /* <DEDUP_REMOVED lines=10> */
[----:B------:R-:W-:-:S11]  /*103cd0*/  LOP3.LUT R4, R4, 0x7fffffff, RZ, 0xc0, !PT ;  /* 0x7fffffff04047812 */ /* 0x000fd600078ec0ff */
[----:B------:R-:W-:Y:S02]  /*103ce0*/  @P4 LOP3.LUT R4, R4, 0x80000000, RZ, 0xfc, !PT ;  /* 0x8000000004044812 */ /* 0x000fe400078efcff */
[----:B--2---:R-:W-:-:S05]  /*103cf0*/  PRMT R7, R23, 0x7770, RZ ;  /* 0x0000777017077816 */ /* 0x004fca00000000ff */
[----:B------:R-:W-:Y:S04]  /*103d00*/  @P0 STG.E.U8 desc[UR40][R24.64], R7 ;  /* 0x0000000718000986 */ /* 0x000fe8000c101128 */
[----:B---3--:R0:W-:Y:S04]  /*103d10*/  STL.64 [R1+0x4268], R28 ;  /* 0x0042681c01007387 */ /* 0x0081e80000100a00 */
[----:B0-----:R-:W2:Y:S04]  /*103d20*/  LDL.LU.64 R28, [R1+0x458] ;  /* 0x00045800011c7983 */ /* 0x001ea80000300a00 */
[----:B------:R0:W-:Y:S04]  /*103d30*/  STL.64 [R1+0x4258], R4 ;  /* 0x0042580401007387 */ /* 0x0001e80000100a00 */
[----:B------:R-:W-:Y:S04]  /*103d40*/  STL [R1+0x4118], R0 ;  /* 0x0041180001007387 */ /* 0x000fe80000100800 */
[----:B------:R-:W3:Y:S04]  /*103d50*/  LDL.LU.64 R24, [R1+0x450] ;  /* 0x0004500001187983 */ /* 0x000ee80000300a00 */
[----:B------:R-:W-:Y:S04]  /*103d60*/  STL.64 [R1+0x4250], R22 ;  /* 0x0042501601007387 */ /* 0x000fe80000100a00 */
[----:B0-----:R-:W3:Y:S01]  /*103d70*/  LDL.LU.64 R4, [R1+0x440] ;  /* 0x0004400001047983 */ /* 0x001ee20000300a00 */
        /* <DEDUP_REMOVED lines=8> */
[C---:B------:R-:W-:Y:S02]  /*103e00*/  LOP3.LUT P1, RZ, R0.reuse, 0x4000, RZ, 0xc0, !PT ;  /* 0x0000400000ff7812 */ /* 0x040fe4000782c0ff */
[----:B------:R-:W-:Y:S02]  /*103e10*/  LOP3.LUT P2, RZ, R0, 0x8000, RZ, 0xc0, !PT ;  /* 0x0000800000ff7812 */ /* 0x000fe4000784c0ff */
[----:B------:R-:W-:-:S05]  /*103e20*/  PRMT R7, R23, 0x7771, RZ ;  /* 0x0000777117077816 */ /* 0x000fca00000000ff */
[----:B------:R-:W-:Y:S02]  /*103e30*/  @P4 LOP3.LUT R6, R6, 0x4, RZ, 0xfc, !PT ;  /* 0x0000000406064812 */ /* 0x000fe400078efcff */
[C---:B------:R-:W-:Y:S02]  /*103e40*/  LOP3.LUT P4, RZ, R0.reuse, 0x40000, RZ, 0xc0, !PT ;  /* 0x0004000000ff7812 */ /* 0x040fe4000788c0ff */
[----:B------:R-:W-:Y:S01]  /*103e50*/  LOP3.LUT P3, RZ, R0, 0x10000, RZ, 0xc0, !PT ;  /* 0x0001000000ff7812 */ /* 0x000fe2000786c0ff */
[----:B------:R0:W-:Y:S01]  /*103e60*/  @P1 STG.E.U8 desc[UR40][R10.64], R7 ;  /* 0x000000070a001986 */ /* 0x0001e2000c101128 */
[----:B------:R-:W-:Y:S02]  /*103e70*/  LOP3.LUT R6, R6, 0xfffffff7, RZ, 0xc0, !PT ;  /* 0xfffffff706067812 */ /* 0x000fe400078ec0ff */
[----:B0-----:R-:W-:-:S07]  /*103e80*/  PRMT R7, R20, 0x7770, RZ ;  /* 0x0000777014077816 */ /* 0x001fce00000000ff */
[----:B------:R-:W-:Y:S02]  /*103e90*/  @P4 LOP3.LUT R6, R6, 0x8, RZ, 0xfc, !PT ;  /* 0x0000000806064812 */ /* 0x000fe400078efcff */
[----:B------:R-:W-:Y:S01]  /*103ea0*/  LOP3.LUT P4, RZ, R0, 0x20000, RZ, 0xc0, !PT ;  /* 0x0002000000ff7812 */ /* 0x000fe2000788c0ff */
[----:B----4-:R0:W-:Y:S02]  /*103eb0*/  @P2 STG.E.U8 desc[UR40][R26.64], R7 ;  /* 0x000000071a002986 */ /* 0x0101e4000c101128 */
[----:B0-----:R-:W-:-:S05]  /*103ec0*/  PRMT R7, R20, 0x7771, RZ ;  /* 0x0000777114077816 */ /* 0x001fca00000000ff */
[----:B------:R0:W-:Y:S02]  /*103ed0*/  @P3 STG.E.U8 desc[UR40][R8.64], R7 ;  /* 0x0000000708003986 */ /* 0x0001e4000c101128 */
[----:B0-----:R-:W-:-:S05]  /*103ee0*/  PRMT R7, R2, 0x7770, RZ ;  /* 0x0000777002077816 */ /* 0x001fca00000000ff */
[----:B------:R0:W-:Y:S01]  /*103ef0*/  @P4 STG.E.U8 desc[UR40][R18.64], R7 ;  /* 0x0000000712004986 */ /* 0x0001e2000c101128 */
[----:B------:R-:W-:Y:S02]  /*103f00*/  LOP3.LUT P4, RZ, R6, 0x8, RZ, 0xc0, !PT ;  /* 0x0000000806ff7812 */ /* 0x000fe4000788c0ff */
[----:B0-----:R-:W-:-:S11]  /*103f10*/  PRMT R7, R2, 0x7771, RZ ;  /* 0x0000777102077816 */ /* 0x001fd600000000ff */
[----:B--2---:R-:W-:Y:S04]  /*103f20*/  @P4 STG.E.U8 desc[UR40][R28.64], R7 ;  /* 0x000000071c004986 */ /* 0x004fe8000c101128 */
[----:B---3--:R0:W-:Y:S04]  /*103f30*/  STL.64 [R1+0x4260], R4 ;  /* 0x0042600401007387 */ /* 0x0081e80000100a00 */
[----:B0-----:R-:W2:Y:S04]  /*103f40*/  LDL.LU.64 R4, [R1+0x448] ;  /* 0x0004480001047983 */ /* 0x001ea80000300a00 */
[----:B------:R-:W3:Y:S04]  /*103f50*/  LDL.LU.64 R22, [R1+0x438] ;  /* 0x0004380001167983 */ /* 0x000ee80000300a00 */
[----:B------:R-:W4:Y:S04]  /*103f60*/  LDL.LU.64 R26, [R1+0x430] ;  /* 0x00043000011a7983 */ /* 0x000f280000300a00 */
[----:B------:R-:W2:Y:S04]  /*103f70*/  LDL.LU.64 R16, [R1+0x428] ;  /* 0x0004280001107983 */ /* 0x000ea80000300a00 */
[----:B------:R-:W2:Y:S04]  /*103f80*/  LDL.LU.64 R14, [R1+0x420] ;  /* 0x00042000010e7983 */ /* 0x000ea80000300a00 */
[----:B------:R-:W2:Y:S04]  /*103f90*/  LDL.LU.64 R12, [R1+0x418] ;  /* 0x00041800010c7983 */ /* 0x000ea80000300a00 */
[----:B------:R-:W2:Y:S04]  /*103fa0*/  LDL.LU.64 R10, [R1+0x410] ;  /* 0x00041000010a7983 */ /* 0x000ea80000300a00 */
[----:B------:R-:W2:Y:S04]  /*103fb0*/  LDL.LU.64 R8, [R1+0x408] ;  /* 0x0004080001087983 */ /* 0x000ea80000300a00 */
[----:B------:R-:W2:Y:S04]  /*103fc0*/  LDL.LU.64 R18, [R1+0x400] ;  /* 0x0004000001127983 */ /* 0x000ea80000300a00 */
[----:B------:R-:W2:Y:S01]  /*103fd0*/  LDL.LU.64 R28, [R1+0x4268] ;  /* 0x00426800011c7983 */ /* 0x000ea20000300a00 */
[----:B------:R-:W-:-:S02]  /*103fe0*/  LOP3.LUT P4, RZ, R6, 0x4, RZ, 0xc0, !PT ;  /* 0x0000000406ff7812 */ /* 0x000fc4000788c0ff */
[----:B--2---:R-:W-:-:S11]  /*103ff0*/  PRMT R7, R28, 0x7770, RZ ;  /* 0x000077701c077816 */ /* 0x004fd600000000ff */
[----:B------:R0:W-:Y:S01]  /*104000*/  @P4 STG.E.U8 desc[UR40][R24.64], R7 ;  /* 0x0000000718004986 */ /* 0x0001e2000c101128 */
[----:B------:R-:W-:Y:S02]  /*104010*/  LOP3.LUT P4, RZ, R6, 0x2, RZ, 0xc0, !PT ;  /* 0x0000000206ff7812 */ /* 0x000fe4000788c0ff */
[----:B0-----:R-:W-:Y:S01]  /*104020*/  PRMT R7, R28, 0x7771, RZ ;  /* 0x000077711c077816 */ /* 0x001fe200000000ff */
[----:B------:R-:W2:Y:S10]  /*104030*/  LDL.LU.64 R24, [R1+0x3f0] ;  /* 0x0003f00001187983 */ /* 0x000eb40000300a00 */
[----:B------:R0:W-:Y:S04]  /*104040*/  @P4 STG.E.U8 desc[UR40][R4.64], R7 ;  /* 0x0000000704004986 */ /* 0x0001e8000c101128 */
[----:B0-----:R-:W2:Y:S01]  /*104050*/  LDL.LU.64 R4, [R1+0x4260] ;  /* 0x0042600001047983 */ /* 0x001ea20000300a00 */
[----:B------:R-:W-:-:S02]  /*104060*/  LOP3.LUT P4, RZ, R6, 0x1, RZ, 0xc0, !PT ;  /* 0x0000000106ff7812 */ /* 0x000fc4000788c0ff */
[----:B------:R-:W-:-:S11]  /*104070*/  PRMT R6, R29, 0x7770, RZ ;  /* 0x000077701d067816 */ /* 0x000fd600000000ff */
[----:B--2---:R0:W-:Y:S04]  /*104080*/  @P4 STG.E.U8 desc[UR40][R4.64], R6 ;  /* 0x0000000604004986 */ /* 0x0041e8000c101128 */
[----:B0-----:R-:W2:Y:S01]  /*104090*/  LDL.LU.64 R4, [R1+0x4258] ;  /* 0x0042580001047983 */ /* 0x001ea20000300a00 */
[----:B------:R-:W-:Y:S02]  /*1040a0*/  PRMT R6, R29, 0x7771, RZ ;  /* 0x000077711d067816 */ /* 0x000fe400000000ff */
[----:B--2---:R-:W-:-:S13]  /*1040b0*/  LOP3.LUT P4, RZ, R4, 0x80000000, RZ, 0xc0, !PT ;  /* 0x8000000004ff7812 */ /* 0x004fda000788c0ff */
[----:B---3--:R0:W-:Y:S01]  /*1040c0*/  @P4 STG.E.U8 desc[UR40][R22.64], R6 ;  /* 0x0000000616004986 */ /* 0x0081e2000c101128 */
[----:B------:R-:W-:-:S03]  /*1040d0*/  LOP3.LUT P4, RZ, R4, 0x40000000, RZ, 0xc0, !PT ;  /* 0x4000000004ff7812 */ /* 0x000fc6000788c0ff */
[----:B0-----:R-:W2:Y:S01]  /*1040e0*/  LDL.LU.64 R22, [R1+0x4250] ;  /* 0x0042500001167983 */ /* 0x001ea20000300a00 */
[----:B------:R-:W-:-:S09]  /*1040f0*/  PRMT R6, R5, 0x7772, RZ ;  /* 0x0000777205067816 */ /* 0x000fd200000000ff */
[----:B----4-:R0:W-:Y:S04]  /*104100*/  @P4 STG.E.U8 desc[UR40][R26.64], R6 ;  /* 0x000000061a004986 */ /* 0x0101e8000c101128 */
[----:B0-----:R-:W3:Y:S01]  /*104110*/  LDL.LU.64 R26, [R1+0x4248] ;  /* 0x00424800011a7983 */ /* 0x001ee20000300a00 */
[----:B------:R-:W-:Y:S02]  /*104120*/  LOP3.LUT P4, RZ, R4, 0x20000000, RZ, 0xc0, !PT ;  /* 0x2000000004ff7812 */ /* 0x000fe4000788c0ff */
[----:B------:R-:W-:Y:S02]  /*104130*/  PRMT R6, R5, 0x7773, RZ ;  /* 0x0000777305067816 */ /* 0x000fe400000000ff */
[----:B------:R-:W-:-:S09]  /*104140*/  LOP3.LUT P5, RZ, R3, 0x1000, RZ, 0xc0, !PT ;  /* 0x0000100003ff7812 */ /* 0x000fd200078ac0ff */
[----:B------:R0:W-:Y:S01]  /*104150*/  @P4 STG.E.U8 desc[UR40][R16.64], R6 ;  /* 0x0000000610004986 */ /* 0x0001e2000c101128 */
[----:B------:R-:W-:Y:S02]  /*104160*/  LOP3.LUT P4, RZ, R4, 0x10000000, RZ, 0xc0, !PT ;  /* 0x1000000004ff7812 */ /* 0x000fe4000788c0ff */
[----:B------:R-:W-:Y:S02]  /*104170*/  LOP3.LUT P6, RZ, R3, 0x800, RZ, 0xc0, !PT ;  /* 0x0000080003ff7812 */ /* 0x000fe400078cc0ff */
[----:B0-----:R-:W-:-:S09]  /*104180*/  PRMT R6, R21, 0x7772, RZ ;  /* 0x0000777215067816 */ /* 0x001fd200000000ff */
[----:B------:R0:W-:Y:S01]  /*104190*/  @P4 STG.E.U8 desc[UR40][R14.64], R6 ;  /* 0x000000060e004986 */ /* 0x0001e2000c101128 */
[----:B------:R-:W-:Y:S02]  /*1041a0*/  LOP3.LUT P0, RZ, R3, 0x400, RZ, 0xc0, !PT ;  /* 0x0000040003ff7812 */ /* 0x000fe4000780c0ff */
[----:B0-----:R-:W-:-:S05]  /*1041b0*/  PRMT R6, R21, 0x7773, RZ ;  /* 0x0000777315067816 */ /* 0x001fca00000000ff */
[----:B------:R2:W-:Y:S01]  /*1041c0*/  @P5 STG.E.U8 desc[UR40][R12.64], R6 ;  /* 0x000000060c005986 */ /* 0x0005e2000c101128 */
[C---:B------:R-:W-:Y:S02]  /*1041d0*/  LOP3.LUT P1, RZ, R3.reuse, 0x200, RZ, 0xc0, !PT ;  /* 0x0000020003ff7812 */ /* 0x040fe4000782c0ff */
[C---:B------:R-:W-:Y:S02]  /*1041e0*/  LOP3.LUT P2, RZ, R3.reuse, 0x100, RZ, 0xc0, !PT ;  /* 0x0000010003ff7812 */ /* 0x040fe4000784c0ff */
[----:B------:R-:W-:Y:S02]  /*1041f0*/  LOP3.LUT P3, RZ, R3, 0x80, RZ, 0xc0, !PT ;  /* 0x0000008003ff7812 */ /* 0x000fe4000786c0ff */
[----:B--2---:R-:W-:-:S05]  /*104200*/  PRMT R6, R22, 0x7772, RZ ;  /* 0x0000777216067816 */ /* 0x004fca00000000ff */
[----:B------:R0:W-:Y:S02]  /*104210*/  @P6 STG.E.U8 desc[UR40][R10.64], R6 ;  /* 0x000000060a006986 */ /* 0x0001e4000c101128 */
[----:B0-----:R-:W-:-:S05]  /*104220*/  PRMT R6, R22, 0x7773, RZ ;  /* 0x0000777316067816 */ /* 0x001fca00000000ff */
[----:B------:R0:W-:Y:S02]  /*104230*/  @P0 STG.E.U8 desc[UR40][R8.64], R6 ;  /* 0x0000000608000986 */ /* 0x0001e4000c101128 */
[----:B0-----:R-:W-:-:S05]  /*104240*/  PRMT R6, R23, 0x7772, RZ ;  /* 0x0000777217067816 */ /* 0x001fca00000000ff */
[----:B------:R0:W-:Y:S02]  /*104250*/  @P1 STG.E.U8 desc[UR40][R18.64], R6 ;  /* 0x0000000612001986 */ /* 0x0001e4000c101128 */
[----:B0-----:R-:W-:-:S05]  /*104260*/  PRMT R6, R23, 0x7773, RZ ;  /* 0x0000777317067816 */ /* 0x001fca00000000ff */
[----:B---3--:R0:W-:Y:S04]  /*104270*/  @P2 STG.E.U8 desc[UR40][R26.64], R6 ;  /* 0x000000061a002986 */ /* 0x0081e8000c101128 */
[----:B0-----:R-:W2:Y:S01]  /*104280*/  LDL.LU.64 R26, [R1+0x4240] ;  /* 0x00424000011a7983 */ /* 0x001ea20000300a00 */
[----:B------:R-:W-:-:S03]  /*104290*/  PRMT R6, R20, 0x7772, RZ ;  /* 0x0000777214067816 */ /* 0x000fc600000000ff */
[----:B------:R-:W3:Y:S04]  /*1042a0*/  LDL.LU.64 R18, [R1+0x3e8] ;  /* 0x0003e80001127983 */ /* 0x000ee80000300a00 */
[----:B------:R0:W-:Y:S04]  /*1042b0*/  @P3 STG.E.U8 desc[UR40][R24.64], R6 ;  /* 0x0000000618003986 */ /* 0x0001e8000c101128 */
[----:B0-----:R-:W4:Y:S01]  /*1042c0*/  LDL.LU.64 R24, [R1+0x3e0] ;  /* 0x0003e00001187983 */ /* 0x001f220000300a00 */
[----:B------:R-:W-:Y:S02]  /*1042d0*/  LOP3.LUT R4, R4, 0xffefffff, RZ, 0xc0, !PT ;  /* 0xffefffff04047812 */ /* 0x000fe400078ec0ff */
[C---:B------:R-:W-:Y:S01]  /*1042e0*/  LOP3.LUT P0, RZ, R3.reuse, 0x40, RZ, 0xc0, !PT ;  /* 0x0000004003ff7812 */ /* 0x040fe2000780c0ff */
[----:B------:R-:W3:Y:S01]  /*1042f0*/  LDL.LU.64 R10, [R1+0x3d8] ;  /* 0x0003d800010a7983 */ /* 0x000ee20000300a00 */
[----:B------:R-:W-:-:S02]  /*104300*/  LOP3.LUT P1, RZ, R3, 0x20, RZ, 0xc0, !PT ;  /* 0x0000002003ff7812 */ /* 0x000fc4000782c0ff */
[----:B------:R-:W-:Y:S01]  /*104310*/  PRMT R6, R20, 0x7773, RZ ;  /* 0x0000777314067816 */ /* 0x000fe200000000ff */
[----:B------:R-:W3:Y:S04]  /*104320*/  LDL.LU.64 R8, [R1+0x3d0] ;  /* 0x0003d00001087983 */ /* 0x000ee80000300a00 */
[----:B------:R-:W3:Y:S04]  /*104330*/  LDL.LU.64 R22, [R1+0x3c8] ;  /* 0x0003c80001167983 */ /* 0x000ee80000300a00 */
[----:B------:R-:W3:Y:S04]  /*104340*/  LDL.LU R21, [R1+0xc0] ;  /* 0x0000c00001157983 */ /* 0x000ee80000300800 */
[----:B------:R-:W-:Y:S04]  /*104350*/  STL [R1+0x4218], R3 ;  /* 0x0042180301007387 */ /* 0x000fe80000100800 */
[----:B------:R-:W3:Y:S01]  /*104360*/  LDL.LU R0, [R1+0xc4] ;  /* 0x0000c40001007983 */ /* 0x000ee20000300800 */
[----:B------:R-:W-:-:S02]  /*104370*/  LOP3.LUT P2, RZ, R3, 0x10, RZ, 0xc0, !PT ;  /* 0x0000001003ff7812 */ /* 0x000fc4000784c0ff */
[----:B------:R-:W-:Y:S02]  /*104380*/  LOP3.LUT P3, RZ, R3, 0x8, RZ, 0xc0, !PT ;  /* 0x0000000803ff7812 */ /* 0x000fe4000786c0ff */
        /* <DEDUP_REMOVED lines=19> */
[----:B---3--:R0:W-:Y:S10]  /*1044c0*/  @P0 STG.E.U8 desc[UR40][R18.64], R6 ;  /* 0x0000000612000986 */ /* 0x0081f4000c101128 */
[----:B------:R-:W-:-:S02]  /*1044d0*/  @P4 LOP3.LUT R4, R4, 0x4000000, RZ, 0xfc, !PT ;  /* 0x0400000004044812 */ /* 0x000fc400078efcff */
[----:B------:R-:W-:Y:S01]  /*1044e0*/  LOP3.LUT P4, RZ, R3, 0x2, RZ, 0xc0, !PT ;  /* 0x0000000203ff7812 */ /* 0x000fe2000788c0ff */
[----:B0-----:R-:W2:Y:S01]  /*1044f0*/  LDL.LU.64 R18, [R1+0x3c0] ;  /* 0x0003c00001127983 */ /* 0x001ea20000300a00 */
[----:B------:R-:W-:Y:S02]  /*104500*/  PRMT R6, R2, 0x7772, RZ ;  /* 0x0000777202067816 */ /* 0x000fe400000000ff */
[----:B------:R-:W-:-:S03]  /*104510*/  LOP3.LUT R4, R4, 0xf7ffffff, RZ, 0xc0, !PT ;  /* 0xf7ffffff04047812 */ /* 0x000fc600078ec0ff */
[----:B----4-:R0:W-:Y:S06]  /*104520*/  @P1 STG.E.U8 desc[UR40][R24.64], R6 ;  /* 0x0000000618001986 */ /* 0x0101ec000c101128 */
[----:B------:R-:W-:Y:S02]  /*104530*/  @P4 LOP3.LUT R4, R4, 0x8000000, RZ, 0xfc, !PT ;  /* 0x0800000004044812 */ /* 0x000fe400078efcff */
[----:B------:R-:W-:Y:S01]  /*104540*/  LOP3.LUT P4, RZ, R3, 0x4, RZ, 0xc0, !PT ;  /* 0x0000000403ff7812 */ /* 0x000fe2000788c0ff */
[----:B0-----:R-:W3:Y:S01]  /*104550*/  LDL.LU.64 R24, [R1+0x3b8] ;  /* 0x0003b80001187983 */ /* 0x001ee20000300a00 */
[----:B------:R-:W-:-:S03]  /*104560*/  PRMT R6, R2, 0x7773, RZ ;  /* 0x0000777302067816 */ /* 0x000fc600000000ff */
[----:B------:R-:W4:Y:S04]  /*104570*/  LDL.LU R5, [R1+0xc8] ;  /* 0x0000c80001057983 */ /* 0x000f280000300800 */
[----:B------:R-:W2:Y:S04]  /*104580*/  LDL.LU R12, [R1+0xcc] ;  /* 0x0000cc00010c7983 */ /* 0x000ea80000300800 */
[----:B------:R-:W2:Y:S04]  /*104590*/  LDL.LU.64 R2, [R1+0x390] ;  /* 0x0003900001027983 */ /* 0x000ea80000300a00 */
[----:B--2---:R0:W-:Y:S04]  /*1045a0*/  STL.64 [R1+0x4220], R2 ;  /* 0x0042200201007387 */ /* 0x0041e80000100a00 */
[----:B0-----:R-:W2:Y:S04]  /*1045b0*/  LDL.LU.64 R2, [R1+0x398] ;  /* 0x0003980001027983 */ /* 0x001ea80000300a00 */
[----:B--2---:R0:W-:Y:S04]  /*1045c0*/  STL.64 [R1+0x4228], R2 ;  /* 0x0042280201007387 */ /* 0x0041e80000100a00 */
[----:B0-----:R-:W2:Y:S04]  /*1045d0*/  LDL.LU.64 R2, [R1+0x3a0] ;  /* 0x0003a00001027983 */ /* 0x001ea80000300a00 */
[----:B--2---:R0:W-:Y:S04]  /*1045e0*/  STL.64 [R1+0x4230], R2 ;  /* 0x0042300201007387 */ /* 0x0041e80000100a00 */
[----:B0-----:R-:W2:Y:S04]  /*1045f0*/  LDL.LU.64 R2, [R1+0x3a8] ;  /* 0x0003a80001027983 */ /* 0x001ea80000300a00 */
[----:B------:R0:W-:Y:S02]  /*104600*/  @P2 STG.E.U8 desc[UR40][R10.64], R6 ;  /* 0x000000060a002986 */ /* 0x0001e4000c101128 */
[----:B0-----:R-:W-:-:S05]  /*104610*/  PRMT R6, R28, 0x7772, RZ ;  /* 0x000077721c067816 */ /* 0x001fca00000000ff */
[----:B------:R0:W-:Y:S02]  /*104620*/  @P3 STG.E.U8 desc[UR40][R8.64], R6 ;  /* 0x0000000608003986 */ /* 0x0001e4000c101128 */
[----:B0-----:R-:W-:-:S05]  /*104630*/  PRMT R6, R28, 0x7773, RZ ;  /* 0x000077731c067816 */ /* 0x001fca00000000ff */
[----:B------:R-:W-:Y:S01]  /*104640*/  @P4 STG.E.U8 desc[UR40][R22.64], R6 ;  /* 0x0000000616004986 */ /* 0x000fe2000c101128 */
[----:B------:R-:W-:-:S03]  /*104650*/  LOP3.LUT P4, RZ, R4, 0x8000000, RZ, 0xc0, !PT ;  /* 0x0800000004ff7812 */ /* 0x000fc6000788c0ff */
[----:B--2---:R0:W-:Y:S04]  /*104660*/  STL.64 [R1+0x4238], R2 ;  /* 0x0042380201007387 */ /* 0x0041e80000100a00 */
[----:B0-----:R-:W2:Y:S01]  /*104670*/  LDL.LU.64 R2, [R1+0x3b0] ;  /* 0x0003b00001027983 */ /* 0x001ea20000300a00 */
[----:B------:R-:W-:-:S03]  /*104680*/  PRMT R6, R29, 0x7772, RZ ;  /* 0x000077721d067816 */ /* 0x000fc600000000ff */
[----:B------:R-:W4:Y:S04]  /*104690*/  LDL.LU R13, [R1+0xb0] ;  /* 0x0000b000010d7983 */ /* 0x000f280000300800 */
[----:B------:R0:W-:Y:S01]  /*1046a0*/  @P4 STG.E.U8 desc[UR40][R18.64], R6 ;  /* 0x0000000612004986 */ /* 0x0001e2000c101128 */
[----:B------:R-:W-:-:S03]  /*1046b0*/  LOP3.LUT P4, RZ, R4, 0x4000000, RZ, 0xc0, !PT ;  /* 0x0400000004ff7812 */ /* 0x000fc6000788c0ff */
[----:B------:R-:W4:Y:S04]  /*1046c0*/  LDL.LU.64 R16, [R1+0x388] ;  /* 0x0003880001107983 */ /* 0x000f280000300a00 */
[----:B------:R-:W4:Y:S01]  /*1046d0*/  LDL.LU.64 R14, [R1+0x380] ;  /* 0x00038000010e7983 */ /* 0x000f220000300a00 */
[----:B0-----:R-:W-:-:S03]  /*1046e0*/  PRMT R6, R29, 0x7773, RZ ;  /* 0x000077731d067816 */ /* 0x001fc600000000ff */
[----:B------:R-:W4:Y:S04]  /*1046f0*/  LDL.LU.64 R10, [R1+0x378] ;  /* 0x00037800010a7983 */ /* 0x000f280000300a00 */
[----:B---3--:R0:W-:Y:S01]  /*104700*/  @P4 STG.E.U8 desc[UR40][R24.64], R6 ;  /* 0x0000000618004986 */ /* 0x0081e2000c101128 */
[----:B------:R-:W-:-:S03]  /*104710*/  LOP3.LUT P4, RZ, R4, 0x2000000, RZ, 0xc0, !PT ;  /* 0x0200000004ff7812 */ /* 0x000fc6000788c0ff */
[----:B------:R-:W3:Y:S04]  /*104720*/  LDL.LU.64 R8, [R1+0x370] ;  /* 0x0003700001087983 */ /* 0x000ee80000300a00 */
[----:B------:R-:W3:Y:S01]  /*104730*/  LDL.LU R22, [R1+0xb4] ;  /* 0x0000b40001167983 */ /* 0x000ee20000300800 */
[----:B0-----:R-:W-:-:S03]  /*104740*/  PRMT R6, R21, 0x7770, RZ ;  /* 0x0000777015067816 */ /* 0x001fc600000000ff */
        /* <DEDUP_REMOVED lines=18> */
[----:B----4-:R-:W-:Y:S02]  /*104870*/  PRMT R6, R5, 0x7770, RZ ;  /* 0x0000777005067816 */ /* 0x010fe400000000ff */
[C---:B------:R-:W-:Y:S02]  /*104880*/  LOP3.LUT P5, RZ, R27.reuse, 0x2000000, RZ, 0xc0, !PT ;  /* 0x020000001bff7812 */ /* 0x040fe400078ac0ff */
[----:B------:R-:W-:-:S02]  /*104890*/  LOP3.LUT P6, RZ, R27, 0x1000000, RZ, 0xc0, !PT ;  /* 0x010000001bff7812 */ /* 0x000fc400078cc0ff */
[C---:B------:R-:W-:Y:S02]  /*1048a0*/  LOP3.LUT P0, RZ, R27.reuse, 0x800000, RZ, 0xc0, !PT ;  /* 0x008000001bff7812 */ /* 0x040fe4000780c0ff */
[C---:B------:R-:W-:Y:S02]  /*1048b0*/  LOP3.LUT P1, RZ, R27.reuse, 0x400000, RZ, 0xc0, !PT ;  /* 0x004000001bff7812 */ /* 0x040fe4000782c0ff */
[C---:B------:R-:W-:Y:S02]  /*1048c0*/  LOP3.LUT P2, RZ, R27.reuse, 0x200000, RZ, 0xc0, !PT ;  /* 0x002000001bff7812 */ /* 0x040fe4000784c0ff */
[----:B------:R-:W-:Y:S01]  /*1048d0*/  LOP3.LUT P3, RZ, R27, 0x100000, RZ, 0xc0, !PT ;  /* 0x001000001bff7812 */ /* 0x000fe2000786c0ff */
[----:B--2---:R0:W-:Y:S01]  /*1048e0*/  @P4 STG.E.U8 desc[UR40][R2.64], R6 ;  /* 0x0000000602004986 */ /* 0x0041e2000c101128 */
[----:B------:R-:W-:Y:S02]  /*1048f0*/  LOP3.LUT P4, RZ, R4, 0x100000, RZ, 0xc0, !PT ;  /* 0x0010000004ff7812 */ /* 0x000fe4000788c0ff */
[----:B0-----:R-:W-:Y:S01]  /*104900*/  PRMT R6, R5, 0x7771, RZ ;  /* 0x0000777105067816 */ /* 0x001fe200000000ff */
[----:B------:R-:W2:Y:S10]  /*104910*/  LDL.LU R3, [R1+0x4218] ;  /* 0x0042180001037983 */ /* 0x000eb40000300800 */
[----:B------:R0:W-:Y:S02]  /*104920*/  @P4 STG.E.U8 desc[UR40][R16.64], R6 ;  /* 0x0000000610004986 */ /* 0x0001e4000c101128 */
[----:B0-----:R-:W-:-:S05]  /*104930*/  PRMT R6, R12, 0x7770, RZ ;  /* 0x000077700c067816 */ /* 0x001fca00000000ff */
[----:B------:R0:W-:Y:S02]  /*104940*/  @P5 STG.E.U8 desc[UR40][R14.64], R6 ;  /* 0x000000060e005986 */ /* 0x0001e4000c101128 */
[----:B0-----:R-:W-:-:S05]  /*104950*/  PRMT R6, R12, 0x7771, RZ ;  /* 0x000077710c067816 */ /* 0x001fca00000000ff */
[----:B------:R0:W-:Y:S02]  /*104960*/  @P6 STG.E.U8 desc[UR40][R10.64], R6 ;  /* 0x000000060a006986 */ /* 0x0001e4000c101128 */
[----:B0-----:R-:W-:-:S05]  /*104970*/  PRMT R6, R13, 0x7770, RZ ;  /* 0x000077700d067816 */ /* 0x001fca00000000ff */
[----:B---3--:R0:W-:Y:S02]  /*104980*/  @P0 STG.E.U8 desc[UR40][R8.64], R6 ;  /* 0x0000000608000986 */ /* 0x0081e4000c101128 */
[----:B0-----:R-:W-:-:S05]  /*104990*/  PRMT R6, R13, 0x7771, RZ ;  /* 0x000077710d067816 */ /* 0x001fca00000000ff */
[----:B------:R0:W-:Y:S04]  /*1049a0*/  @P1 STG.E.U8 desc[UR40][R18.64], R6 ;  /* 0x0000000612001986 */ /* 0x0001e8000c101128 */
[----:B------:R-:W-:Y:S04]  /*1049b0*/  STL.64 [R1+0x4200], R12 ;  /* 0x0042000c01007387 */ /* 0x000fe80000100a00 */
[----:B------:R-:W3:Y:S01]  /*1049c0*/  LDL.LU R23, [R1+0xb8] ;  /* 0x0000b80001177983 */ /* 0x000ee20000300800 */
[----:B0-----:R-:W-:-:S05]  /*1049d0*/  PRMT R6, R22, 0x7770, RZ ;  /* 0x0000777016067816 */ /* 0x001fca00000000ff */
[----:B------:R0:W-:Y:S02]  /*1049e0*/  @P2 STG.E.U8 desc[UR40][R28.64], R6 ;  /* 0x000000061c002986 */ /* 0x0001e4000c101128 */
[----:B0-----:R-:W-:-:S05]  /*1049f0*/  PRMT R6, R22, 0x7771, RZ ;  /* 0x0000777116067816 */ /* 0x001fca00000000ff */
[----:B------:R0:W-:Y:S04]  /*104a00*/  @P3 STG.E.U8 desc[UR40][R24.64], R6 ;  /* 0x0000000618003986 */ /* 0x0001e8000c101128 */
[----:B0-----:R-:W4:Y:S01]  /*104a10*/  LDL.LU.64 R24, [R1+0x350] ;  /* 0x0003500001187983 */ /* 0x001f220000300a00 */
[----:B------:R-:W-:-:S03]  /*104a20*/  LOP3.LUT P0, RZ, R27, 0x80000, RZ, 0xc0, !PT ;  /* 0x000800001bff7812 */ /* 0x000fc6000780c0ff */
[----:B------:R-:W2:Y:S04]  /*104a30*/  LDL.LU.64 R14, [R1+0x348] ;  /* 0x00034800010e7983 */ /* 0x000ea80000300a00 */
[----:B------:R-:W2:Y:S04]  /*104a40*/  LDL.LU.64 R10, [R1+0x340] ;  /* 0x00034000010a7983 */ /* 0x000ea80000300a00 */
[----:B------:R-:W2:Y:S04]  /*104a50*/  LDL.LU.64 R8, [R1+0x338] ;  /* 0x0003380001087983 */ /* 0x000ea80000300a00 */
[----:B------:R-:W2:Y:S04]  /*104a60*/  LDL.LU.64 R18, [R1+0x330] ;  /* 0x0003300001127983 */ /* 0x000ea80000300a00 */
[----:B------:R-:W2:Y:S04]  /*104a70*/  LDL.LU.64 R28, [R1+0x328] ;  /* 0x00032800011c7983 */ /* 0x000ea80000300a00 */
[----:B------:R-:W2:Y:S01]  /*104a80*/  LDL.LU R2, [R1+0xbc] ;  /* 0x0000bc0001027983 */ /* 0x000ea20000300800 */
[----:B---3--:R-:W-:-:S05]  /*104a90*/  PRMT R6, R23, 0x7770, RZ ;  /* 0x0000777017067816 */ /* 0x008fca00000000ff */
[----:B----4-:R0:W-:Y:S04]  /*104aa0*/  @P0 STG.E.U8 desc[UR40][R24.64], R6 ;  /* 0x0000000618000986 */ /* 0x0101e8000c101128 */
[----:B0-----:R-:W3:Y:S04]  /*104ab0*/  LDL.LU.64 R24, [R1+0x320] ;  /* 0x0003200001187983 */ /* 0x001ee80000300a00 */
[----:B------:R-:W-:Y:S04]  /*104ac0*/  STL.64 [R1+0x41f8], R22 ;  /* 0x0041f81601007387 */ /* 0x000fe80000100a00 */
[----:B------:R-:W4:Y:S04]  /*104ad0*/  LDL.LU.64 R12, [R1+0x308] ;  /* 0x00030800010c7983 */ /* 0x000f280000300a00 */
[----:B----4-:R0:W-:Y:S04]  /*104ae0*/  STL.64 [R1+0x4208], R12 ;  /* 0x0042080c01007387 */ /* 0x0101e80000100a00 */
[----:B0-----:R-:W4:Y:S01]  /*104af0*/  LDL.LU.64 R12, [R1+0x310] ;  /* 0x00031000010c7983 */ /* 0x001f220000300a00 */
        /* <DEDUP_REMOVED lines=17> */
[----:B----4-:R0:W-:Y:S04]  /*104c10*/  STL.64 [R1+0x4210], R12 ;  /* 0x0042100c01007387 */ /* 0x0101e80000100a00 */
[----:B0-----:R-:W4:Y:S06]  /*104c20*/  LDL.LU.64 R12, [R1+0x318] ;  /* 0x00031800010c7983 */ /* 0x001f2c0000300a00 */
[----:B------:R-:W-:-:S02]  /*104c30*/  @P4 LOP3.LUT R4, R4, 0x20000, RZ, 0xfc, !PT ;  /* 0x0002000004044812 */ /* 0x000fc400078efcff */
[C---:B------:R-:W-:Y:S02]  /*104c40*/  LOP3.LUT P4, RZ, R27.reuse, 0x2000, RZ, 0xc0, !PT ;  /* 0x000020001bff7812 */ /* 0x040fe4000788c0ff */
[----:B------:R-:W-:Y:S02]  /*104c50*/  LOP3.LUT R4, R4, 0xfffbffff, RZ, 0xc0, !PT ;  /* 0xfffbffff04047812 */ /* 0x000fe400078ec0ff */
[C---:B------:R-:W-:Y:S02]  /*104c60*/  LOP3.LUT P1, RZ, R27.reuse, 0x40000, RZ, 0xc0, !PT ;  /* 0x000400001bff7812 */ /* 0x040fe4000782c0ff */
[----:B------:R-:W-:Y:S02]  /*104c70*/  LOP3.LUT P2, RZ, R27, 0x20000, RZ, 0xc0, !PT ;  /* 0x000200001bff7812 */ /* 0x000fe4000784c0ff */
[----:B------:R-:W-:Y:S02]  /*104c80*/  PRMT R6, R23, 0x7771, RZ ;  /* 0x0000777117067816 */ /* 0x000fe400000000ff */
[----:B------:R-:W-:Y:S01]  /*104c90*/  LOP3.LUT P3, RZ, R27, 0x10000, RZ, 0xc0, !PT ;  /* 0x000100001bff7812 */ /* 0x000fe2000786c0ff */
[----:B------:R-:W4:Y:S02]  /*104ca0*/  LDL.LU.64 R22, [R1+0x300] ;  /* 0x0003000001167983 */ /* 0x000f240000300a00 */
[----:B------:R-:W-:-:S02]  /*104cb0*/  @P4 LOP3.LUT R4, R4, 0x40000, RZ, 0xfc, !PT ;  /* 0x0004000004044812 */ /* 0x000fc400078efcff */
[----:B------:R-:W-:Y:S01]  /*104cc0*/  LOP3.LUT P4, RZ, R27, 0x4000, RZ, 0xc0, !PT ;  /* 0x000040001bff7812 */ /* 0x000fe2000788c0ff */
[----:B------:R-:W4:Y:S01]  /*104cd0*/  LDL.LU.64 R16, [R1+0x2f8] ;  /* 0x0002f80001107983 */ /* 0x000f220000300a00 */
[----:B------:R-:W-:-:S03]  /*104ce0*/  LOP3.LUT R4, R4, 0xfff7ffff, RZ, 0xc0, !PT ;  /* 0xfff7ffff04047812 */ /* 0x000fc600078ec0ff */
[----:B--2---:R0:W-:Y:S08]  /*104cf0*/  @P1 STG.E.U8 desc[UR40][R14.64], R6 ;  /* 0x000000060e001986 */ /* 0x0041f0000c101128 */
[----:B------:R-:W-:Y:S02]  /*104d00*/  @P4 LOP3.LUT R4, R4, 0x80000, RZ, 0xfc, !PT ;  /* 0x0008000004044812 */ /* 0x000fe400078efcff */
[----:B0-----:R-:W-:Y:S01]  /*104d10*/  PRMT R6, R2, 0x7770, RZ ;  /* 0x0000777002067816 */ /* 0x001fe200000000ff */
[----:B------:R-:W2:Y:S01]  /*104d20*/  LDL.LU.64 R14, [R1+0x2f0] ;  /* 0x0002f000010e7983 */ /* 0x000ea20000300a00 */
[----:B------:R-:W-:-:S03]  /*104d30*/  LOP3.LUT P4, RZ, R27, 0x8000, RZ, 0xc0, !PT ;  /* 0x000080001bff7812 */ /* 0x000fc6000788c0ff */
[----:B------:R0:W-:Y:S02]  /*104d40*/  @P2 STG.E.U8 desc[UR40][R10.64], R6 ;  /* 0x000000060a002986 */ /* 0x0001e4000c101128 */
[----:B0-----:R-:W-:Y:S02]  /*104d50*/  PRMT R6, R2, 0x7771, RZ ;  /* 0x0000777102067816 */ /* 0x001fe400000000ff */
[----:B------:R-:W2:Y:S04]  /*104d60*/  LDL.LU.64 R10, [R1+0x2e8] ;  /* 0x0002e800010a7983 */ /* 0x000ea80000300a00 */
[----:B------:R0:W-:Y:S02]  /*104d70*/  @P3 STG.E.U8 desc[UR40][R8.64], R6 ;  /* 0x0000000608003986 */ /* 0x0001e4000c101128 */
[----:B0-----:R-:W-:-:S02]  /*104d80*/  PRMT R6, R21, 0x7772, RZ ;  /* 0x0000777215067816 */ /* 0x001fc400000000ff */
[----:B------:R-:W2:Y:S04]  /*104d90*/  LDL.LU.64 R8, [R1+0x2e0] ;  /* 0x0002e00001087983 */ /* 0x000ea80000300a00 */
[----:B------:R0:W-:Y:S01]  /*104da0*/  @P4 STG.E.U8 desc[UR40][R18.64], R6 ;  /* 0x0000000612004986 */ /* 0x0001e2000c101128 */
[C---:B------:R-:W-:Y:S02]  /*104db0*/  LOP3.LUT P4, RZ, R4.reuse, 0x80000, RZ, 0xc0, !PT ;  /* 0x0008000004ff7812 */ /* 0x040fe4000788c0ff */
[----:B0-----:R-:W-:Y:S01]  /*104dc0*/  PRMT R6, R21, 0x7773, RZ ;  /* 0x0000777315067816 */ /* 0x001fe200000000ff */
[----:B------:R-:W2:Y:S10]  /*104dd0*/  LDL.LU.64 R18, [R1+0x2d8] ;  /* 0x0002d80001127983 */ /* 0x000eb40000300a00 */
[----:B------:R0:W-:Y:S01]  /*104de0*/  @P4 STG.E.U8 desc[UR40][R28.64], R6 ;  /* 0x000000061c004986 */ /* 0x0001e2000c101128 */
[----:B------:R-:W-:-:S03]  /*104df0*/  LOP3.LUT P4, RZ, R4, 0x40000, RZ, 0xc0, !PT ;  /* 0x0004000004ff7812 */ /* 0x000fc6000788c0ff */
[----:B------:R-:W2:Y:S01]  /*104e00*/  LDL.LU.64 R20, [R1+0x2d0] ;  /* 0x0002d00001147983 */ /* 0x000ea20000300a00 */
[----:B0-----:R-:W-:-:S03]  /*104e10*/  PRMT R6, R0, 0x7772, RZ ;  /* 0x0000777200067816 */ /* 0x001fc600000000ff */
[----:B------:R-:W2:Y:S06]  /*104e20*/  LDL.LU.64 R28, [R1+0x2c8] ;  /* 0x0002c800011c7983 */ /* 0x000eac0000300a00 */
[----:B---3--:R0:W-:Y:S01]  /*104e30*/  @P4 STG.E.U8 desc[UR40][R24.64], R6 ;  /* 0x0000000618004986 */ /* 0x0081e2000c101128 */
[----:B------:R-:W-:Y:S02]  /*104e40*/  LOP3.LUT P4, RZ, R4, 0x20000, RZ, 0xc0, !PT ;  /* 0x0002000004ff7812 */ /* 0x000fe4000788c0ff */
[----:B0-----:R-:W-:Y:S01]  /*104e50*/  PRMT R6, R0, 0x7773, RZ ;  /* 0x0000777300067816 */ /* 0x001fe200000000ff */
[----:B------:R-:W3:Y:S10]  /*104e60*/  LDL.LU.64 R24, [R1+0x2c0] ;  /* 0x0002c00001187983 */ /* 0x000ef40000300a00 */
[----:B----4-:R0:W-:Y:S04]  /*104e70*/  @P4 STG.E.U8 desc[UR40][R12.64], R6 ;  /* 0x000000060c004986 */ /* 0x0101e8000c101128 */
[----:B0-----:R-:W4:Y:S01]  /*104e80*/  LDL.LU.64 R12, [R1+0x4210] ;  /* 0x00421000010c7983 */ /* 0x001f220000300a00 */
[----:B------:R-:W-:-:S02]  /*104e90*/  LOP3.LUT P4, RZ, R4, 0x10000, RZ, 0xc0, !PT ;  /* 0x0001000004ff7812 */ /* 0x000fc4000788c0ff */
[----:B------:R-:W-:-:S11]  /*104ea0*/  PRMT R6, R5, 0x7772, RZ ;  /* 0x0000777205067816 */ /* 0x000fd600000000ff */
[----:B----4-:R0:W-:Y:S04]  /*104eb0*/  @P4 STG.E.U8 desc[UR40][R12.64], R6 ;  /* 0x000000060c004986 */ /* 0x0101e8000c101128 */
[----:B0-----:R-:W4:Y:S01]  /*104ec0*/  LDL.LU.64 R12, [R1+0x4208] ;  /* 0x00420800010c7983 */ /* 0x001f220000300a00 */
[----:B------:R-:W-:Y:S02]  /*104ed0*/  LOP3.LUT P4, RZ, R4, 0x8000, RZ, 0xc0, !PT ;  /* 0x0000800004ff7812 */ /* 0x000fe4000788c0ff */
[----:B------:R-:W-:-:S11]  /*104ee0*/  PRMT R6, R5, 0x7773, RZ ;  /* 0x0000777305067816 */ /* 0x000fd600000000ff */
[----:B----4-:R0:W-:Y:S04]  /*104ef0*/  @P4 STG.E.U8 desc[UR40][R12.64], R6 ;  /* 0x000000060c004986 */ /* 0x0101e8000c101128 */
[----:B0-----:R-:W4:Y:S01]  /*104f00*/  LDL.LU.64 R12, [R1+0x4200] ;  /* 0x00420000010c7983 */ /* 0x001f220000300a00 */
[----:B------:R-:W-:Y:S02]  /*104f10*/  LOP3.LUT P4, RZ, R4, 0x4000, RZ, 0xc0, !PT ;  /* 0x0000400004ff7812 */ /* 0x000fe4000788c0ff */
[----:B------:R-:W-:Y:S02]  /*104f20*/  LOP3.LUT P5, RZ, R27, 0x40, RZ, 0xc0, !PT ;  /* 0x000000401bff7812 */ /* 0x000fe400078ac0ff */
[----:B----4-:R-:W-:-:S09]  /*104f30*/  PRMT R6, R12, 0x7772, RZ ;  /* 0x000077720c067816 */ /* 0x010fd200000000ff */
[----:B------:R0:W-:Y:S04]  /*104f40*/  @P4 STG.E.U8 desc[UR40][R22.64], R6 ;  /* 0x0000000616004986 */ /* 0x0001e8000c101128 */
[----:B0-----:R-:W4:Y:S01]  /*104f50*/  LDL.LU.64 R22, [R1+0x41f8] ;  /* 0x0041f80001167983 */ /* 0x001f220000300a00 */
[----:B------:R-:W-:Y:S02]  /*104f60*/  LOP3.LUT P4, RZ, R4, 0x2000, RZ, 0xc0, !PT ;  /* 0x0000200004ff7812 */ /* 0x000fe4000788c0ff */
[----:B------:R-:W-:-:S11]  /*104f70*/  PRMT R6, R12, 0x7773, RZ ;  /* 0x000077730c067816 */ /* 0x000fd600000000ff */
[----:B------:R0:W-:Y:S01]  /*104f80*/  @P4 STG.E.U8 desc[UR40][R16.64], R6 ;  /* 0x0000000610004986 */ /* 0x0001e2000c101128 */
[----:B------:R-:W-:Y:S02]  /*104f90*/  LOP3.LUT P4, RZ, R4, 0x1000, RZ, 0xc0, !PT ;  /* 0x0000100004ff7812 */ /* 0x000fe4000788c0ff */
[----:B------:R-:W-:Y:S02]  /*104fa0*/  LOP3.LUT P6, RZ, R27, 0x20, RZ, 0xc0, !PT ;  /* 0x000000201bff7812 */ /* 0x000fe400078cc0ff */
[----:B0-----:R-:W-:-:S09]  /*104fb0*/  PRMT R6, R13, 0x7772, RZ ;  /* 0x000077720d067816 */ /* 0x001fd200000000ff */
[----:B--2---:R0:W-:Y:S01]  /*104fc0*/  @P4 STG.E.U8 desc[UR40][R14.64], R6 ;  /* 0x000000060e004986 */ /* 0x0041e2000c101128 */
[----:B------:R-:W-:Y:S02]  /*104fd0*/  LOP3.LUT P0, RZ, R27, 0x10, RZ, 0xc0, !PT ;  /* 0x000000101bff7812 */ /* 0x000fe4000780c0ff */
[----:B0-----:R-:W-:-:S05]  /*104fe0*/  PRMT R6, R13, 0x7773, RZ ;  /* 0x000077730d067816 */ /* 0x001fca00000000ff */
[----:B------:R4:W-:Y:S01]  /*104ff0*/  @P5 STG.E.U8 desc[UR40][R10.64], R6 ;  /* 0x000000060a005986 */ /* 0x0009e2000c101128 */
[C---:B------:R-:W-:Y:S02]  /*105000*/  LOP3.LUT P1, RZ, R27.reuse, 0x8, RZ, 0xc0, !PT ;  /* 0x000000081bff7812 */ /* 0x040fe4000782c0ff */
[C---:B------:R-:W-:Y:S02]  /*105010*/  LOP3.LUT P2, RZ, R27.reuse, 0x4, RZ, 0xc0, !PT ;  /* 0x000000041bff7812 */ /* 0x040fe4000784c0ff */
[----:B------:R-:W-:Y:S02]  /*105020*/  LOP3.LUT P3, RZ, R27, 0x2, RZ, 0xc0, !PT ;  /* 0x000000021bff7812 */ /* 0x000fe4000786c0ff */
[----:B----4-:R-:W-:-:S05]  /*105030*/  PRMT R6, R22, 0x7772, RZ ;  /* 0x0000777216067816 */ /* 0x010fca00000000ff */
[----:B------:R0:W-:Y:S02]  /*105040*/  @P6 STG.E.U8 desc[UR40][R8.64], R6 ;  /* 0x0000000608006986 */ /* 0x0001e4000c101128 */
[----:B0-----:R-:W-:-:S05]  /*105050*/  PRMT R6, R22, 0x7773, RZ ;  /* 0x0000777316067816 */ /* 0x001fca00000000ff */
[----:B------:R0:W-:Y:S02]  /*105060*/  @P0 STG.E.U8 desc[UR40][R18.64], R6 ;  /* 0x0000000612000986 */ /* 0x0001e4000c101128 */
[C---:B0-----:R-:W-:Y:S02]  /*105070*/  PRMT R6, R23.reuse, 0x7772, RZ ;  /* 0x0000777217067816 */ /* 0x041fe400000000ff */
[----:B------:R-:W2:Y:S04]  /*105080*/  LDL.LU.64 R18, [R1+0x2b8] ;  /* 0x0002b80001127983 */ /* 0x000ea80000300a00 */
[----:B------:R0:W-:Y:S02]  /*105090*/  @P1 STG.E.U8 desc[UR40][R20.64], R6 ;  /* 0x0000000614001986 */ /* 0x0001e4000c101128 */
[----:B0-----:R-:W-:-:S02]  /*1050a0*/  PRMT R6, R23, 0x7773, RZ ;  /* 0x0000777317067816 */ /* 0x001fc400000000ff */
[----:B------:R-:W4:Y:S04]  /*1050b0*/  LDL.LU.64 R22, [R1+0x2b0] ;  /* 0x0002b00001167983 */ /* 0x000f280000300a00 */
[----:B------:R0:W-:Y:S04]  /*1050c0*/  @P2 STG.E.U8 desc[UR40][R28.64], R6 ;  /* 0x000000061c002986 */ /* 0x0001e8000c101128 */
[----:B------:R-:W4:Y:S01]  /*1050d0*/  LDL.LU.64 R8, [R1+0x2a8] ;  /* 0x0002a80001087983 */ /* 0x000f220000300a00 */
[----:B0-----:R-:W-:-:S05]  /*1050e0*/  PRMT R6, R2, 0x7772, RZ ;  /* 0x0000777202067816 */ /* 0x001fca00000000ff */
[----:B---3--:R0:W-:Y:S04]  /*1050f0*/  @P3 STG.E.U8 desc[UR40][R24.64], R6 ;  /* 0x0000000618003986 */ /* 0x0081e8000c101128 */
[----:B0-----:R-:W3:Y:S04]  /*105100*/  LDL.LU.64 R24, [R1+0x2a0] ;  /* 0x0002a00001187983 */ /* 0x001ee80000300a00 */
[----:B------:R-:W3:Y:S01]  /*105110*/  LDL.LU R29, [R1+0x140] ;  /* 0x00014000011d7983 */ /* 0x000ee20000300800 */
[----:B------:R-:W-:Y:S02]  /*105120*/  LOP3.LUT P0, RZ, R27, 0x1, RZ, 0xc0, !PT ;  /* 0x000000011bff7812 */ /* 0x000fe4000780c0ff */
[----:B------:R-:W-:Y:S01]  /*105130*/  LOP3.LUT P1, RZ, R26, 0x80000000, RZ, 0xc0, !PT ;  /* 0x800000001aff7812 */ /* 0x000fe2000782c0ff */
[----:B------:R-:W4:Y:S01]  /*105140*/  LDL.LU R12, [R1+0x144] ;  /* 0x00014400010c7983 */ /* 0x000f220000300800 */
[----:B------:R-:W-:-:S03]  /*105150*/  PRMT R6, R2, 0x7773, RZ ;  /* 0x0000777302067816 */ /* 0x000fc600000000ff */
[----:B------:R-:W4:Y:S04]  /*105160*/  LDL.LU R13, [R1+0x148] ;  /* 0x00014800010d7983 */ /* 0x000f280000300800 */
[----:B------:R-:W4:Y:S04]  /*105170*/  LDL.LU R20, [R1+0x14c] ;  /* 0x00014c0001147983 */ /* 0x000f280000300800 */
[----:B--2---:R0:W-:Y:S04]  /*105180*/  @P0 STG.E.U8 desc[UR40][R18.64], R6 ;  /* 0x0000000612000986 */ /* 0x0041e8000c101128 */
[----:B0-----:R-:W2:Y:S04]  /*105190*/  LDL.LU.64 R18, [R1+0x298] ;  /* 0x0002980001127983 */ /* 0x001ea80000300a00 */
[----:B------:R-:W2:Y:S01]  /*1051a0*/  LDL.LU R0, [R1+0x130] ;  /* 0x0001300001007983 */ /* 0x000ea20000300800 */
[----:B---3--:R-:W-:-:S05]  /*1051b0*/  PRMT R6, R29, 0x7770, RZ ;  /* 0x000077701d067816 */ /* 0x008fca00000000ff */
[----:B----4-:R0:W-:Y:S04]  /*1051c0*/  @P1 STG.E.U8 desc[UR40][R22.64], R6 ;  /* 0x0000000616001986 */ /* 0x0101e8000c101128 */
[----:B0-----:R-:W3:Y:S04]  /*1051d0*/  LDL.LU.64 R22, [R1+0x290] ;  /* 0x0002900001167983 */ /* 0x001ee80000300a00 */
[----:B------:R-:W4:Y:S04]  /*1051e0*/  LDL.LU R15, [R1+0x134] ;  /* 0x00013400010f7983 */ /* 0x000f280000300800 */
[----:B----4-:R0:W-:Y:S04]  /*1051f0*/  STL [R1+0x41d4], R15 ;  /* 0x0041d40f01007387 */ /* 0x0101e80000100800 */
[----:B------:R-:W-:Y:S04]  /*105200*/  STL [R1+0x41d0], R29 ;  /* 0x0041d01d01007387 */ /* 0x000fe80000100800 */
[----:B0-----:R-:W4:Y:S04]  /*105210*/  LDL.LU.64 R14, [R1+0x268] ;  /* 0x00026800010e7983 */ /* 0x001f280000300a00 */
[----:B----4-:R0:W-:Y:S04]  /*105220*/  STL.64 [R1+0x41d8], R14 ;  /* 0x0041d80e01007387 */ /* 0x0101e80000100a00 */
[----:B0-----:R-:W4:Y:S04]  /*105230*/  LDL.LU.64 R14, [R1+0x270] ;  /* 0x00027000010e7983 */ /* 0x001f280000300a00 */
[----:B----4-:R0:W-:Y:S04]  /*105240*/  STL.64 [R1+0x41e0], R14 ;  /* 0x0041e00e01007387 */ /* 0x0101e80000100a00 */
[----:B0-----:R-:W4:Y:S04]  /*105250*/  LDL.LU.64 R14, [R1+0x278] ;  /* 0x00027800010e7983 */ /* 0x001f280000300a00 */
        /* <DEDUP_REMOVED lines=17> */
[----:B------:R-:W-:Y:S01]  /*105370*/  LOP3.LUT P4, RZ, R26, 0x2000000, RZ, 0xc0, !PT ;  /* 0x020000001aff7812 */ /* 0x000fe2000788c0ff */
[----:B----4-:R0:W-:Y:S04]  /*105380*/  STL.64 [R1+0x41f0], R14 ;  /* 0x0041f00e01007387 */ /* 0x0101e80000100a00 */
[----:B0-----:R-:W4:Y:S01]  /*105390*/  LDL.LU.64 R14, [R1+0x288] ;  /* 0x00028800010e7983 */ /* 0x001f220000300a00 */
[----:B------:R-:W-:Y:S02]  /*1053a0*/  LOP3.LUT R4, R4, 0xfffffdff, RZ, 0xc0, !PT ;  /* 0xfffffdff04047812 */ /* 0x000fe400078ec0ff */
[----:B------:R-:W-:Y:S01]  /*1053b0*/  LOP3.LUT P2, RZ, R26, 0x40000000, RZ, 0xc0, !PT ;  /* 0x400000001aff7812 */ /* 0x000fe2000784c0ff */
[----:B------:R-:W4:Y:S04]  /*1053c0*/  LDL.LU R21, [R1+0x138] ;  /* 0x0001380001157983 */ /* 0x000f280000300800 */
[----:B------:R-:W-:-:S02]  /*1053d0*/  @P4 LOP3.LUT R4, R4, 0x200, RZ, 0xfc, !PT ;  /* 0x0000020004044812 */ /* 0x000fc400078efcff */
[----:B------:R-:W-:Y:S02]  /*1053e0*/  LOP3.LUT P4, RZ, R26, 0x4000000, RZ, 0xc0, !PT ;  /* 0x040000001aff7812 */ /* 0x000fe4000788c0ff */
[----:B------:R-:W-:Y:S02]  /*1053f0*/  LOP3.LUT R4, R4, 0xfffffbff, RZ, 0xc0, !PT ;  /* 0xfffffbff04047812 */ /* 0x000fe400078ec0ff */
[----:B------:R-:W-:-:S09]  /*105400*/  LOP3.LUT P3, RZ, R26, 0x20000000, RZ, 0xc0, !PT ;  /* 0x200000001aff7812 */ /* 0x000fd2000786c0ff */
[----:B------:R-:W-:Y:S02]  /*105410*/  @P4 LOP3.LUT R4, R4, 0x400, RZ, 0xfc, !PT ;  /* 0x0000040004044812 */ /* 0x000fe400078efcff */
[----:B------:R-:W-:Y:S02]  /*105420*/  LOP3.LUT P4, RZ, R26, 0x8000000, RZ, 0xc0, !PT ;  /* 0x080000001aff7812 */ /* 0x000fe4000788c0ff */
[----:B------:R-:W-:Y:S02]  /*105430*/  LOP3.LUT R4, R4, 0xfffff7ff, RZ, 0xc0, !PT ;  /* 0xfffff7ff04047812 */ /* 0x000fe400078ec0ff */
[----:B------:R-:W-:Y:S02]  /*105440*/  PRMT R6, R29, 0x7771, RZ ;  /* 0x000077711d067816 */ /* 0x000fe400000000ff */
[----:B------:R-:W4:Y:S04]  /*105450*/  LDL.LU.64 R28, [R1+0x260] ;  /* 0x00026000011c7983 */ /* 0x000f280000300a00 */
[----:B------:R0:W-:Y:S03]  /*105460*/  @P2 STG.E.U8 desc[UR40][R8.64], R6 ;  /* 0x0000000608002986 */ /* 0x0001e6000c101128 */
[----:B------:R-:W-:-:S02]  /*105470*/  @P4 LOP3.LUT R4, R4, 0x800, RZ, 0xfc, !PT ;  /* 0x0000080004044812 */ /* 0x000fc400078efcff */
[----:B------:R-:W-:Y:S02]  /*105480*/  LOP3.LUT P4, RZ, R26, 0x10000000, RZ, 0xc0, !PT ;  /* 0x100000001aff7812 */ /* 0x000fe4000788c0ff */
[----:B0-----:R-:W-:-:S05]  /*105490*/  PRMT R6, R12, 0x7770, RZ ;  /* 0x000077700c067816 */ /* 0x001fca00000000ff */
[----:B------:R0:W-:Y:S02]  /*1054a0*/  @P3 STG.E.U8 desc[UR40][R24.64], R6 ;  /* 0x0000000618003986 */ /* 0x0001e4000c101128 */
[----:B0-----:R-:W-:Y:S02]  /*1054b0*/  PRMT R6, R12, 0x7771, RZ ;  /* 0x000077710c067816 */ /* 0x001fe400000000ff */
[----:B------:R-:W4:Y:S04]  /*1054c0*/  LDL.LU.64 R24, [R1+0x258] ;  /* 0x0002580001187983 */ /* 0x000f280000300a00 */
[----:B--2---:R0:W-:Y:S01]  /*1054d0*/  @P4 STG.E.U8 desc[UR40][R18.64], R6 ;  /* 0x0000000612004986 */ /* 0x0041e2000c101128 */
[----:B------:R-:W-:-:S03]  /*1054e0*/  LOP3.LUT P4, RZ, R4, 0x800, RZ, 0xc0, !PT ;  /* 0x0000080004ff7812 */ /* 0x000fc6000788c0ff */
[----:B------:R-:W2:Y:S04]  /*1054f0*/  LDL.LU.64 R16, [R1+0x250] ;  /* 0x0002500001107983 */ /* 0x000ea80000300a00 */
[----:B------:R-:W2:Y:S01]  /*105500*/  LDL.LU R2, [R1+0x13c] ;  /* 0x00013c0001027983 */ /* 0x000ea20000300800 */
        /* <DEDUP_REMOVED lines=8> */
[----:B----4-:R0:W-:Y:S04]  /*105590*/  @P4 STG.E.U8 desc[UR40][R14.64], R6 ;  /* 0x000000060e004986 */ /* 0x0101e8000c101128 */
[----:B0-----:R-:W4:Y:S01]  /*1055a0*/  LDL.LU.64 R14, [R1+0x41f0] ;  /* 0x0041f000010e7983 */ /* 0x001f220000300a00 */
[----:B------:R-:W-:Y:S02]  /*1055b0*/  LOP3.LUT P4, RZ, R4, 0x200, RZ, 0xc0, !PT ;  /* 0x0000020004ff7812 */ /* 0x000fe4000788c0ff */
        /* <DEDUP_REMOVED lines=14> */
[----:B0-----:R-:W4:Y:S01]  /*1056a0*/  LDL.LU R15, [R1+0x41d4] ;  /* 0x0041d400010f7983 */ /* 0x001f220000300800 */
[----:B------:R-:W-:Y:S02]  /*1056b0*/  LOP3.LUT P4, RZ, R4, 0x20, RZ, 0xc0, !PT ;  /* 0x0000002004ff7812 */ /* 0x000fe4000788c0ff */
[C---:B------:R-:W-:Y:S02]  /*1056c0*/  LOP3.LUT P5, RZ, R26.reuse, 0x80000, RZ, 0xc0, !PT ;  /* 0x000800001aff7812 */ /* 0x040fe400078ac0ff */
[C---:B------:R-:W-:Y:S02]  /*1056d0*/  LOP3.LUT P6, RZ, R26.reuse, 0x40000, RZ, 0xc0, !PT ;  /* 0x000400001aff7812 */ /* 0x040fe400078cc0ff */
[----:B------:R-:W-:-:S02]  /*1056e0*/  LOP3.LUT P0, RZ, R26, 0x20000, RZ, 0xc0, !PT ;  /* 0x000200001aff7812 */ /* 0x000fc4000780c0ff */
[----:B----4-:R-:W-:-:S05]  /*1056f0*/  PRMT R6, R15, 0x7770, RZ ;  /* 0x000077700f067816 */ /* 0x010fca00000000ff */
[----:B------:R0:W-:Y:S01]  /*105700*/  @P4 STG.E.U8 desc[UR40][R28.64], R6 ;  /* 0x000000061c004986 */ /* 0x0001e2000c101128 */
[----:B------:R-:W-:-:S03]  /*105710*/  LOP3.LUT P4, RZ, R4, 0x10, RZ, 0xc0, !PT ;  /* 0x0000001004ff7812 */ /* 0x000fc6000788c0ff */
[----:B0-----:R-:W4:Y:S01]  /*105720*/  LDL.LU R29, [R1+0x41d0] ;  /* 0x0041d000011d7983 */ /* 0x001f220000300800 */
[----:B------:R-:W-:-:S09]  /*105730*/  PRMT R6, R15, 0x7771, RZ ;  /* 0x000077710f067816 */ /* 0x000fd200000000ff */
[----:B------:R0:W-:Y:S04]  /*105740*/  @P4 STG.E.U8 desc[UR40][R24.64], R6 ;  /* 0x0000000618004986 */ /* 0x0001e8000c101128 */
[----:B0-----:R-:W4:Y:S01]  /*105750*/  LDL.LU.64 R24, [R1+0x41c8] ;  /* 0x0041c80001187983 */ /* 0x001f220000300a00 */
[----:B------:R-:W-:-:S05]  /*105760*/  PRMT R6, R21, 0x7770, RZ ;  /* 0x0000777015067816 */ /* 0x000fca00000000ff */
[----:B--2---:R0:W-:Y:S01]  /*105770*/  @P5 STG.E.U8 desc[UR40][R16.64], R6 ;  /* 0x0000000610005986 */ /* 0x0041e2000c101128 */
[----:B------:R-:W-:Y:S02]  /*105780*/  LOP3.LUT P1, RZ, R26, 0x10000, RZ, 0xc0, !PT ;  /* 0x000100001aff7812 */ /* 0x000fe4000782c0ff */
[----:B0-----:R-:W-:-:S05]  /*105790*/  PRMT R6, R21, 0x7771, RZ ;  /* 0x0000777115067816 */ /* 0x001fca00000000ff */
[----:B------:R0:W-:Y:S01]  /*1057a0*/  @P6 STG.E.U8 desc[UR40][R10.64], R6 ;  /* 0x000000060a006986 */ /* 0x0001e2000c101128 */
[----:B------:R-:W-:Y:S02]  /*1057b0*/  LOP3.LUT P2, RZ, R26, 0x8000, RZ, 0xc0, !PT ;  /* 0x000080001aff7812 */ /* 0x000fe4000784c0ff */
[----:B0-----:R-:W-:-:S05]  /*1057c0*/  PRMT R6, R2, 0x7770, RZ ;  /* 0x0000777002067816 */ /* 0x001fca00000000ff */
[----:B---3--:R0:W-:Y:S01]  /*1057d0*/  @P0 STG.E.U8 desc[UR40][R8.64], R6 ;  /* 0x0000000608000986 */ /* 0x0081e2000c101128 */
[----:B------:R-:W-:Y:S02]  /*1057e0*/  LOP3.LUT P3, RZ, R26, 0x4000, RZ, 0xc0, !PT ;  /* 0x000040001aff7812 */ /* 0x000fe4000786c0ff */
[----:B0-----:R-:W-:-:S05]  /*1057f0*/  PRMT R6, R2, 0x7771, RZ ;  /* 0x0000777102067816 */ /* 0x001fca00000000ff */
[----:B------:R4:W-:Y:S02]  /*105800*/  @P1 STG.E.U8 desc[UR40][R18.64], R6 ;  /* 0x0000000612001986 */ /* 0x0009e4000c101128 */
[----:B----4-:R-:W-:-:S05]  /*105810*/  PRMT R6, R29, 0x7772, RZ ;  /* 0x000077721d067816 */ /* 0x010fca00000000ff */
[----:B------:R0:W-:Y:S02]  /*105820*/  @P2 STG.E.U8 desc[UR40][R22.64], R6 ;  /* 0x0000000616002986 */ /* 0x0001e4000c101128 */
[----:B0-----:R-:W-:-:S05]  /*105830*/  PRMT R6, R29, 0x7773, RZ ;  /* 0x000077731d067816 */ /* 0x001fca00000000ff */
[----:B------:R0:W-:Y:S04]  /*105840*/  @P3 STG.E.U8 desc[UR40][R24.64], R6 ;  /* 0x0000000618003986 */ /* 0x0001e8000c101128 */
[----:B0-----:R-:W2:Y:S04]  /*105850*/  LDL.LU.64 R24, [R1+0x41c0] ;  /* 0x0041c00001187983 */ /* 0x001ea80000300a00 */
[----:B------:R-:W3:Y:S01]  /*105860*/  LDL.LU.64 R22, [R1+0x220] ;  /* 0x0002200001167983 */ /* 0x000ee20000300a00 */
[C---:B------:R-:W-:Y:S02]  /*105870*/  LOP3.LUT P4, RZ, R26.reuse, 0x2, RZ, 0xc0, !PT ;  /* 0x000000021aff7812 */ /* 0x040fe4000788c0ff */
[----:B------:R-:W-:Y:S01]  /*105880*/  LOP3.LUT R3, R3, 0xefffffff, RZ, 0xc0, !PT ;  /* 0xefffffff03037812 */ /* 0x000fe200078ec0ff */
[----:B------:R-:W4:Y:S01]  /*105890*/  LDL.LU.64 R16, [R1+0x218] ;  /* 0x0002180001107983 */ /* 0x000f220000300a00 */
[----:B------:R-:W-:-:S02]  /*1058a0*/  LOP3.LUT P0, RZ, R26, 0x2000, RZ, 0xc0, !PT ;  /* 0x000020001aff7812 */ /* 0x000fc4000780c0ff */
[----:B------:R-:W-:Y:S01]  /*1058b0*/  PRMT R6, R12, 0x7772, RZ ;  /* 0x000077720c067816 */ /* 0x000fe200000000ff */
[----:B------:R-:W2:Y:S04]  /*1058c0*/  LDL.LU.64 R28, [R1+0x210] ;  /* 0x00021000011c7983 */ /* 0x000ea80000300a00 */
[----:B------:R-:W2:Y:S02]  /*1058d0*/  LDL.LU.64 R10, [R1+0x208] ;  /* 0x00020800010a7983 */ /* 0x000ea40000300a00 */
[----:B------:R-:W-:Y:S02]  /*1058e0*/  @P4 LOP3.LUT R3, R3, 0x10000000, RZ, 0xfc, !PT ;  /* 0x1000000003034812 */ /* 0x000fe400078efcff */
[----:B------:R-:W-:Y:S01]  /*1058f0*/  LOP3.LUT P4, RZ, R26, 0x4, RZ, 0xc0, !PT ;  /* 0x000000041aff7812 */ /* 0x000fe2000788c0ff */
[----:B------:R-:W2:Y:S01]  /*105900*/  LDL.LU.64 R8, [R1+0x200] ;  /* 0x0002000001087983 */ /* 0x000ea20000300a00 */
[----:B------:R-:W-:-:S03]  /*105910*/  LOP3.LUT R3, R3, 0xdfffffff, RZ, 0xc0, !PT ;  /* 0xdfffffff03037812 */ /* 0x000fc600078ec0ff */
[----:B------:R-:W2:Y:S08]  /*105920*/  LDL.LU.64 R18, [R1+0x1f8] ;  /* 0x0001f80001127983 */ /* 0x000eb00000300a00 */
[----:B------:R-:W-:Y:S02]  /*105930*/  @P4 LOP3.LUT R3, R3, 0x20000000, RZ, 0xfc, !PT ;  /* 0x2000000003034812 */ /* 0x000fe400078efcff */
[----:B------:R-:W-:-:S02]  /*105940*/  LOP3.LUT P4, RZ, R26, 0x8, RZ, 0xc0, !PT ;  /* 0x000000081aff7812 */ /* 0x000fc4000788c0ff */
[----:B------:R-:W-:-:S11]  /*105950*/  LOP3.LUT R3, R3, 0xbfffffff, RZ, 0xc0, !PT ;  /* 0xbfffffff03037812 */ /* 0x000fd600078ec0ff */
[----:B------:R-:W-:Y:S02]  /*105960*/  @P4 LOP3.LUT R3, R3, 0x40000000, RZ, 0xfc, !PT ;  /* 0x4000000003034812 */ /* 0x000fe400078efcff */
[----:B------:R-:W-:Y:S02]  /*105970*/  LOP3.LUT P4, RZ, R26, 0x10, RZ, 0xc0, !PT ;  /* 0x000000101aff7812 */ /* 0x000fe4000788c0ff */
[----:B------:R-:W-:-:S11]  /*105980*/  LOP3.LUT R3, R3, 0x7fffffff, RZ, 0xc0, !PT ;  /* 0x7fffffff03037812 */ /* 0x000fd600078ec0ff */
[----:B------:R-:W-:-:S05]  /*105990*/  @P4 LOP3.LUT R3, R3, 0x80000000, RZ, 0xfc, !PT ;  /* 0x8000000003034812 */ /* 0x000fca00078efcff */
[----:B------:R-:W-:Y:S04]  /*1059a0*/  STL.64 [R1+0x41b0], R2 ;  /* 0x0041b00201007387 */ /* 0x000fe80000100a00 */
[----:B---3--:R0:W-:Y:S04]  /*1059b0*/  @P0 STG.E.U8 desc[UR40][R22.64], R6 ;  /* 0x0000000616000986 */ /* 0x0081e8000c101128 */
[----:B0-----:R-:W3:Y:S04]  /*1059c0*/  LDL.LU.64 R22, [R1+0x1f0] ;  /* 0x0001f00001167983 */ /* 0x001ee80000300a00 */
[----:B------:R-:W2:Y:S01]  /*1059d0*/  LDL.LU.64 R2, [R1+0x1e0] ;  /* 0x0001e00001027983 */ /* 0x000ea20000300a00 */
        /* <DEDUP_REMOVED lines=14> */
[----:B----4-:R-:W-:Y:S01]  /*105ac0*/  @P1 STG.E.U8 desc[UR40][R16.64], R6 ;  /* 0x0000000610001986 */ /* 0x010fe2000c101128 */
[----:B------:R-:W-:-:S03]  /*105ad0*/  LOP3.LUT R4, R4, 0xfffffff7, RZ, 0xc0, !PT ;  /* 0xfffffff704047812 */ /* 0x000fc600078ec0ff */
[----:B--2---:R0:W-:Y:S04]  /*105ae0*/  STL.64 [R1+0x41b8], R2 ;  /* 0x0041b80201007387 */ /* 0x0041e80000100a00 */
[----:B0-----:R-:W2:Y:S01]  /*105af0*/  LDL.LU.64 R2, [R1+0x1e8] ;  /* 0x0001e80001027983 */ /* 0x001ea20000300a00 */
[C---:B------:R-:W-:Y:S02]  /*105b00*/  PRMT R6, R13.reuse, 0x7772, RZ ;  /* 0x000077720d067816 */ /* 0x040fe400000000ff */
[----:B------:R-:W-:Y:S02]  /*105b10*/  @P4 LOP3.LUT R4, R4, 0x8, RZ, 0xfc, !PT ;  /* 0x0000000804044812 */ /* 0x000fe400078efcff */
[----:B------:R-:W-:Y:S01]  /*105b20*/  LOP3.LUT P4, RZ, R26, 0x200, RZ, 0xc0, !PT ;  /* 0x000002001aff7812 */ /* 0x000fe2000788c0ff */
[----:B------:R0:W-:Y:S02]  /*105b30*/  @P2 STG.E.U8 desc[UR40][R28.64], R6 ;  /* 0x000000061c002986 */ /* 0x0001e4000c101128 */
[----:B0-----:R-:W-:-:S02]  /*105b40*/  PRMT R6, R13, 0x7773, RZ ;  /* 0x000077730d067816 */ /* 0x001fc400000000ff */
[----:B------:R-:W4:Y:S04]  /*105b50*/  LDL.LU.64 R28, [R1+0x1d8] ;  /* 0x0001d800011c7983 */ /* 0x000f280000300a00 */
[----:B------:R0:W-:Y:S02]  /*105b60*/  @P3 STG.E.U8 desc[UR40][R10.64], R6 ;  /* 0x000000060a003986 */ /* 0x0001e4000c101128 */
[----:B0-----:R-:W-:-:S05]  /*105b70*/  PRMT R6, R20, 0x7772, RZ ;  /* 0x0000777214067816 */ /* 0x001fca00000000ff */
[----:B------:R0:W-:Y:S01]  /*105b80*/  @P4 STG.E.U8 desc[UR40][R8.64], R6 ;  /* 0x0000000608004986 */ /* 0x0001e2000c101128 */
[----:B------:R-:W-:Y:S02]  /*105b90*/  LOP3.LUT P4, RZ, R4, 0x8, RZ, 0xc0, !PT ;  /* 0x0000000804ff7812 */ /* 0x000fe4000788c0ff */
[----:B0-----:R-:W-:-:S11]  /*105ba0*/  PRMT R6, R20, 0x7773, RZ ;  /* 0x0000777314067816 */ /* 0x001fd600000000ff */
[----:B------:R0:W-:Y:S01]  /*105bb0*/  @P4 STG.E.U8 desc[UR40][R18.64], R6 ;  /* 0x0000000612004986 */ /* 0x0001e2000c101128 */
[----:B------:R-:W-:Y:S02]  /*105bc0*/  LOP3.LUT P4, RZ, R4, 0x4, RZ, 0xc0, !PT ;  /* 0x0000000404ff7812 */ /* 0x000fe4000788c0ff */
[----:B------:R-:W-:Y:S02]  /*105bd0*/  LOP3.LUT P5, RZ, R26, 0x1, RZ, 0xc0, !PT ;  /* 0x000000011aff7812 */ /* 0x000fe400078ac0ff */
[----:B------:R-:W4:Y:S04]  /*105be0*/  LDL.LU.64 R26, [R1+0x1c8] ;  /* 0x0001c800011a7983 */ /* 0x000f280000300a00 */
[----:B------:R-:W4:Y:S01]  /*105bf0*/  LDL.LU R5, [R1+0x120] ;  /* 0x0001200001057983 */ /* 0x000f220000300800 */
[----:B0-----:R-:W-:-:S03]  /*105c00*/  PRMT R6, R0, 0x7772, RZ ;  /* 0x0000777200067816 */ /* 0x001fc600000000ff */
[----:B------:R-:W4:Y:S04]  /*105c10*/  LDL.LU.64 R16, [R1+0x1c0] ;  /* 0x0001c00001107983 */ /* 0x000f280000300a00 */
[----:B---3--:R0:W-:Y:S01]  /*105c20*/  @P4 STG.E.U8 desc[UR40][R22.64], R6 ;  /* 0x0000000616004986 */ /* 0x0081e2000c101128 */
[----:B------:R-:W-:-:S03]  /*105c30*/  LOP3.LUT P4, RZ, R4, 0x2, RZ, 0xc0, !PT ;  /* 0x0000000204ff7812 */ /* 0x000fc6000788c0ff */
[----:B------:R-:W3:Y:S04]  /*105c40*/  LDL.LU R14, [R1+0x124] ;  /* 0x00012400010e7983 */ /* 0x000ee80000300800 */
[----:B------:R-:W3:Y:S01]  /*105c50*/  LDL.LU.64 R12, [R1+0x970] ;  /* 0x00097000010c7983 */ /* 0x000ee20000300a00 */
[----:B0-----:R-:W-:-:S03]  /*105c60*/  PRMT R6, R0, 0x7773, RZ ;  /* 0x0000777300067816 */ /* 0x001fc600000000ff */
[----:B------:R-:W3:Y:S04]  /*105c70*/  LDL.LU.64 R10, [R1+0x978] ;  /* 0x00097800010a7983 */ /* 0x000ee80000300a00 */
[----:B------:R-:W3:Y:S04]  /*105c80*/  LDL.LU.64 R8, [R1+0x988] ;  /* 0x0009880001087983 */ /* 0x000ee80000300a00 */
[----:B------:R-:W3:Y:S04]  /*105c90*/  LDL.LU.64 R18, [R1+0x990] ;  /* 0x0009900001127983 */ /* 0x000ee80000300a00 */
[----:B------:R-:W3:Y:S04]  /*105ca0*/  LDL.LU R20, [R1+0x128] ;  /* 0x0001280001147983 */ /* 0x000ee80000300800 */
[----:B------:R-:W3:Y:S04]  /*105cb0*/  LDL.LU.64 R22, [R1+0x9a0] ;  /* 0x0009a00001167983 */ /* 0x000ee80000300a00 */
[----:B--2---:R0:W-:Y:S04]  /*105cc0*/  @P4 STG.E.U8 desc[UR40][R2.64], R6 ;  /* 0x0000000602004986 */ /* 0x0041e8000c101128 */
[----:B0-----:R-:W2:Y:S01]  /*105cd0*/  LDL.LU.64 R2, [R1+0x41b8] ;  /* 0x0041b80001027983 */ /* 0x001ea20000300a00 */
[----:B------:R-:W-:-:S02]  /*105ce0*/  LOP3.LUT P4, RZ, R4, 0x1, RZ, 0xc0, !PT ;  /* 0x0000000104ff7812 */ /* 0x000fc4000788c0ff */
[C---:B------:R-:W-:Y:S01]  /*105cf0*/  PRMT R4, R15.reuse, 0x7772, RZ ;  /* 0x000077720f047816 */ /* 0x040fe200000000ff */
[----:B------:R-:W3:Y:S10]  /*105d00*/  LDL.LU.64 R6, [R1+0x1d0] ;  /* 0x0001d00001067983 */ /* 0x000ef40000300a00 */
[----:B--2---:R0:W-:Y:S04]  /*105d10*/  @P4 STG.E.U8 desc[UR40][R2.64], R4 ;  /* 0x0000000402004986 */ /* 0x0041e8000c101128 */
[----:B0-----:R-:W2:Y:S01]  /*105d20*/  LDL.LU.64 R2, [R1+0x41b0] ;  /* 0x0041b00001027983 */ /* 0x001ea20000300a00 */
[----:B------:R-:W-:-:S02]  /*105d30*/  PRMT R4, R15, 0x7773, RZ ;  /* 0x000077730f047816 */ /* 0x000fc400000000ff */
[----:B--2---:R-:W-:-:S13]  /*105d40*/  LOP3.LUT P4, RZ, R3, 0x80000000, RZ, 0xc0, !PT ;  /* 0x8000000003ff7812 */ /* 0x004fda000788c0ff */
[----:B----4-:R0:W-:Y:S04]  /*105d50*/  @P4 STG.E.U8 desc[UR40][R28.64], R4 ;  /* 0x000000041c004986 */ /* 0x0101e8000c101128 */
[----:B0-----:R-:W2:Y:S01]  /*105d60*/  LDL.LU.64 R28, [R1+0x41a8] ;  /* 0x0041a800011c7983 */ /* 0x001ea20000300a00 */
[----:B------:R-:W-:Y:S02]  /*105d70*/  LOP3.LUT P4, RZ, R3, 0x40000000, RZ, 0xc0, !PT ;  /* 0x4000000003ff7812 */ /* 0x000fe4000788c0ff */
[----:B------:R-:W-:-:S11]  /*105d80*/  PRMT R4, R21, 0x7772, RZ ;  /* 0x0000777215047816 */ /* 0x000fd600000000ff */
[----:B---3--:R0:W-:Y:S01]  /*105d90*/  @P4 STG.E.U8 desc[UR40][R6.64], R4 ;  /* 0x0000000406004986 */ /* 0x0081e2000c101128 */
[----:B------:R-:W-:Y:S02]  /*105da0*/  LOP3.LUT P4, RZ, R3, 0x20000000, RZ, 0xc0, !PT ;  /* 0x2000000003ff7812 */ /* 0x000fe4000788c0ff */
[----:B0-----:R-:W-:-:S11]  /*105db0*/  PRMT R4, R21, 0x7773, RZ ;  /* 0x0000777315047816 */ /* 0x001fd600000000ff */
[----:B------:R0:W-:Y:S01]  /*105dc0*/  @P4 STG.E.U8 desc[UR40][R26.64], R4 ;  /* 0x000000041a004986 */ /* 0x0001e2000c101128 */
[----:B------:R-:W-:Y:S02]  /*105dd0*/  LOP3.LUT P4, RZ, R3, 0x10000000, RZ, 0xc0, !PT ;  /* 0x1000000003ff7812 */ /* 0x000fe4000788c0ff */
[----:B------:R-:W-:Y:S02]  /*105de0*/  LOP3.LUT P6, RZ, R25, 0x80000000, RZ, 0xc0, !PT ;  /* 0x8000000019ff7812 */ /* 0x000fe400078cc0ff */
[----:B0-----:R-:W-:-:S09]  /*105df0*/  PRMT R4, R2, 0x7772, RZ ;  /* 0x0000777202047816 */ /* 0x001fd200000000ff */
[----:B------:R0:W-:Y:S01]  /*105e00*/  @P4 STG.E.U8 desc[UR40][R16.64], R4 ;  /* 0x0000000410004986 */ /* 0x0001e2000c101128 */
[C---:B------:R-:W-:Y:S02]  /*105e10*/  LOP3.LUT P0, RZ, R25.reuse, 0x40000000, RZ, 0xc0, !PT ;  /* 0x4000000019ff7812 */ /* 0x040fe4000780c0ff */
[----:B0-----:R-:W-:Y:S02]  /*105e20*/  PRMT R4, R2, 0x7773, RZ ;  /* 0x0000777302047816 */ /* 0x001fe400000000ff */
[C---:B------:R-:W-:Y:S02]  /*105e30*/  LOP3.LUT P1, RZ, R25.reuse, 0x20000000, RZ, 0xc0, !PT ;  /* 0x2000000019ff7812 */ /* 0x040fe4000782c0ff */
[C---:B------:R-:W-:Y:S02]  /*105e40*/  LOP3.LUT P2, RZ, R25.reuse, 0x10000000, RZ, 0xc0, !PT ;  /* 0x1000000019ff7812 */ /* 0x040fe4000784c0ff */
[----:B------:R-:W-:Y:S01]  /*105e50*/  LOP3.LUT P3, RZ, R25, 0x8000000, RZ, 0xc0, !PT ;  /* 0x0800000019ff7812 */ /* 0x000fe2000786c0ff */
[----:B--2---:R0:W-:Y:S02]  /*105e60*/  @P5 STG.E.U8 desc[UR40][R28.64], R4 ;  /* 0x000000041c005986 */ /* 0x0041e4000c101128 */
        /* <DEDUP_REMOVED lines=8> */
[----:B------:R0:W-:Y:S02]  /*105ef0*/  @P2 STG.E.U8 desc[UR40][R18.64], R4 ;  /* 0x0000000412002986 */ /* 0x0001e4000c101128 */
[----:B0-----:R-:W-:-:S05]  /*105f00*/  PRMT R4, R20, 0x7770, RZ ;  /* 0x0000777014047816 */ /* 0x001fca00000000ff */
[----:B------:R0:W-:Y:S04]  /*105f10*/  @P3 STG.E.U8 desc[UR40][R22.64], R4 ;  /* 0x0000000416003986 */ /* 0x0001e8000c101128 */
[----:B0-----:R-:W3:Y:S04]  /*105f20*/  LDL.LU.64 R22, [R1+0x9b0] ;  /* 0x0009b00001167983 */ /* 0x001ee80000300a00 */
[----:B------:R-:W4:Y:S04]  /*105f30*/  LDL.LU.64 R16, [R1+0x9b8] ;  /* 0x0009b80001107983 */ /* 0x000f280000300a00 */
        /* <DEDUP_REMOVED lines=9> */
[----:B------:R-:W4:Y:S04]  /*105fd0*/  LDL.LU R2, [R1+0x11c] ;  /* 0x00011c0001027983 */ /* 0x000f280000300800 */
[----:B--2---:R0:W-:Y:S04]  /*105fe0*/  @P0 STG.E.U8 desc[UR40][R8.64], R4 ;  /* 0x0000000408000986 */ /* 0x0041e8000c101128 */
[----:B0-----:R-:W2:Y:S01]  /*105ff0*/  LDL.LU.64 R8, [R1+0x9d0] ;  /* 0x0009d00001087983 */ /* 0x001ea20000300a00 */
[----:B---3--:R-:W-:-:S05]  /*106000*/  PRMT R4, R21, 0x7770, RZ ;  /* 0x0000777015047816 */ /* 0x008fca00000000ff */
[----:B------:R0:W-:Y:S04]  /*106010*/  @P1 STG.E.U8 desc[UR40][R22.64], R4 ;  /* 0x0000000416001986 */ /* 0x0001e8000c101128 */
[----:B0-----:R-:W3:Y:S01]  /*106020*/  LDL.LU.64 R22, [R1+0x9d8] ;  /* 0x0009d80001167983 */ /* 0x001ee20000300a00 */
[----:B------:R-:W-:-:S03]  /*106030*/  PRMT R4, R21, 0x7771, RZ ;  /* 0x0000777115047816 */ /* 0x000fc600000000ff */
[----:B------:R0:W-:Y:S04]  /*106040*/  STL.64 [R1+0x4188], R20 ;  /* 0x0041881401007387 */ /* 0x0001e80000100a00 */
        /* <DEDUP_REMOVED lines=30> */
[----:B------:R-:W-:-:S03]  /*106230*/  LOP3.LUT P3, RZ, R25, 0x800000, RZ, 0xc0, !PT ;  /* 0x0080000019ff7812 */ /* 0x000fc6000786c0ff */
[----:B------:R-:W2:Y:S04]  /*106240*/  LDL.LU.64 R26, [R1+0xa10] ;  /* 0x000a1000011a7983 */ /* 0x000ea80000300a00 */
[----:B------:R-:W-:Y:S02]  /*106250*/  @P4 LOP3.LUT R3, R3, 0x4000000, RZ, 0xfc, !PT ;  /* 0x0400000003034812 */ /* 0x000fe400078efcff */
        /* <DEDUP_REMOVED lines=39> */
[----:B------:R-:W-:-:S11]  /*1064d0*/  PRMT R4, R5, 0x7772, RZ ;  /* 0x0000777205047816 */ /* 0x000fd600000000ff */
        /* <DEDUP_REMOVED lines=9> */
[----:B----4-:R2:W-:Y:S01]  /*106570*/  @P6 STG.E.U8 desc[UR40][R16.64], R4 ;  /* 0x0000000410006986 */ /* 0x0105e2000c101128 */
[C---:B------:R-:W-:Y:S02]  /*106580*/  LOP3.LUT P2, RZ, R25.reuse, 0x200, RZ, 0xc0, !PT ;  /* 0x0000020019ff7812 */ /* 0x040fe4000784c0ff */
[----:B------:R-:W-:Y:S02]  /*106590*/  LOP3.LUT P3, RZ, R25, 0x100, RZ, 0xc0, !PT ;  /* 0x0000010019ff7812 */ /* 0x000fe4000786c0ff */
[----:B------:R-:W-:Y:S02]  /*1065a0*/  LOP3.LUT P4, RZ, R24, 0x8000000, RZ, 0xc0, !PT ;  /* 0x0800000018ff7812 */ /* 0x000fe4000788c0ff */
[----:B------:R-:W-:Y:S02]  /*1065b0*/  LOP3.LUT R3, R3, 0xffffefff, RZ, 0xc0, !PT ;  /* 0xffffefff03037812 */ /* 0x000fe400078ec0ff */
[----:B--2---:R-:W-:-:S05]  /*1065c0*/  PRMT R4, R20, 0x7772, RZ ;  /* 0x0000777214047816 */ /* 0x004fca00000000ff */
        /* <DEDUP_REMOVED lines=8> */
[----:B0-----:R-:W3:Y:S01]  /*106650*/  LDL.LU.64 R22, [R1+0xa48] ;  /* 0x000a480001167983 */ /* 0x001ee20000300a00 */
[----:B------:R-:W-:-:S02]  /*106660*/  @P4 LOP3.LUT R3, R3, 0x1000, RZ, 0xfc, !PT ;  /* 0x0000100003034812 */ /* 0x000fc400078efcff */
[C---:B------:R-:W-:Y:S01]  /*106670*/  LOP3.LUT P4, RZ, R24.reuse, 0x10000000, RZ, 0xc0, !PT ;  /* 0x1000000018ff7812 */ /* 0x040fe2000788c0ff */
[----:B------:R-:W4:Y:S01]  /*106680*/  LDL.LU.64 R12, [R1+0xa50] ;  /* 0x000a5000010c7983 */ /* 0x000f220000300a00 */
[----:B------:R-:W-:Y:S02]  /*106690*/  LOP3.LUT R3, R3, 0xffffdfff, RZ, 0xc0, !PT ;  /* 0xffffdfff03037812 */ /* 0x000fe400078ec0ff */
[C---:B------:R-:W-:Y:S01]  /*1066a0*/  LOP3.LUT P0, RZ, R25.reuse, 0x80, RZ, 0xc0, !PT ;  /* 0x0000008019ff7812 */ /* 0x040fe2000780c0ff */
[----:B------:R-:W4:Y:S01]  /*1066b0*/  LDL.LU.64 R10, [R1+0xa58] ;  /* 0x000a5800010a7983 */ /* 0x000f220000300a00 */
[----:B------:R-:W-:Y:S02]  /*1066c0*/  LOP3.LUT P1, RZ, R25, 0x40, RZ, 0xc0, !PT ;  /* 0x0000004019ff7812 */ /* 0x000fe4000782c0ff */
[----:B------:R-:W-:Y:S01]  /*1066d0*/  PRMT R4, R15, 0x7772, RZ ;  /* 0x000077720f047816 */ /* 0x000fe200000000ff */
[----:B------:R-:W4:Y:S04]  /*1066e0*/  LDL.LU.64 R8, [R1+0xa60] ;  /* 0x000a600001087983 */ /* 0x000f280000300a00 */
[----:B------:R-:W-:Y:S01]  /*1066f0*/  @P4 LOP3.LUT R3, R3, 0x2000, RZ, 0xfc, !PT ;  /* 0x0000200003034812 */ /* 0x000fe200078efcff */
[----:B------:R-:W4:Y:S01]  /*106700*/  LDL.LU R5, [R1+0x100] ;  /* 0x0001000001057983 */ /* 0x000f220000300800 */
        /* <DEDUP_REMOVED lines=18> */
[----:B------:R-:W-:-:S07]  /*106830*/  LOP3.LUT P3, RZ, R25, 0x10, RZ, 0xc0, !PT ;  /* 0x0000001019ff7812 */ /* 0x000fce000786c0ff */
[----:B------:R-:W-:Y:S02]  /*106840*/  @P4 LOP3.LUT R3, R3, 0x80000, RZ, 0xfc, !PT ;  /* 0x0008000003034812 */ /* 0x000fe400078efcff */
[----:B------:R-:W-:Y:S01]  /*106850*/  LOP3.LUT P4, RZ, R25, 0x8, RZ, 0xc0, !PT ;  /* 0x0000000819ff7812 */ /* 0x000fe2000788c0ff */
[----:B--2---:R0:W-:Y:S02]  /*106860*/  @P0 STG.E.U8 desc[UR40][R20.64], R4 ;  /* 0x0000000414000986 */ /* 0x0041e4000c101128 */
[----:B0-----:R-:W-:Y:S02]  /*106870*/  PRMT R4, R15, 0x7773, RZ ;  /* 0x000077730f047816 */ /* 0x001fe400000000ff */
[----:B------:R-:W2:Y:S04]  /*106880*/  LDL.LU.64 R20, [R1+0xa68] ;  /* 0x000a680001147983 */ /* 0x000ea80000300a00 */
[----:B---3--:R0:W-:Y:S04]  /*106890*/  @P1 STG.E.U8 desc[UR40][R22.64], R4 ;  /* 0x0000000416001986 */ /* 0x0081e8000c101128 */
[----:B0-----:R-:W3:Y:S04]  /*1068a0*/  LDL.LU.64 R22, [R1+0xa70] ;  /* 0x000a700001167983 */ /* 0x001ee80000300a00 */
[----:B------:R-:W2:Y:S04]  /*1068b0*/  LDL.LU R25, [R1+0x104] ;  /* 0x0001040001197983 */ /* 0x000ea80000300800 */
[----:B------:R-:W2:Y:S04]  /*1068c0*/  LDL.LU R0, [R1+0x108] ;  /* 0x0001080001007983 */ /* 0x000ea80000300800 */
[----:B------:R-:W2:Y:S04]  /*1068d0*/  LDL.LU.64 R28, [R1+0xa90] ;  /* 0x000a9000011c7983 */ /* 0x000ea80000300a00 */
[----:B--2---:R0:W-:Y:S04]  /*1068e0*/  STL.64 [R1+0x4170], R28 ;  /* 0x0041701c01007387 */ /* 0x0041e80000100a00 */
[----:B0-----:R-:W2:Y:S04]  /*1068f0*/  LDL.LU.64 R28, [R1+0xa88] ;  /* 0x000a8800011c7983 */ /* 0x001ea80000300a00 */
[----:B--2---:R0:W-:Y:S04]  /*106900*/  STL.64 [R1+0x4178], R28 ;  /* 0x0041781c01007387 */ /* 0x0041e80000100a00 */
[----:B0-----:R-:W2:Y:S01]  /*106910*/  LDL.LU.64 R28, [R1+0xa80] ;  /* 0x000a8000011c7983 */ /* 0x001ea20000300a00 */
[----:B------:R-:W-:-:S05]  /*106920*/  PRMT R4, R18, 0x7772, RZ ;  /* 0x0000777212047816 */ /* 0x000fca00000000ff */
[----:B----4-:R0:W-:Y:S02]  /*106930*/  @P2 STG.E.U8 desc[UR40][R12.64], R4 ;  /* 0x000000040c002986 */ /* 0x0101e4000c101128 */
[----:B0-----:R-:W-:-:S05]  /*106940*/  PRMT R4, R18, 0x7773, RZ ;  /* 0x0000777312047816 */ /* 0x001fca00000000ff */
[----:B------:R0:W-:Y:S02]  /*106950*/  @P3 STG.E.U8 desc[UR40][R10.64], R4 ;  /* 0x000000040a003986 */ /* 0x0001e4000c101128 */
[----:B0-----:R-:W-:-:S05]  /*106960*/  PRMT R4, R19, 0x7772, RZ ;  /* 0x0000777213047816 */ /* 0x001fca00000000ff */
[----:B------:R-:W-:Y:S04]  /*106970*/  @P4 STG.E.U8 desc[UR40][R8.64], R4 ;  /* 0x0000000408004986 */ /* 0x000fe8000c101128 */
[----:B--2---:R0:W-:Y:S04]  /*106980*/  STL.64 [R1+0x4180], R28 ;  /* 0x0041801c01007387 */ /* 0x0041e80000100a00 */
[----:B0-----:R-:W2:Y:S01]  /*106990*/  LDL.LU.64 R28, [R1+0xa78] ;  /* 0x000a7800011c7983 */ /* 0x001ea20000300a00 */
[----:B------:R-:W-:Y:S02]  /*1069a0*/  LOP3.LUT P4, RZ, R3, 0x80000, RZ, 0xc0, !PT ;  /* 0x0008000003ff7812 */ /* 0x000fe4000788c0ff */
[----:B------:R-:W-:Y:S01]  /*1069b0*/  PRMT R4, R19, 0x7773, RZ ;  /* 0x0000777313047816 */ /* 0x000fe200000000ff */
[----:B------:R-:W4:Y:S04]  /*1069c0*/  LDL.LU.64 R6, [R1+0xa98] ;  /* 0x000a980001067983 */ /* 0x000f280000300a00 */
[----:B------:R-:W4:Y:S04]  /*1069d0*/  LDL.LU R14, [R1+0x10c] ;  /* 0x00010c00010e7983 */ /* 0x000f280000300800 */
[----:B------:R-:W4:Y:S04]  /*1069e0*/  LDL.LU.64 R26, [R1+0xaa0] ;  /* 0x000aa000011a7983 */ /* 0x000f280000300a00 */
[----:B------:R0:W-:Y:S01]  /*1069f0*/  @P4 STG.E.U8 desc[UR40][R20.64], R4 ;  /* 0x0000000414004986 */ /* 0x0001e2000c101128 */
[----:B------:R-:W-:-:S03]  /*106a00*/  LOP3.LUT P4, RZ, R3, 0x40000, RZ, 0xc0, !PT ;  /* 0x0004000003ff7812 */ /* 0x000fc6000788c0ff */
[----:B------:R-:W4:Y:S04]  /*106a10*/  LDL.LU.64 R16, [R1+0xaa8] ;  /* 0x000aa80001107983 */ /* 0x000f280000300a00 */
[----:B------:R-:W4:Y:S01]  /*106a20*/  LDL.LU.64 R12, [R1+0xab0] ;  /* 0x000ab000010c7983 */ /* 0x000f220000300a00 */
[----:B0-----:R-:W-:-:S03]  /*106a30*/  PRMT R4, R2, 0x7772, RZ ;  /* 0x0000777202047816 */ /* 0x001fc600000000ff */
[----:B------:R-:W4:Y:S04]  /*106a40*/  LDL.LU R15, [R1+0x1b0] ;  /* 0x0001b000010f7983 */ /* 0x000f280000300800 */
[----:B---3--:R0:W-:Y:S01]  /*106a50*/  @P4 STG.E.U8 desc[UR40][R22.64], R4 ;  /* 0x0000000416004986 */ /* 0x0081e2000c101128 */
[----:B------:R-:W-:-:S03]  /*106a60*/  LOP3.LUT P4, RZ, R3, 0x20000, RZ, 0xc0, !PT ;  /* 0x0002000003ff7812 */ /* 0x000fc6000788c0ff */
[----:B------:R-:W3:Y:S04]  /*106a70*/  LDL.LU.64 R10, [R1+0xab8] ;  /* 0x000ab800010a7983 */ /* 0x000ee80000300a00 */
[----:B------:R-:W3:Y:S01]  /*106a80*/  LDL.LU.64 R8, [R1+0xac0] ;  /* 0x000ac00001087983 */ /* 0x000ee20000300a00 */
[----:B0-----:R-:W-:-:S03]  /*106a90*/  PRMT R4, R2, 0x7773, RZ ;  /* 0x0000777302047816 */ /* 0x001fc600000000ff */
[----:B------:R-:W3:Y:S04]  /*106aa0*/  LDL.LU.64 R18, [R1+0xac8] ;  /* 0x000ac80001127983 */ /* 0x000ee80000300a00 */
[----:B------:R-:W3:Y:S04]  /*106ab0*/  LDL.LU R20, [R1+0x1b4] ;  /* 0x0001b40001147983 */ /* 0x000ee80000300800 */
        /* <DEDUP_REMOVED lines=14> */
[----:B------:R-:W-:-:S02]  /*106ba0*/  LOP3.LUT P6, RZ, R24, 0x2000000, RZ, 0xc0, !PT ;  /* 0x0200000018ff7812 */ /* 0x000fc400078cc0ff */
[C---:B------:R-:W-:Y:S02]  /*106bb0*/  LOP3.LUT P0, RZ, R24.reuse, 0x1000000, RZ, 0xc0, !PT ;  /* 0x0100000018ff7812 */ /* 0x040fe4000780c0ff */
[C---:B------:R-:W-:Y:S02]  /*106bc0*/  LOP3.LUT P1, RZ, R24.reuse, 0x800000, RZ, 0xc0, !PT ;  /* 0x0080000018ff7812 */ /* 0x040fe4000782c0ff */
[C---:B------:R-:W-:Y:S02]  /*106bd0*/  LOP3.LUT P2, RZ, R24.reuse, 0x400000, RZ, 0xc0, !PT ;  /* 0x0040000018ff7812 */ /* 0x040fe4000784c0ff */
[----:B------:R-:W-:Y:S01]  /*106be0*/  LOP3.LUT P3, RZ, R24, 0x200000, RZ, 0xc0, !PT ;  /* 0x0020000018ff7812 */ /* 0x000fe2000786c0ff */
[----:B----4-:R-:W-:Y:S04]  /*106bf0*/  STL.64 [R1+0x4150], R14 ;  /* 0x0041500e01007387 */ /* 0x010fe80000100a00 */
[----:B--2---:R0:W-:Y:S01]  /*106c00*/  @P4 STG.E.U8 desc[UR40][R28.64], R4 ;  /* 0x000000041c004986 */ /* 0x0041e2000c101128 */
[----:B------:R-:W-:-:S02]  /*106c10*/  LOP3.LUT P4, RZ, R3, 0x2000, RZ, 0xc0, !PT ;  /* 0x0000200003ff7812 */ /* 0x000fc4000788c0ff */
[----:B0-----:R-:W-:-:S11]  /*106c20*/  PRMT R4, R25, 0x7771, RZ ;  /* 0x0000777119047816 */ /* 0x001fd600000000ff */
[----:B------:R0:W-:Y:S01]  /*106c30*/  @P4 STG.E.U8 desc[UR40][R6.64], R4 ;  /* 0x0000000406004986 */ /* 0x0001e2000c101128 */
[----:B------:R-:W-:Y:S02]  /*106c40*/  LOP3.LUT P4, RZ, R3, 0x1000, RZ, 0xc0, !PT ;  /* 0x0000100003ff7812 */ /* 0x000fe4000788c0ff */
[----:B0-----:R-:W-:-:S11]  /*106c50*/  PRMT R4, R0, 0x7770, RZ ;  /* 0x0000777000047816 */ /* 0x001fd600000000ff */
[----:B------:R0:W-:Y:S02]  /*106c60*/  @P4 STG.E.U8 desc[UR40][R26.64], R4 ;  /* 0x000000041a004986 */ /* 0x0001e4000c101128 */
[----:B0-----:R-:W-:-:S05]  /*106c70*/  PRMT R4, R0, 0x7771, RZ ;  /* 0x0000777100047816 */ /* 0x001fca00000000ff */
[----:B------:R0:W-:Y:S02]  /*106c80*/  @P5 STG.E.U8 desc[UR40][R16.64], R4 ;  /* 0x0000000410005986 */ /* 0x0001e4000c101128 */
[C---:B0-----:R-:W-:Y:S02]  /*106c90*/  PRMT R4, R14.reuse, 0x7770, RZ ;  /* 0x000077700e047816 */ /* 0x041fe400000000ff */
[----:B------:R-:W2:Y:S04]  /*106ca0*/  LDL.LU.64 R16, [R1+0xad8] ;  /* 0x000ad80001107983 */ /* 0x000ea80000300a00 */
[----:B------:R0:W-:Y:S02]  /*106cb0*/  @P6 STG.E.U8 desc[UR40][R12.64], R4 ;  /* 0x000000040c006986 */ /* 0x0001e4000c101128 */
[----:B0-----:R-:W-:-:S05]  /*106cc0*/  PRMT R4, R14, 0x7771, RZ ;  /* 0x000077710e047816 */ /* 0x001fca00000000ff */
[----:B---3--:R0:W-:Y:S02]  /*106cd0*/  @P0 STG.E.U8 desc[UR40][R10.64], R4 ;  /* 0x000000040a000986 */ /* 0x0081e4000c101128 */
[----:B0-----:R-:W-:-:S05]  /*106ce0*/  PRMT R4, R15, 0x7770, RZ ;  /* 0x000077700f047816 */ /* 0x001fca00000000ff */
[----:B------:R0:W-:Y:S02]  /*106cf0*/  @P1 STG.E.U8 desc[UR40][R8.64], R4 ;  /* 0x0000000408001986 */ /* 0x0001e4000c101128 */
[----:B0-----:R-:W-:-:S05]  /*106d00*/  PRMT R4, R15, 0x7771, RZ ;  /* 0x000077710f047816 */ /* 0x001fca00000000ff */
[----:B------:R0:W-:Y:S02]  /*106d10*/  @P2 STG.E.U8 desc[UR40][R18.64], R4 ;  /* 0x0000000412002986 */ /* 0x0001e4000c101128 */
[----:B0-----:R-:W-:-:S05]  /*106d20*/  PRMT R4, R20, 0x7770, RZ ;  /* 0x0000777014047816 */ /* 0x001fca00000000ff */
[----:B------:R0:W-:Y:S04]  /*106d30*/  @P3 STG.E.U8 desc[UR40][R22.64], R4 ;  /* 0x0000000416003986 */ /* 0x0001e8000c101128 */
[----:B0-----:R-:W3:Y:S04]  /*106d40*/  LDL.LU.64 R22, [R1+0xae0] ;  /* 0x000ae00001167983 */ /* 0x001ee80000300a00 */
[----:B------:R-:W4:Y:S04]  /*106d50*/  LDL.LU.64 R12, [R1+0xae8] ;  /* 0x000ae800010c7983 */ /* 0x000f280000300a00 */
[----:B------:R-:W2:Y:S04]  /*106d60*/  LDL.LU.64 R10, [R1+0xaf0] ;  /* 0x000af000010a7983 */ /* 0x000ea80000300a00 */
[----:B------:R-:W2:Y:S04]  /*106d70*/  LDL.LU.64 R8, [R1+0xaf8] ;  /* 0x000af80001087983 */ /* 0x000ea80000300a00 */
[----:B------:R-:W2:Y:S04]  /*106d80*/  LDL.LU.64 R18, [R1+0xb00] ;  /* 0x000b000001127983 */ /* 0x000ea80000300a00 */
[----:B------:R-:W2:Y:S04]  /*106d90*/  LDL.LU R21, [R1+0x1b8] ;  /* 0x0001b80001157983 */ /* 0x000ea80000300800 */
[----:B------:R-:W2:Y:S04]  /*106da0*/  LDL.LU R2, [R1+0x1bc] ;  /* 0x0001bc0001027983 */ /* 0x000ea80000300800 */
        /* <DEDUP_REMOVED lines=19> */
[----:B--2---:R0:W-:Y:S04]  /*106ee0*/  STL.64 [R1+0x4160], R14 ;  /* 0x0041600e01007387 */ /* 0x0041e80000100a00 */
[----:B0-----:R-:W2:Y:S01]  /*106ef0*/  LDL.LU.64 R14, [R1+0xb08] ;  /* 0x000b0800010e7983 */ /* 0x001ea20000300a00 */
[----:B------:R-:W-:-:S07]  /*106f00*/  LOP3.LUT R3, R3, 0xfffffdff, RZ, 0xc0, !PT ;  /* 0xfffffdff03037812 */ /* 0x000fce00078ec0ff */
[----:B------:R-:W-:Y:S02]  /*106f10*/  @P4 LOP3.LUT R3, R3, 0x200, RZ, 0xfc, !PT ;  /* 0x0000020003034812 */ /* 0x000fe400078efcff */
[C---:B------:R-:W-:Y:S02]  /*106f20*/  LOP3.LUT P4, RZ, R24.reuse, 0x4000, RZ, 0xc0, !PT ;  /* 0x0000400018ff7812 */ /* 0x040fe4000788c0ff */
[C---:B------:R-:W-:Y:S02]  /*106f30*/  LOP3.LUT P0, RZ, R24.reuse, 0x100000, RZ, 0xc0, !PT ;  /* 0x0010000018ff7812 */ /* 0x040fe4000780c0ff */
[----:B------:R-:W-:Y:S02]  /*106f40*/  LOP3.LUT R3, R3, 0xfffffbff, RZ, 0xc0, !PT ;  /* 0xfffffbff03037812 */ /* 0x000fe400078ec0ff */
[----:B------:R-:W-:Y:S02]  /*106f50*/  LOP3.LUT P1, RZ, R24, 0x80000, RZ, 0xc0, !PT ;  /* 0x0008000018ff7812 */ /* 0x000fe4000782c0ff */
[----:B------:R-:W-:-:S02]  /*106f60*/  PRMT R4, R20, 0x7771, RZ ;  /* 0x0000777114047816 */ /* 0x000fc400000000ff */
[----:B------:R-:W-:-:S03]  /*106f70*/  LOP3.LUT P2, RZ, R24, 0x40000, RZ, 0xc0, !PT ;  /* 0x0004000018ff7812 */ /* 0x000fc6000784c0ff */
[----:B------:R-:W-:Y:S02]  /*106f80*/  @P4 LOP3.LUT R3, R3, 0x400, RZ, 0xfc, !PT ;  /* 0x0000040003034812 */ /* 0x000fe400078efcff */
[C---:B------:R-:W-:Y:S01]  /*106f90*/  LOP3.LUT P4, RZ, R24.reuse, 0x8000, RZ, 0xc0, !PT ;  /* 0x0000800018ff7812 */ /* 0x040fe2000788c0ff */
[----:B------:R0:W-:Y:S01]  /*106fa0*/  @P0 STG.E.U8 desc[UR40][R16.64], R4 ;  /* 0x0000000410000986 */ /* 0x0001e2000c101128 */
[----:B------:R-:W-:Y:S02]  /*106fb0*/  LOP3.LUT P3, RZ, R24, 0x20000, RZ, 0xc0, !PT ;  /* 0x0002000018ff7812 */ /* 0x000fe4000786c0ff */
[----:B------:R-:W-:Y:S02]  /*106fc0*/  LOP3.LUT R3, R3, 0xfffff7ff, RZ, 0xc0, !PT ;  /* 0xfffff7ff03037812 */ /* 0x000fe400078ec0ff */
[----:B0-----:R-:W-:-:S05]  /*106fd0*/  PRMT R4, R21, 0x7770, RZ ;  /* 0x0000777015047816 */ /* 0x001fca00000000ff */
[----:B---3--:R0:W-:Y:S02]  /*106fe0*/  @P1 STG.E.U8 desc[UR40][R22.64], R4 ;  /* 0x0000000416001986 */ /* 0x0081e4000c101128 */
[----:B------:R-:W-:Y:S02]  /*106ff0*/  @P4 LOP3.LUT R3, R3, 0x800, RZ, 0xfc, !PT ;  /* 0x0000080003034812 */ /* 0x000fe400078efcff */
[----:B------:R-:W-:Y:S02]  /*107000*/  LOP3.LUT P4, RZ, R24, 0x10000, RZ, 0xc0, !PT ;  /* 0x0001000018ff7812 */ /* 0x000fe4000788c0ff */
[----:B0-----:R-:W-:Y:S01]  /*107010*/  PRMT R4, R21, 0x7771, RZ ;  /* 0x0000777115047816 */ /* 0x001fe200000000ff */
[----:B------:R-:W3:Y:S04]  /*107020*/  LDL.LU.64 R22, [R1+0xb20] ;  /* 0x000b200001167983 */ /* 0x000ee80000300a00 */
[----:B----4-:R0:W-:Y:S04]  /*107030*/  @P2 STG.E.U8 desc[UR40][R12.64], R4 ;  /* 0x000000040c002986 */ /* 0x0101e8000c101128 */
[----:B------:R-:W4:Y:S04]  /*107040*/  LDL.LU.64 R28, [R1+0xb28] ;  /* 0x000b2800011c7983 */ /* 0x000f280000300a00 */
[----:B------:R-:W3:Y:S01]  /*107050*/  LDL.LU.64 R6, [R1+0xb30] ;  /* 0x000b300001067983 */ /* 0x000ee20000300a00 */
[----:B0-----:R-:W-:-:S03]  /*107060*/  PRMT R4, R2, 0x7770, RZ ;  /* 0x0000777002047816 */ /* 0x001fc600000000ff */
[----:B------:R-:W3:Y:S04]  /*107070*/  LDL.LU.64 R26, [R1+0xb38] ;  /* 0x000b3800011a7983 */ /* 0x000ee80000300a00 */
[----:B------:R0:W-:Y:S04]  /*107080*/  @P3 STG.E.U8 desc[UR40][R10.64], R4 ;  /* 0x000000040a003986 */ /* 0x0001e8000c101128 */
[----:B------:R-:W3:Y:S04]  /*107090*/  LDL.LU.64 R16, [R1+0xb40] ;  /* 0x000b400001107983 */ /* 0x000ee80000300a00 */
[----:B------:R-:W3:Y:S01]  /*1070a0*/  LDL.LU.64 R12, [R1+0xb48] ;  /* 0x000b4800010c7983 */ /* 0x000ee20000300a00 */
[----:B0-----:R-:W-:-:S03]  /*1070b0*/  PRMT R4, R2, 0x7771, RZ ;  /* 0x0000777102047816 */ /* 0x001fc600000000ff */
[----:B------:R-:W3:Y:S04]  /*1070c0*/  LDL.LU.64 R10, [R1+0xb50] ;  /* 0x000b5000010a7983 */ /* 0x000ee80000300a00 */
[----:B------:R0:W-:Y:S01]  /*1070d0*/  @P4 STG.E.U8 desc[UR40][R8.64], R4 ;  /* 0x0000000408004986 */ /* 0x0001e2000c101128 */
[----:B------:R-:W-:Y:S02]  /*1070e0*/  LOP3.LUT P4, RZ, R3, 0x800, RZ, 0xc0, !PT ;  /* 0x0000080003ff7812 */ /* 0x000fe4000788c0ff */
[----:B0-----:R-:W-:Y:S01]  /*1070f0*/  PRMT R4, R5, 0x7772, RZ ;  /* 0x0000777205047816 */ /* 0x001fe200000000ff */
[----:B------:R-:W3:Y:S10]  /*107100*/  LDL.LU.64 R8, [R1+0xb58] ;  /* 0x000b580001087983 */ /* 0x000ef40000300a00 */
[----:B------:R0:W-:Y:S01]  /*107110*/  @P4 STG.E.U8 desc[UR40][R18.64], R4 ;  /* 0x0000000412004986 */ /* 0x0001e2000c101128 */
[----:B------:R-:W-:-:S02]  /*107120*/  LOP3.LUT P4, RZ, R3, 0x400, RZ, 0xc0, !PT ;  /* 0x0000040003ff7812 */ /* 0x000fc4000788c0ff */
[----:B0-----:R-:W-:Y:S01]  /*107130*/  PRMT R4, R5, 0x7773, RZ ;  /* 0x0000777305047816 */ /* 0x001fe200000000ff */
[----:B------:R-:W3:Y:S04]  /*107140*/  LDL.LU.64 R18, [R1+0xb60] ;  /* 0x000b600001127983 */ /* 0x000ee80000300a00 */
[----:B------:R-:W3:Y:S06]  /*107150*/  LDL.LU R5, [R1+0x4168] ;  /* 0x0041680001057983 */ /* 0x000eec0000300800 */
        /* <DEDUP_REMOVED lines=12> */
[----:B---3--:R0:W-:Y:S04]  /*107220*/  @P4 STG.E.U8 desc[UR40][R22.64], R4 ;  /* 0x0000000416004986 */ /* 0x0081e8000c101128 */
[----:B0-----:R-:W3:Y:S01]  /*107230*/  LDL.LU.64 R22, [R1+0x4148] ;  /* 0x0041480001167983 */ /* 0x001ee20000300a00 */
[----:B------:R-:W-:Y:S02]  /*107240*/  LOP3.LUT P4, RZ, R3, 0x40, RZ, 0xc0, !PT ;  /* 0x0000004003ff7812 */ /* 0x000fe4000788c0ff */
[----:B------:R-:W-:-:S11]  /*107250*/  PRMT R4, R0, 0x7773, RZ ;  /* 0x0000777300047816 */ /* 0x000fd600000000ff */
[----:B----4-:R2:W-:Y:S01]  /*107260*/  @P4 STG.E.U8 desc[UR40][R28.64], R4 ;  /* 0x000000041c004986 */ /* 0x0105e2000c101128 */
        /* <DEDUP_REMOVED lines=23> */
[----:B---3--:R0:W-:Y:S04]  /*1073e0*/  @P3 STG.E.U8 desc[UR40][R22.64], R4 ;  /* 0x0000000416003986 */ /* 0x0081e8000c101128 */
[----:B0-----:R-:W2:Y:S04]  /*1073f0*/  LDL.LU.64 R22, [R1+0x4140] ;  /* 0x0041400001167983 */ /* 0x001ea80000300a00 */
[----:B------:R-:W3:Y:S04]  /*107400*/  LDL.LU.64 R18, [R1+0xb70] ;  /* 0x000b700001127983 */ /* 0x000ee80000300a00 */
[----:B------:R-:W4:Y:S01]  /*107410*/  LDL.LU.64 R20, [R1+0xb78] ;  /* 0x000b780001147983 */ /* 0x000f220000300a00 */
[----:B------:R-:W-:-:S02]  /*107420*/  LOP3.LUT P0, RZ, R24, 0x2, RZ, 0xc0, !PT ;  /* 0x0000000218ff7812 */ /* 0x000fc4000780c0ff */
[----:B------:R-:W-:Y:S01]  /*107430*/  LOP3.LUT P1, RZ, R24, 0x1, RZ, 0xc0, !PT ;  /* 0x0000000118ff7812 */ /* 0x000fe2000782c0ff */
[----:B------:R-:W2:Y:S01]  /*107440*/  LDL.LU.64 R16, [R1+0xb80] ;  /* 0x000b800001107983 */ /* 0x000ea20000300a00 */
[----:B------:R-:W-:-:S03]  /*107450*/  PRMT R4, R2, 0x7772, RZ ;  /* 0x0000777202047816 */ /* 0x000fc600000000ff */
[----:B------:R-:W2:Y:S04]  /*107460*/  LDL.LU.64 R10, [R1+0xb88] ;  /* 0x000b8800010a7983 */ /* 0x000ea80000300a00 */
[----:B------:R-:W2:Y:S04]  /*107470*/  LDL.LU.64 R8, [R1+0xb90] ;  /* 0x000b900001087983 */ /* 0x000ea80000300a00 */
[----:B------:R-:W2:Y:S04]  /*107480*/  LDL.LU R14, [R1+0x1a0] ;  /* 0x0001a000010e7983 */ /* 0x000ea80000300800 */
[----:B------:R-:W2:Y:S04]  /*107490*/  LDL.LU R12, [R1+0x1a4] ;  /* 0x0001a400010c7983 */ /* 0x000ea80000300800 */
[----:B------:R-:W2:Y:S04]  /*1074a0*/  LDL.LU R13, [R1+0x1a8] ;  /* 0x0001a800010d7983 */ /* 0x000ea80000300800 */
[----:B------:R-:W2:Y:S04]  /*1074b0*/  LDL.LU R0, [R1+0x1ac] ;  /* 0x0001ac0001007983 */ /* 0x000ea80000300800 */
[----:B---3--:R0:W-:Y:S02]  /*1074c0*/  @P0 STG.E.U8 desc[UR40][R18.64], R4 ;  /* 0x0000000412000986 */ /* 0x0081e4000c101128 */
[----:B0-----:R-:W-:-:S02]  /*1074d0*/  PRMT R4, R2, 0x7773, RZ ;  /* 0x0000777302047816 */ /* 0x001fc400000000ff */
[----:B------:R-:W3:Y:S04]  /*1074e0*/  LDL.LU.64 R18, [R1+0xb98] ;  /* 0x000b980001127983 */ /* 0x000ee80000300a00 */
[----:B------:R-:W2:Y:S04]  /*1074f0*/  LDL.LU R2, [R1+0x190] ;  /* 0x0001900001027983 */ /* 0x000ea80000300800 */
[----:B----4-:R0:W-:Y:S04]  /*107500*/  @P1 STG.E.U8 desc[UR40][R20.64], R4 ;  /* 0x0000000414001986 */ /* 0x0101e8000c101128 */
[----:B0-----:R-:W4:Y:S04]  /*107510*/  LDL.LU.64 R20, [R1+0xba0] ;  /* 0x000ba00001147983 */ /* 0x001f280000300a00 */
[----:B------:R-:W2:Y:S04]  /*107520*/  LDL.LU R6, [R1+0x194] ;  /* 0x0001940001067983 */ /* 0x000ea80000300800 */
[----:B------:R-:W2:Y:S04]  /*107530*/  LDL.LU.64 R24, [R1+0xbc8] ;  /* 0x000bc80001187983 */ /* 0x000ea80000300a00 */
        /* <DEDUP_REMOVED lines=37> */
[----:B------:R0:W-:Y:S10]  /*107790*/  @P2 STG.E.U8 desc[UR40][R16.64], R4 ;  /* 0x0000000410002986 */ /* 0x0001f4000c101128 */
[----:B------:R-:W-:-:S02]  /*1077a0*/  @P4 LOP3.LUT R3, R3, 0x8, RZ, 0xfc, !PT ;  /* 0x0000000803034812 */ /* 0x000fc400078efcff */
[----:B------:R-:W-:Y:S01]  /*1077b0*/  LOP3.LUT P4, RZ, R23, 0x20000000, RZ, 0xc0, !PT ;  /* 0x2000000017ff7812 */ /* 0x000fe2000788c0ff */
[----:B0-----:R-:W2:Y:S01]  /*1077c0*/  LDL.LU.64 R16, [R1+0xbe0] ;  /* 0x000be00001107983 */ /* 0x001ea20000300a00 */
[----:B------:R-:W-:-:S03]  /*1077d0*/  PRMT R4, R14, 0x7771, RZ ;  /* 0x000077710e047816 */ /* 0x000fc600000000ff */
[----:B------:R-:W2:Y:S04]  /*1077e0*/  LDL.LU R15, [R1+0x19c] ;  /* 0x00019c00010f7983 */ /* 0x000ea80000300800 */
[----:B------:R0:W-:Y:S02]  /*1077f0*/  @P3 STG.E.U8 desc[UR40][R10.64], R4 ;  /* 0x000000040a003986 */ /* 0x0001e4000c101128 */
[----:B0-----:R-:W-:Y:S02]  /*107800*/  PRMT R4, R12, 0x7770, RZ ;  /* 0x000077700c047816 */ /* 0x001fe400000000ff */
[----:B------:R-:W2:Y:S04]  /*107810*/  LDL.LU.64 R10, [R1+0xbe8] ;  /* 0x000be800010a7983 */ /* 0x000ea80000300a00 */
[----:B------:R0:W-:Y:S01]  /*107820*/  @P4 STG.E.U8 desc[UR40][R8.64], R4 ;  /* 0x0000000408004986 */ /* 0x0001e2000c101128 */
[----:B------:R-:W-:-:S02]  /*107830*/  LOP3.LUT P4, RZ, R3, 0x8, RZ, 0xc0, !PT ;  /* 0x0000000803ff7812 */ /* 0x000fc4000788c0ff */
[----:B0-----:R-:W-:Y:S01]  /*107840*/  PRMT R4, R12, 0x7771, RZ ;  /* 0x000077710c047816 */ /* 0x001fe200000000ff */
[----:B------:R-:W2:Y:S10]  /*107850*/  LDL.LU.64 R8, [R1+0xbf0] ;  /* 0x000bf00001087983 */ /* 0x000eb40000300a00 */
[----:B---3--:R0:W-:Y:S01]  /*107860*/  @P4 STG.E.U8 desc[UR40][R18.64], R4 ;  /* 0x0000000412004986 */ /* 0x0081e2000c101128 */
[----:B------:R-:W-:-:S02]  /*107870*/  LOP3.LUT P4, RZ, R3, 0x4, RZ, 0xc0, !PT ;  /* 0x0000000403ff7812 */ /* 0x000fc4000788c0ff */
[----:B0-----:R-:W-:Y:S01]  /*107880*/  PRMT R4, R13, 0x7770, RZ ;  /* 0x000077700d047816 */ /* 0x001fe200000000ff */
[----:B------:R-:W3:Y:S10]  /*107890*/  LDL.LU.64 R18, [R1+0xbf8] ;  /* 0x000bf80001127983 */ /* 0x000ef40000300a00 */
[----:B----4-:R0:W-:Y:S01]  /*1078a0*/  @P4 STG.E.U8 desc[UR40][R20.64], R4 ;  /* 0x0000000414004986 */ /* 0x0101e2000c101128 */
[----:B------:R-:W-:-:S02]  /*1078b0*/  LOP3.LUT P4, RZ, R3, 0x2, RZ, 0xc0, !PT ;  /* 0x0000000203ff7812 */ /* 0x000fc4000788c0ff */
[----:B0-----:R-:W-:Y:S01]  /*1078c0*/  PRMT R4, R13, 0x7771, RZ ;  /* 0x000077710d047816 */ /* 0x001fe200000000ff */
[----:B------:R-:W4:Y:S10]  /*1078d0*/  LDL.LU.64 R20, [R1+0xc00] ;  /* 0x000c000001147983 */ /* 0x000f340000300a00 */
        /* <DEDUP_REMOVED lines=20> */
[----:B------:R-:W-:Y:S01]  /*107a20*/  LOP3.LUT P2, RZ, R23, 0x10000, RZ, 0xc0, !PT ;  /* 0x0001000017ff7812 */ /* 0x000fe2000784c0ff */
[----:B------:R-:W-:Y:S04]  /*107a30*/  STL.64 [R1+0x4100], R6 ;  /* 0x0041000601007387 */ /* 0x000fe80000100a00 */
[----:B--2---:R0:W-:Y:S01]  /*107a40*/  @P4 STG.E.U8 desc[UR40][R24.64], R3 ;  /* 0x0000000318004986 */ /* 0x0041e2000c101128 */
[----:B------:R-:W-:-:S02]  /*107a50*/  LOP3.LUT P4, RZ, R5, 0x10000000, RZ, 0xc0, !PT ;  /* 0x1000000005ff7812 */ /* 0x000fc4000788c0ff */
        /* <DEDUP_REMOVED lines=13> */
[C---:B------:R-:W-:Y:S02]  /*107b30*/  LOP3.LUT P3, RZ, R23.reuse, 0x8000, RZ, 0xc0, !PT ;  /* 0x0000800017ff7812 */ /* 0x040fe4000786c0ff */
[----:B------:R-:W-:Y:S01]  /*107b40*/  LOP3.LUT P0, RZ, R23, 0x4000, RZ, 0xc0, !PT ;  /* 0x0000400017ff7812 */ /* 0x000fe2000780c0ff */
[----:B------:R-:W3:Y:S01]  /*107b50*/  LDL.LU.64 R26, [R1+0xc10] ;  /* 0x000c1000011a7983 */ /* 0x000ee20000300a00 */
[----:B------:R-:W-:-:S09]  /*107b60*/  PRMT R3, R14, 0x7772, RZ ;  /* 0x000077720e037816 */ /* 0x000fd200000000ff */
[----:B----4-:R0:W-:Y:S02]  /*107b70*/  @P3 STG.E.U8 desc[UR40][R20.64], R3 ;  /* 0x0000000314003986 */ /* 0x0101e4000c101128 */
[----:B0-----:R-:W-:Y:S02]  /*107b80*/  PRMT R3, R14, 0x7773, RZ ;  /* 0x000077730e037816 */ /* 0x001fe400000000ff */
[----:B------:R-:W4:Y:S04]  /*107b90*/  LDL.LU.64 R20, [R1+0xc18] ;  /* 0x000c180001147983 */ /* 0x000f280000300a00 */
[----:B------:R-:W3:Y:S04]  /*107ba0*/  LDL.LU.64 R16, [R1+0xc20] ;  /* 0x000c200001107983 */ /* 0x000ee80000300a00 */
[----:B------:R-:W3:Y:S04]  /*107bb0*/  LDL.LU.64 R10, [R1+0xc28] ;  /* 0x000c2800010a7983 */ /* 0x000ee80000300a00 */
[----:B------:R-:W3:Y:S04]  /*107bc0*/  LDL.LU.64 R8, [R1+0xc30] ;  /* 0x000c300001087983 */ /* 0x000ee80000300a00 */
[----:B--2---:R0:W-:Y:S04]  /*107bd0*/  @P0 STG.E.U8 desc[UR40][R18.64], R3 ;  /* 0x0000000312000986 */ /* 0x0041e8000c101128 */
[----:B0-----:R-:W2:Y:S04]  /*107be0*/  LDL.LU.64 R18, [R1+0xc38] ;  /* 0x000c380001127983 */ /* 0x001ea80000300a00 */
        /* <DEDUP_REMOVED lines=29> */
[----:B---3--:R0:W-:Y:S01]  /*107dc0*/  @P1 STG.E.U8 desc[UR40][R26.64], R3 ;  /* 0x000000031a001986 */ /* 0x0081e2000c101128 */
[----:B------:R-:W-:Y:S02]  /*107dd0*/  LOP3.LUT R5, R5, 0xf7ffffff, RZ, 0xc0, !PT ;  /* 0xf7ffffff05057812 */ /* 0x000fe400078ec0ff */
[----:B0-----:R-:W-:-:S07]  /*107de0*/  PRMT R3, R12, 0x7773, RZ ;  /* 0x000077730c037816 */ /* 0x001fce00000000ff */
[----:B------:R-:W-:Y:S02]  /*107df0*/  @P4 LOP3.LUT R5, R5, 0x8000000, RZ, 0xfc, !PT ;  /* 0x0800000005054812 */ /* 0x000fe400078efcff */
[----:B------:R-:W-:Y:S01]  /*107e00*/  LOP3.LUT P4, RZ, R23, 0x400, RZ, 0xc0, !PT ;  /* 0x0000040017ff7812 */ /* 0x000fe2000788c0ff */
[----:B----4-:R0:W-:Y:S02]  /*107e10*/  @P2 STG.E.U8 desc[UR40][R20.64], R3 ;  /* 0x0000000314002986 */ /* 0x0101e4000c101128 */
[C---:B0-----:R-:W-:Y:S02]  /*107e20*/  PRMT R3, R13.reuse, 0x7772, RZ ;  /* 0x000077720d037816 */ /* 0x041fe400000000ff */
[----:B------:R-:W3:Y:S04]  /*107e30*/  LDL.LU.64 R20, [R1+0xc50] ;  /* 0x000c500001147983 */ /* 0x000ee80000300a00 */
[----:B------:R0:W-:Y:S04]  /*107e40*/  @P3 STG.E.U8 desc[UR40][R16.64], R3 ;  /* 0x0000000310003986 */ /* 0x0001e8000c101128 */
[----:B------:R-:W4:Y:S04]  /*107e50*/  LDL.LU.64 R24, [R1+0xc58] ;  /* 0x000c580001187983 */ /* 0x000f280000300a00 */
[----:B------:R-:W3:Y:S01]  /*107e60*/  LDL.LU.64 R28, [R1+0xc60] ;  /* 0x000c6000011c7983 */ /* 0x000ee20000300a00 */
[----:B0-----:R-:W-:-:S03]  /*107e70*/  PRMT R3, R13, 0x7773, RZ ;  /* 0x000077730d037816 */ /* 0x001fc600000000ff */
[----:B------:R-:W3:Y:S04]  /*107e80*/  LDL.LU.64 R26, [R1+0xc68] ;  /* 0x000c6800011a7983 */ /* 0x000ee80000300a00 */
[----:B------:R0:W-:Y:S01]  /*107e90*/  @P4 STG.E.U8 desc[UR40][R10.64], R3 ;  /* 0x000000030a004986 */ /* 0x0001e2000c101128 */
[----:B------:R-:W-:-:S03]  /*107ea0*/  LOP3.LUT P4, RZ, R5, 0x8000000, RZ, 0xc0, !PT ;  /* 0x0800000005ff7812 */ /* 0x000fc6000788c0ff */
[----:B------:R-:W3:Y:S04]  /*107eb0*/  LDL.LU R4, [R1+0x180] ;  /* 0x0001800001047983 */ /* 0x000ee80000300800 */
[----:B------:R-:W3:Y:S01]  /*107ec0*/  LDL.LU.64 R16, [R1+0xc70] ;  /* 0x000c700001107983 */ /* 0x000ee20000300a00 */
[----:B0-----:R-:W-:-:S03]  /*107ed0*/  PRMT R3, R0, 0x7772, RZ ;  /* 0x0000777200037816 */ /* 0x001fc600000000ff */
[----:B------:R-:W3:Y:S04]  /*107ee0*/  LDL.LU.64 R12, [R1+0xc78] ;  /* 0x000c7800010c7983 */ /* 0x000ee80000300a00 */
[----:B------:R0:W-:Y:S01]  /*107ef0*/  @P4 STG.E.U8 desc[UR40][R8.64], R3 ;  /* 0x0000000308004986 */ /* 0x0001e2000c101128 */
[----:B------:R-:W-:-:S03]  /*107f00*/  LOP3.LUT P4, RZ, R5, 0x4000000, RZ, 0xc0, !PT ;  /* 0x0400000005ff7812 */ /* 0x000fc6000788c0ff */
[----:B------:R-:W3:Y:S04]  /*107f10*/  LDL.LU.64 R10, [R1+0xc80] ;  /* 0x000c8000010a7983 */ /* 0x000ee80000300a00 */
[----:B------:R-:W3:Y:S01]  /*107f20*/  LDL.LU R14, [R1+0x184] ;  /* 0x00018400010e7983 */ /* 0x000ee20000300800 */
[----:B0-----:R-:W-:-:S03]  /*107f30*/  PRMT R3, R0, 0x7773, RZ ;  /* 0x0000777300037816 */ /* 0x001fc600000000ff */
[----:B------:R-:W3:Y:S04]  /*107f40*/  LDL.LU.64 R8, [R1+0xc90] ;  /* 0x000c900001087983 */ /* 0x000ee80000300a00 */
[----:B------:R0:W-:Y:S01]  /*107f50*/  @P4 STG.E.U8 desc[UR40][R18.64], R3 ;  /* 0x0000000312004986 */ /* 0x0001e2000c101128 */
[----:B------:R-:W-:-:S03]  /*107f60*/  LOP3.LUT P4, RZ, R5, 0x2000000, RZ, 0xc0, !PT ;  /* 0x0200000005ff7812 */ /* 0x000fc6000788c0ff */
[----:B------:R-:W3:Y:S01]  /*107f70*/  LDL.LU R0, [R1+0x4118] ;  /* 0x0041180001007983 */ /* 0x000ee20000300800 */
[----:B0-----:R-:W-:-:S03]  /*107f80*/  PRMT R3, R2, 0x7772, RZ ;  /* 0x0000777202037816 */ /* 0x001fc600000000ff */
[----:B------:R-:W3:Y:S06]  /*107f90*/  LDL.LU.64 R18, [R1+0xc98] ;  /* 0x000c980001127983 */ /* 0x000eec0000300a00 */
[----:B--2---:R0:W-:Y:S04]  /*107fa0*/  @P4 STG.E.U8 desc[UR40][R6.64], R3 ;  /* 0x0000000306004986 */ /* 0x0041e8000c101128 */
[----:B0-----:R-:W2:Y:S01]  /*107fb0*/  LDL.LU.64 R6, [R1+0x4110] ;  /* 0x0041100001067983 */ /* 0x001ea20000300a00 */
[----:B------:R-:W-:-:S02]  /*107fc0*/  LOP3.LUT P4, RZ, R5, 0x1000000, RZ, 0xc0, !PT ;  /* 0x0100000005ff7812 */ /* 0x000fc4000788c0ff */
[----:B------:R-:W-:Y:S02]  /*107fd0*/  PRMT R3, R2, 0x7773, RZ ;  /* 0x0000777302037816 */ /* 0x000fe400000000ff */
[----:B------:R-:W3:Y:S09]  /*107fe0*/  LDL.LU R2, [R1+0x4108] ;  /* 0x0041080001027983 */ /* 0x000ef20000300800 */
[----:B--2---:R0:W-:Y:S04]  /*107ff0*/  @P4 STG.E.U8 desc[UR40][R6.64], R3 ;  /* 0x0000000306004986 */ /* 0x0041e8000c101128 */
[----:B0-----:R-:W2:Y:S01]  /*108000*/  LDL.LU.64 R6, [R1+0x4100] ;  /* 0x0041000001067983 */ /* 0x001ea20000300a00 */
[----:B------:R-:W-:-:S02]  /*108010*/  LOP3.LUT P4, RZ, R5, 0x800000, RZ, 0xc0, !PT ;  /* 0x0080000005ff7812 */ /* 0x000fc4000788c0ff */
[C---:B------:R-:W-:Y:S02]  /*108020*/  LOP3.LUT P5, RZ, R23.reuse, 0x2, RZ, 0xc0, !PT ;  /* 0x0000000217ff7812 */ /* 0x040fe400078ac0ff */
[----:B------:R-:W-:Y:S02]  /*108030*/  LOP3.LUT P6, RZ, R23, 0x1, RZ, 0xc0, !PT ;  /* 0x0000000117ff7812 */ /* 0x000fe400078cc0ff */
[----:B------:R-:W-:Y:S02]  /*108040*/  LOP3.LUT P0, RZ, R22, 0x80000000, RZ, 0xc0, !PT ;  /* 0x8000000016ff7812 */ /* 0x000fe4000780c0ff */
[----:B--2---:R-:W-:-:S05]  /*108050*/  PRMT R3, R6, 0x7772, RZ ;  /* 0x0000777206037816 */ /* 0x004fca00000000ff */
[----:B---3--:R0:W-:Y:S04]  /*108060*/  @P4 STG.E.U8 desc[UR40][R20.64], R3 ;  /* 0x0000000314004986 */ /* 0x0081e8000c101128 */
[----:B0-----:R-:W2:Y:S01]  /*108070*/  LDL.LU.64 R20, [R1+0x40f8] ;  /* 0x0040f80001147983 */ /* 0x001ea20000300a00 */
[----:B------:R-:W-:Y:S02]  /*108080*/  LOP3.LUT P4, RZ, R5, 0x400000, RZ, 0xc0, !PT ;  /* 0x0040000005ff7812 */ /* 0x000fe4000788c0ff */
[----:B------:R-:W-:-:S11]  /*108090*/  PRMT R3, R6, 0x7773, RZ ;  /* 0x0000777306037816 */ /* 0x000fd600000000ff */
[----:B----4-:R0:W-:Y:S01]  /*1080a0*/  @P4 STG.E.U8 desc[UR40][R24.64], R3 ;  /* 0x0000000318004986 */ /* 0x0101e2000c101128 */
[----:B------:R-:W-:Y:S02]  /*1080b0*/  LOP3.LUT P4, RZ, R5, 0x200000, RZ, 0xc0, !PT ;  /* 0x0020000005ff7812 */ /* 0x000fe4000788c0ff */
[----:B0-----:R-:W-:-:S11]  /*1080c0*/  PRMT R3, R7, 0x7772, RZ ;  /* 0x0000777207037816 */ /* 0x001fd600000000ff */
        /* <DEDUP_REMOVED lines=11> */
[----:B0-----:R-:W-:-:S05]  /*108180*/  PRMT R3, R4, 0x7770, RZ ;  /* 0x0000777004037816 */ /* 0x001fca00000000ff */
[----:B------:R0:W-:Y:S02]  /*108190*/  @P0 STG.E.U8 desc[UR40][R10.64], R3 ;  /* 0x000000030a000986 */ /* 0x0001e4000c101128 */
[----:B0-----:R-:W-:-:S05]  /*1081a0*/  PRMT R3, R4, 0x7771, RZ ;  /* 0x0000777104037816 */ /* 0x001fca00000000ff */
[----:B--2---:R0:W-:Y:S02]  /*1081b0*/  @P1 STG.E.U8 desc[UR40][R20.64], R3 ;  /* 0x0000000314001986 */ /* 0x0041e4000c101128 */
[C---:B0-----:R-:W-:Y:S02]  /*1081c0*/  PRMT R3, R14.reuse, 0x7770, RZ ;  /* 0x000077700e037816 */ /* 0x041fe400000000ff */
[----:B------:R-:W2:Y:S04]  /*1081d0*/  LDL.LU R21, [R1+0x40f0] ;  /* 0x0040f00001157983 */ /* 0x000ea80000300800 */
[----:B------:R0:W-:Y:S02]  /*1081e0*/  @P2 STG.E.U8 desc[UR40][R8.64], R3 ;  /* 0x0000000308002986 */ /* 0x0001e4000c101128 */
[----:B0-----:R-:W-:-:S02]  /*1081f0*/  PRMT R3, R14, 0x7771, RZ ;  /* 0x000077710e037816 */ /* 0x001fc400000000ff */
[----:B------:R-:W3:Y:S04]  /*108200*/  LDL.LU.64 R8, [R1+0xca0] ;  /* 0x000ca00001087983 */ /* 0x000ee80000300a00 */
[----:B------:R-:W4:Y:S04]  /*108210*/  LDL.LU.64 R28, [R1+0xca8] ;  /* 0x000ca800011c7983 */ /* 0x000f280000300a00 */
[----:B------:R0:W-:Y:S04]  /*108220*/  @P3 STG.E.U8 desc[UR40][R18.64], R3 ;  /* 0x0000000312003986 */ /* 0x0001e8000c101128 */
[----:B------:R-:W2:Y:S04]  /*108230*/  LDL.LU.64 R6, [R1+0xcb0] ;  /* 0x000cb00001067983 */ /* 0x000ea80000300a00 */
[----:B0-----:R-:W2:Y:S04]  /*108240*/  LDL.LU.64 R18, [R1+0xcb8] ;  /* 0x000cb80001127983 */ /* 0x001ea80000300a00 */
[----:B------:R-:W2:Y:S04]  /*108250*/  LDL.LU.64 R26, [R1+0xcc0] ;  /* 0x000cc000011a7983 */ /* 0x000ea80000300a00 */
[----:B------:R-:W2:Y:S01]  /*108260*/  LDL.LU R15, [R1+0x188] ;  /* 0x00018800010f7983 */ /* 0x000ea20000300800 */
[----:B------:R-:W-:-:S03]  /*108270*/  LOP3.LUT P0, RZ, R22, 0x8000000, RZ, 0xc0, !PT ;  /* 0x0800000016ff7812 */ /* 0x000fc6000780c0ff */
[----:B------:R-:W3:Y:S04]  /*108280*/  LDL.LU R20, [R1+0x18c] ;  /* 0x00018c0001147983 */ /* 0x000ee80000300800 */
[----:B------:R-:W4:Y:S04]  /*108290*/  LDL.LU R16, [R1+0x170] ;  /* 0x0001700001107983 */ /* 0x000f280000300800 */
[----:B------:R-:W4:Y:S04]  /*1082a0*/  LDL.LU R17, [R1+0x174] ;  /* 0x0001740001117983 */ /* 0x000f280000300800 */
[----:B------:R-:W4:Y:S04]  /*1082b0*/  LDL.LU R10, [R1+0x178] ;  /* 0x00017800010a7983 */ /* 0x000f280000300800 */
[----:B------:R-:W4:Y:S01]  /*1082c0*/  LDL.LU.64 R12, [R1+0xcc8] ;  /* 0x000cc800010c7983 */ /* 0x000f220000300a00 */
[----:B--2---:R-:W-:-:S05]  /*1082d0*/  PRMT R3, R15, 0x7770, RZ ;  /* 0x000077700f037816 */ /* 0x004fca00000000ff */
[----:B---3--:R0:W-:Y:S04]  /*1082e0*/  @P0 STG.E.U8 desc[UR40][R8.64], R3 ;  /* 0x0000000308000986 */ /* 0x0081e8000c101128 */
[----:B0-----:R-:W2:Y:S04]  /*1082f0*/  LDL.LU.64 R8, [R1+0xcd0] ;  /* 0x000cd00001087983 */ /* 0x001ea80000300a00 */
[----:B------:R-:W3:Y:S01]  /*108300*/  LDL.LU R11, [R1+0x17c] ;  /* 0x00017c00010b7983 */ /* 0x000ee20000300800 */
[C---:B------:R-:W-:Y:S02]  /*108310*/  LOP3.LUT P1, RZ, R22.reuse, 0x4000000, RZ, 0xc0, !PT ;  /* 0x0400000016ff7812 */ /* 0x040fe4000782c0ff */
[----:B------:R-:W-:-:S02]  /*108320*/  LOP3.LUT P2, RZ, R22, 0x2000000, RZ, 0xc0, !PT ;  /* 0x0200000016ff7812 */ /* 0x000fc4000784c0ff */
[----:B------:R-:W-:-:S09]  /*108330*/  PRMT R3, R15, 0x7771, RZ ;  /* 0x000077710f037816 */ /* 0x000fd200000000ff */
[----:B----4-:R0:W-:Y:S02]  /*108340*/  @P1 STG.E.U8 desc[UR40][R28.64], R3 ;  /* 0x000000031c001986 */ /* 0x0101e4000c101128 */
[----:B0-----:R-:W-:-:S05]  /*108350*/  PRMT R3, R20, 0x7770, RZ ;  /* 0x0000777014037816 */ /* 0x001fca00000000ff */
[----:B------:R0:W-:Y:S02]  /*108360*/  @P2 STG.E.U8 desc[UR40][R6.64], R3 ;  /* 0x0000000306002986 */ /* 0x0001e4000c101128 */
[----:B0-----:R-:W-:Y:S02]  /*108370*/  PRMT R3, R20, 0x7771, RZ ;  /* 0x0000777114037816 */ /* 0x001fe400000000ff */
[----:B---3--:R0:W-:Y:S04]  /*108380*/  STL.64 [R1+0x40e8], R10 ;  /* 0x0040e80a01007387 */ /* 0x0081e80000100a00 */
[----:B------:R-:W-:Y:S04]  /*108390*/  STL.64 [R1+0x40c8], R14 ;  /* 0x0040c80e01007387 */ /* 0x000fe80000100a00 */
[----:B0-----:R-:W3:Y:S04]  /*1083a0*/  LDL.LU.64 R10, [R1+0xcd8] ;  /* 0x000cd800010a7983 */ /* 0x001ee80000300a00 */
[----:B------:R0:W-:Y:S04]  /*1083b0*/  STL.64 [R1+0x40d0], R20 ;  /* 0x0040d01401007387 */ /* 0x0001e80000100a00 */
        /* <DEDUP_REMOVED lines=23> */
[----:B------:R-:W-:-:S09]  /*108530*/  LOP3.LUT P3, RZ, R22, 0x1000000, RZ, 0xc0, !PT ;  /* 0x0100000016ff7812 */ /* 0x000fd2000786c0ff */
[----:B------:R-:W-:Y:S02]  /*108540*/  @P4 LOP3.LUT R5, R5, 0x40000, RZ, 0xfc, !PT ;  /* 0x0004000005054812 */ /* 0x000fe400078efcff */
[----:B------:R-:W-:Y:S02]  /*108550*/  LOP3.LUT P4, RZ, R22, 0x400000, RZ, 0xc0, !PT ;  /* 0x0040000016ff7812 */ /* 0x000fe4000788c0ff */
[----:B------:R-:W-:Y:S01]  /*108560*/  LOP3.LUT R5, R5, 0xfff7ffff, RZ, 0xc0, !PT ;  /* 0xfff7ffff05057812 */ /* 0x000fe200078ec0ff */
[----:B------:R0:W-:Y:S10]  /*108570*/  @P3 STG.E.U8 desc[UR40][R18.64], R3 ;  /* 0x0000000312003986 */ /* 0x0001f4000c101128 */
[----:B------:R-:W-:-:S02]  /*108580*/  @P4 LOP3.LUT R5, R5, 0x80000, RZ, 0xfc, !PT ;  /* 0x0008000005054812 */ /* 0x000fc400078efcff */
[----:B------:R-:W-:Y:S02]  /*108590*/  LOP3.LUT P4, RZ, R22, 0x800000, RZ, 0xc0, !PT ;  /* 0x0080000016ff7812 */ /* 0x000fe4000788c0ff */
[----:B0-----:R-:W-:-:S11]  /*1085a0*/  PRMT R3, R16, 0x7770, RZ ;  /* 0x0000777010037816 */ /* 0x001fd600000000ff */
[----:B------:R0:W-:Y:S01]  /*1085b0*/  @P4 STG.E.U8 desc[UR40][R26.64], R3 ;  /* 0x000000031a004986 */ /* 0x0001e2000c101128 */
[----:B------:R-:W-:Y:S02]  /*1085c0*/  LOP3.LUT P4, RZ, R5, 0x80000, RZ, 0xc0, !PT ;  /* 0x0008000005ff7812 */ /* 0x000fe4000788c0ff */
[----:B0-----:R-:W-:-:S11]  /*1085d0*/  PRMT R3, R16, 0x7771, RZ ;  /* 0x0000777110037816 */ /* 0x001fd600000000ff */
[----:B------:R0:W-:Y:S01]  /*1085e0*/  @P4 STG.E.U8 desc[UR40][R12.64], R3 ;  /* 0x000000030c004986 */ /* 0x0001e2000c101128 */
[----:B------:R-:W-:Y:S02]  /*1085f0*/  LOP3.LUT P4, RZ, R5, 0x40000, RZ, 0xc0, !PT ;  /* 0x0004000005ff7812 */ /* 0x000fe4000788c0ff */
[----:B0-----:R-:W-:-:S11]  /*108600*/  PRMT R3, R17, 0x7770, RZ ;  /* 0x0000777011037816 */ /* 0x001fd600000000ff */
[----:B--2---:R0:W-:Y:S01]  /*108610*/  @P4 STG.E.U8 desc[UR40][R8.64], R3 ;  /* 0x0000000308004986 */ /* 0x0041e2000c101128 */
[----:B------:R-:W-:Y:S02]  /*108620*/  LOP3.LUT P4, RZ, R5, 0x20000, RZ, 0xc0, !PT ;  /* 0x0002000005ff7812 */ /* 0x000fe4000788c0ff */
[----:B0-----:R-:W-:-:S11]  /*108630*/  PRMT R3, R17, 0x7771, RZ ;  /* 0x0000777111037816 */ /* 0x001fd600000000ff */
[----:B---3--:R-:W-:Y:S04]  /*108640*/  @P4 STG.E.U8 desc[UR40][R10.64], R3 ;  /* 0x000000030a004986 */ /* 0x008fe8000c101128 */
[----:B----4-:R0:W-:Y:S04]  /*108650*/  STL.64 [R1+0x40e0], R20 ;  /* 0x0040e01401007387 */ /* 0x0101e80000100a00 */
        /* <DEDUP_REMOVED lines=12> */
[----:B------:R0:W-:Y:S04]  /*108720*/  @P4 STG.E.U8 desc[UR40][R20.64], R3 ;  /* 0x0000000314004986 */ /* 0x0001e8000c101128 */
[----:B0-----:R-:W2:Y:S01]  /*108730*/  LDL.LU.64 R20, [R1+0x40e0] ;  /* 0x0040e00001147983 */ /* 0x001ea20000300a00 */
[----:B------:R-:W-:Y:S02]  /*108740*/  LOP3.LUT P4, RZ, R5, 0x8000, RZ, 0xc0, !PT ;  /* 0x0000800005ff7812 */ /* 0x000fe4000788c0ff */
[----:B------:R-:W-:-:S11]  /*108750*/  PRMT R3, R10, 0x7771, RZ ;  /* 0x000077710a037816 */ /* 0x000fd600000000ff */
[----:B--2---:R0:W-:Y:S04]  /*108760*/  @P4 STG.E.U8 desc[UR40][R20.64], R3 ;  /* 0x0000000314004986 */ /* 0x0041e8000c101128 */
[----:B0-----:R-:W2:Y:S01]  /*108770*/  LDL.LU.64 R20, [R1+0x40d8] ;  /* 0x0040d80001147983 */ /* 0x001ea20000300a00 */
[----:B------:R-:W-:Y:S02]  /*108780*/  LOP3.LUT P4, RZ, R5, 0x4000, RZ, 0xc0, !PT ;  /* 0x0000400005ff7812 */ /* 0x000fe4000788c0ff */
[----:B------:R-:W-:-:S11]  /*108790*/  PRMT R3, R11, 0x7770, RZ ;  /* 0x000077700b037816 */ /* 0x000fd600000000ff */
[----:B--2---:R0:W-:Y:S01]  /*1087a0*/  @P4 STG.E.U8 desc[UR40][R20.64], R3 ;  /* 0x0000000314004986 */ /* 0x0041e2000c101128 */
[----:B------:R-:W-:Y:S02]  /*1087b0*/  LOP3.LUT P4, RZ, R5, 0x2000, RZ, 0xc0, !PT ;  /* 0x0000200005ff7812 */ /* 0x000fe4000788c0ff */
[----:B0-----:R-:W-:Y:S01]  /*1087c0*/  PRMT R3, R11, 0x7771, RZ ;  /* 0x000077710b037816 */ /* 0x001fe200000000ff */
[----:B------:R-:W2:Y:S10]  /*1087d0*/  LDL.LU.64 R20, [R1+0x40d0] ;  /* 0x0040d00001147983 */ /* 0x000eb40000300a00 */
[----:B---3--:R0:W-:Y:S04]  /*1087e0*/  @P4 STG.E.U8 desc[UR40][R14.64], R3 ;  /* 0x000000030e004986 */ /* 0x0081e8000c101128 */
[----:B0-----:R-:W3:Y:S01]  /*1087f0*/  LDL.LU.64 R14, [R1+0x40c8] ;  /* 0x0040c800010e7983 */ /* 0x001ee20000300a00 */
[----:B------:R-:W-:-:S02]  /*108800*/  LOP3.LUT P4, RZ, R5, 0x1000, RZ, 0xc0, !PT ;  /* 0x0000100005ff7812 */ /* 0x000fc4000788c0ff */
[----:B------:R-:W-:Y:S02]  /*108810*/  LOP3.LUT P5, RZ, R22, 0x4000, RZ, 0xc0, !PT ;  /* 0x0000400016ff7812 */ /* 0x000fe400078ac0ff */
[----:B------:R-:W-:Y:S02]  /*108820*/  PRMT R3, R4, 0x7772, RZ ;  /* 0x0000777204037816 */ /* 0x000fe400000000ff */
[C---:B------:R-:W-:Y:S02]  /*108830*/  LOP3.LUT P6, RZ, R22.reuse, 0x2000, RZ, 0xc0, !PT ;  /* 0x0000200016ff7812 */ /* 0x040fe400078cc0ff */
[----:B------:R-:W-:-:S05]  /*108840*/  LOP3.LUT P0, RZ, R22, 0x1000, RZ, 0xc0, !PT ;  /* 0x0000100016ff7812 */ /* 0x000fca000780c0ff */
[----:B----4-:R0:W-:Y:S01]  /*108850*/  @P4 STG.E.U8 desc[UR40][R18.64], R3 ;  /* 0x0000000312004986 */ /* 0x0101e2000c101128 */
[----:B------:R-:W-:Y:S02]  /*108860*/  LOP3.LUT P1, RZ, R22, 0x800, RZ, 0xc0, !PT ;  /* 0x0000080016ff7812 */ /* 0x000fe4000782c0ff */
[----:B0-----:R-:W-:Y:S01]  /*108870*/  PRMT R3, R4, 0x7773, RZ ;  /* 0x0000777304037816 */ /* 0x001fe200000000ff */
[----:B------:R-:W4:Y:S04]  /*108880*/  LDL.LU.64 R18, [R1+0x40c0] ;  /* 0x0040c00001127983 */ /* 0x000f280000300a00 */
[----:B------:R3:W-:Y:S01]  /*108890*/  @P5 STG.E.U8 desc[UR40][R24.64], R3 ;  /* 0x0000000318005986 */ /* 0x0007e2000c101128 */
[C---:B------:R-:W-:Y:S02]  /*1088a0*/  LOP3.LUT P2, RZ, R22.reuse, 0x400, RZ, 0xc0, !PT ;  /* 0x0000040016ff7812 */ /* 0x040fe4000784c0ff */
[----:B------:R-:W-:-:S02]  /*1088b0*/  LOP3.LUT P3, RZ, R22, 0x200, RZ, 0xc0, !PT ;  /* 0x0000020016ff7812 */ /* 0x000fc4000786c0ff */
[----:B---3--:R-:W-:-:S05]  /*1088c0*/  PRMT R3, R14, 0x7772, RZ ;  /* 0x000077720e037816 */ /* 0x008fca00000000ff */
[----:B------:R0:W-:Y:S02]  /*1088d0*/  @P6 STG.E.U8 desc[UR40][R28.64], R3 ;  /* 0x000000031c006986 */ /* 0x0001e4000c101128 */
[----:B0-----:R-:W-:-:S05]  /*1088e0*/  PRMT R3, R14, 0x7773, RZ ;  /* 0x000077730e037816 */ /* 0x001fca00000000ff */
[----:B------:R0:W-:Y:S02]  /*1088f0*/  @P0 STG.E.U8 desc[UR40][R6.64], R3 ;  /* 0x0000000306000986 */ /* 0x0001e4000c101128 */
[C---:B0-----:R-:W-:Y:S02]  /*108900*/  PRMT R3, R15.reuse, 0x7772, RZ ;  /* 0x000077720f037816 */ /* 0x041fe400000000ff */
[----:B------:R-:W3:Y:S04]  /*108910*/  LDL.LU.64 R6, [R1+0xd40] ;  /* 0x000d400001067983 */ /* 0x000ee80000300a00 */
[----:B------:R0:W-:Y:S02]  /*108920*/  @P1 STG.E.U8 desc[UR40][R26.64], R3 ;  /* 0x000000031a001986 */ /* 0x0001e4000c101128 */
[----:B0-----:R-:W-:-:S05]  /*108930*/  PRMT R3, R15, 0x7773, RZ ;  /* 0x000077730f037816 */ /* 0x001fca00000000ff */
[----:B------:R2:W-:Y:S02]  /*108940*/  @P2 STG.E.U8 desc[UR40][R12.64], R3 ;  /* 0x000000030c002986 */ /* 0x0005e4000c101128 */
[----:B--2---:R-:W-:-:S05]  /*108950*/  PRMT R3, R20, 0x7772, RZ ;  /* 0x0000777214037816 */ /* 0x004fca00000000ff */
[----:B------:R0:W-:Y:S04]  /*108960*/  @P3 STG.E.U8 desc[UR40][R8.64], R3 ;  /* 0x0000000308003986 */ /* 0x0001e8000c101128 */
[----:B0-----:R-:W2:Y:S04]  /*108970*/  LDL.LU.64 R8, [R1+0xd48] ;  /* 0x000d480001087983 */ /* 0x001ea80000300a00 */
[----:B------:R-:W2:Y:S04]  /*108980*/  LDL.LU.64 R26, [R1+0xd50] ;  /* 0x000d5000011a7983 */ /* 0x000ea80000300a00 */
[----:B------:R-:W2:Y:S04]  /*108990*/  LDL.LU.64 R14, [R1+0xd58] ;  /* 0x000d5800010e7983 */ /* 0x000ea80000300a00 */
[----:B------:R-:W2:Y:S01]  /*1089a0*/  LDL.LU.64 R12, [R1+0xd68] ;  /* 0x000d6800010c7983 */ /* 0x000ea20000300a00 */
[----:B------:R-:W-:-:S02]  /*1089b0*/  LOP3.LUT P6, RZ, R22, 0x100, RZ, 0xc0, !PT ;  /* 0x0000010016ff7812 */ /* 0x000fc400078cc0ff */
[----:B------:R-:W-:-:S11]  /*1089c0*/  PRMT R3, R20, 0x7773, RZ ;  /* 0x0000777314037816 */ /* 0x000fd600000000ff */
[----:B----4-:R-:W-:Y:S04]  /*1089d0*/  @P6 STG.E.U8 desc[UR40][R18.64], R3 ;  /* 0x0000000312006986 */ /* 0x010fe8000c101128 */
[----:B--2---:R0:W-:Y:S04]  /*1089e0*/  STL.64 [R1+0x40b8], R12 ;  /* 0x0040b80c01007387 */ /* 0x0041e80000100a00 */
[----:B0-----:R-:W2:Y:S04]  /*1089f0*/  LDL.LU.64 R12, [R1+0xd60] ;  /* 0x000d6000010c7983 */ /* 0x001ea80000300a00 */
        /* <DEDUP_REMOVED lines=12> */
[----:B----4-:R0:W-:Y:S04]  /*108ac0*/  STL [R1+0x40a8], R19 ;  /* 0x0040a81301007387 */ /* 0x0101e80000100800 */
[----:B0-----:R-:W4:Y:S06]  /*108ad0*/  LDL.LU.64 R18, [R1+0xd78] ;  /* 0x000d780001127983 */ /* 0x001f2c0000300a00 */
[----:B------:R-:W-:-:S02]  /*108ae0*/  @P4 LOP3.LUT R5, R5, 0x100, RZ, 0xfc, !PT ;  /* 0x0000010005054812 */ /* 0x000fc400078efcff */
[C---:B------:R-:W-:Y:S02]  /*108af0*/  LOP3.LUT P4, RZ, R22.reuse, 0x1, RZ, 0xc0, !PT ;  /* 0x0000000116ff7812 */ /* 0x040fe4000788c0ff */
[----:B------:R-:W-:Y:S02]  /*108b00*/  LOP3.LUT R5, R5, 0xfffffdff, RZ, 0xc0, !PT ;  /* 0xfffffdff05057812 */ /* 0x000fe400078ec0ff */
[----:B------:R-:W-:-:S09]  /*108b10*/  LOP3.LUT P3, RZ, R22, 0x80, RZ, 0xc0, !PT ;  /* 0x0000008016ff7812 */ /* 0x000fd2000786c0ff */
[----:B------:R-:W-:Y:S02]  /*108b20*/  @P4 LOP3.LUT R5, R5, 0x200, RZ, 0xfc, !PT ;  /* 0x0000020005054812 */ /* 0x000fe400078efcff */
[C---:B------:R-:W-:Y:S02]  /*108b30*/  LOP3.LUT P4, RZ, R22.reuse, 0x2, RZ, 0xc0, !PT ;  /* 0x0000000216ff7812 */ /* 0x040fe4000788c0ff */
[----:B------:R-:W-:Y:S02]  /*108b40*/  LOP3.LUT R5, R5, 0xfffffbff, RZ, 0xc0, !PT ;  /* 0xfffffbff05057812 */ /* 0x000fe400078ec0ff */
[----:B------:R-:W-:Y:S02]  /*108b50*/  LOP3.LUT P0, RZ, R22, 0x40, RZ, 0xc0, !PT ;  /* 0x0000004016ff7812 */ /* 0x000fe4000780c0ff */
[----:B------:R-:W-:Y:S02]  /*108b60*/  PRMT R3, R16, 0x7772, RZ ;  /* 0x0000777210037816 */ /* 0x000fe400000000ff */
[----:B------:R-:W-:-:S05]  /*108b70*/  LOP3.LUT P1, RZ, R22, 0x20, RZ, 0xc0, !PT ;  /* 0x0000002016ff7812 */ /* 0x000fca000782c0ff */
[----:B------:R-:W-:Y:S02]  /*108b80*/  @P4 LOP3.LUT R5, R5, 0x400, RZ, 0xfc, !PT ;  /* 0x0000040005054812 */ /* 0x000fe400078efcff */
[C---:B------:R-:W-:Y:S01]  /*108b90*/  LOP3.LUT P4, RZ, R22.reuse, 0x4, RZ, 0xc0, !PT ;  /* 0x0000000416ff7812 */ /* 0x040fe2000788c0ff */
[----:B---3--:R0:W-:Y:S01]  /*108ba0*/  @P3 STG.E.U8 desc[UR40][R6.64], R3 ;  /* 0x0000000306003986 */ /* 0x0081e2000c101128 */
[----:B------:R-:W-:Y:S02]  /*108bb0*/  LOP3.LUT P2, RZ, R22, 0x10, RZ, 0xc0, !PT ;  /* 0x0000001016ff7812 */ /* 0x000fe4000784c0ff */
[----:B------:R-:W-:Y:S02]  /*108bc0*/  LOP3.LUT R5, R5, 0xfffff7ff, RZ, 0xc0, !PT ;  /* 0xfffff7ff05057812 */ /* 0x000fe400078ec0ff */
[----:B0-----:R-:W-:-:S05]  /*108bd0*/  PRMT R3, R16, 0x7773, RZ ;  /* 0x0000777310037816 */ /* 0x001fca00000000ff */
[----:B------:R0:W-:Y:S02]  /*108be0*/  @P0 STG.E.U8 desc[UR40][R8.64], R3 ;  /* 0x0000000308000986 */ /* 0x0001e4000c101128 */
[----:B------:R-:W-:Y:S02]  /*108bf0*/  @P4 LOP3.LUT R5, R5, 0x800, RZ, 0xfc, !PT ;  /* 0x0000080005054812 */ /* 0x000fe400078efcff */
[----:B------:R-:W-:Y:S02]  /*108c00*/  LOP3.LUT P4, RZ, R22, 0x8, RZ, 0xc0, !PT ;  /* 0x0000000816ff7812 */ /* 0x000fe4000788c0ff */
[----:B0-----:R-:W-:-:S05]  /*108c10*/  PRMT R3, R17, 0x7772, RZ ;  /* 0x0000777211037816 */ /* 0x001fca00000000ff */
[----:B------:R0:W-:Y:S02]  /*108c20*/  @P1 STG.E.U8 desc[UR40][R26.64], R3 ;  /* 0x000000031a001986 */ /* 0x0001e4000c101128 */
[----:B0-----:R-:W-:-:S05]  /*108c30*/  PRMT R3, R17, 0x7773, RZ ;  /* 0x0000777311037816 */ /* 0x001fca00000000ff */
[----:B------:R0:W-:Y:S02]  /*108c40*/  @P2 STG.E.U8 desc[UR40][R14.64], R3 ;  /* 0x000000030e002986 */ /* 0x0001e4000c101128 */
[----:B0-----:R-:W-:-:S05]  /*108c50*/  PRMT R3, R10, 0x7772, RZ ;  /* 0x000077720a037816 */ /* 0x001fca00000000ff */
[----:B--2---:R-:W-:Y:S04]  /*108c60*/  @P4 STG.E.U8 desc[UR40][R12.64], R3 ;  /* 0x000000030c004986 */ /* 0x004fe8000c101128 */
[----:B----4-:R0:W-:Y:S04]  /*108c70*/  STL.64 [R1+0x40b0], R18 ;  /* 0x0040b01201007387 */ /* 0x0101e80000100a00 */
[----:B0-----:R-:W2:Y:S04]  /*108c80*/  LDL.LU.64 R18, [R1+0xd70] ;  /* 0x000d700001127983 */ /* 0x001ea80000300a00 */
[----:B------:R-:W3:Y:S04]  /*108c90*/  LDL.LU R20, [R1+0x164] ;  /* 0x0001640001147983 */ /* 0x000ee80000300800 */
[----:B------:R-:W4:Y:S04]  /*108ca0*/  LDL.LU.64 R8, [R1+0xd80] ;  /* 0x000d800001087983 */ /* 0x000f280000300a00 */
[----:B------:R-:W2:Y:S04]  /*108cb0*/  LDL.LU.64 R22, [R1+0xd88] ;  /* 0x000d880001167983 */ /* 0x000ea80000300a00 */
[----:B------:R-:W2:Y:S04]  /*108cc0*/  LDL.LU R4, [R1+0x168] ;  /* 0x0001680001047983 */ /* 0x000ea80000300800 */
[----:B------:R-:W2:Y:S04]  /*108cd0*/  LDL.LU.64 R24, [R1+0xd90] ;  /* 0x000d900001187983 */ /* 0x000ea80000300a00 */
[----:B------:R-:W2:Y:S04]  /*108ce0*/  LDL.LU.64 R28, [R1+0xd98] ;  /* 0x000d9800011c7983 */ /* 0x000ea80000300a00 */
[----:B------:R-:W2:Y:S04]  /*108cf0*/  LDL.LU R6, [R1+0x16c] ;  /* 0x00016c0001067983 */ /* 0x000ea80000300800 */
[----:B------:R-:W2:Y:S04]  /*108d00*/  LDL.LU.64 R26, [R1+0xda0] ;  /* 0x000da000011a7983 */ /* 0x000ea80000300a00 */
[----:B------:R-:W2:Y:S04]  /*108d10*/  LDL.LU.64 R16, [R1+0xda8] ;  /* 0x000da80001107983 */ /* 0x000ea80000300a00 */
[----:B------:R-:W2:Y:S04]  /*108d20*/  LDL.LU.64 R14, [R1+0xdb0] ;  /* 0x000db000010e7983 */ /* 0x000ea80000300a00 */
[----:B------:R-:W2:Y:S01]  /*108d30*/  LDL.LU.64 R12, [R1+0x40b8] ;  /* 0x0040b800010c7983 */ /* 0x000ea20000300a00 */
[----:B------:R-:W-:-:S02]  /*108d40*/  LOP3.LUT P4, RZ, R5, 0x800, RZ, 0xc0, !PT ;  /* 0x0000080005ff7812 */ /* 0x000fc4000788c0ff */
[----:B------:R-:W-:Y:S01]  /*108d50*/  PRMT R3, R10, 0x7773, RZ ;  /* 0x000077730a037816 */ /* 0x000fe200000000ff */
[----:B------:R-:W3:Y:S10]  /*108d60*/  LDL.LU R7, [R1+0x150] ;  /* 0x0001500001077983 */ /* 0x000ef40000300800 */
[----:B--2---:R0:W-:Y:S01]  /*108d70*/  @P4 STG.E.U8 desc[UR40][R12.64], R3 ;  /* 0x000000030c004986 */ /* 0x0041e2000c101128 */
[----:B------:R-:W-:-:S02]  /*108d80*/  LOP3.LUT P4, RZ, R5, 0x400, RZ, 0xc0, !PT ;  /* 0x0000040005ff7812 */ /* 0x000fc4000788c0ff */
[----:B0-----:R-:W-:Y:S01]  /*108d90*/  PRMT R3, R11, 0x7772, RZ ;  /* 0x000077720b037816 */ /* 0x001fe200000000ff */
[----:B------:R-:W2:Y:S10]  /*108da0*/  LDL.LU.64 R12, [R1+0xdc0] ;  /* 0x000dc000010c7983 */ /* 0x000eb40000300a00 */
[----:B------:R0:W-:Y:S04]  /*108db0*/  @P4 STG.E.U8 desc[UR40][R18.64], R3 ;  /* 0x0000000312004986 */ /* 0x0001e8000c101128 */
[----:B0-----:R-:W2:Y:S01]  /*108dc0*/  LDL.LU.64 R18, [R1+0x40b0] ;  /* 0x0040b00001127983 */ /* 0x001ea20000300a00 */
[----:B------:R-:W-:-:S02]  /*108dd0*/  LOP3.LUT P4, RZ, R5, 0x200, RZ, 0xc0, !PT ;  /* 0x0000020005ff7812 */ /* 0x000fc4000788c0ff */
[----:B------:R-:W-:Y:S02]  /*108de0*/  PRMT R3, R11, 0x7773, RZ ;  /* 0x000077730b037816 */ /* 0x000fe400000000ff */
[----:B------:R-:W3:Y:S09]  /*108df0*/  LDL.LU.64 R10, [R1+0xdc8] ;  /* 0x000dc800010a7983 */ /* 0x000ef20000300a00 */
[----:B--2---:R0:W-:Y:S04]  /*108e00*/  @P4 STG.E.U8 desc[UR40][R18.64], R3 ;  /* 0x0000000312004986 */ /* 0x0041e8000c101128 */
[----:B0-----:R-:W2:Y:S01]  /*108e10*/  LDL.LU R19, [R1+0x40a8] ;  /* 0x0040a80001137983 */ /* 0x001ea20000300800 */
[----:B------:R-:W-:-:S02]  /*108e20*/  LOP3.LUT P4, RZ, R5, 0x100, RZ, 0xc0, !PT ;  /* 0x0000010005ff7812 */ /* 0x000fc4000788c0ff */
[C---:B------:R-:W-:Y:S02]  /*108e30*/  LOP3.LUT P5, RZ, R21.reuse, 0x8000000, RZ, 0xc0, !PT ;  /* 0x0800000015ff7812 */ /* 0x040fe400078ac0ff */
[C---:B------:R-:W-:Y:S02]  /*108e40*/  LOP3.LUT P6, RZ, R21.reuse, 0x4000000, RZ, 0xc0, !PT ;  /* 0x0400000015ff7812 */ /* 0x040fe400078cc0ff */
[----:B------:R-:W-:Y:S02]  /*108e50*/  LOP3.LUT P3, RZ, R21, 0x2000000, RZ, 0xc0, !PT ;  /* 0x0200000015ff7812 */ /* 0x000fe4000786c0ff */
[----:B--2---:R-:W-:-:S05]  /*108e60*/  PRMT R3, R19, 0x7770, RZ ;  /* 0x0000777013037816 */ /* 0x004fca00000000ff */
[----:B----4-:R0:W-:Y:S04]  /*108e70*/  @P4 STG.E.U8 desc[UR40][R8.64], R3 ;  /* 0x0000000308004986 */ /* 0x0101e8000c101128 */
[----:B0-----:R-:W2:Y:S01]  /*108e80*/  LDL.LU.64 R8, [R1+0x40a0] ;  /* 0x0040a00001087983 */ /* 0x001ea20000300a00 */
[----:B------:R-:W-:Y:S02]  /*108e90*/  LOP3.LUT P4, RZ, R5, 0x80, RZ, 0xc0, !PT ;  /* 0x0000008005ff7812 */ /* 0x000fe4000788c0ff */
[----:B------:R-:W-:-:S11]  /*108ea0*/  PRMT R3, R19, 0x7771, RZ ;  /* 0x0000777113037816 */ /* 0x000fd600000000ff */
[----:B------:R3:W-:Y:S01]  /*108eb0*/  @P4 STG.E.U8 desc[UR40][R22.64], R3 ;  /* 0x0000000316004986 */ /* 0x0007e2000c101128 */
[----:B------:R-:W-:Y:S02]  /*108ec0*/  LOP3.LUT P4, RZ, R5, 0x40, RZ, 0xc0, !PT ;  /* 0x0000004005ff7812 */ /* 0x000fe4000788c0ff */
[----:B---3--:R-:W-:-:S11]  /*108ed0*/  PRMT R3, R20, 0x7770, RZ ;  /* 0x0000777014037816 */ /* 0x008fd600000000ff */
[----:B------:R0:W-:Y:S01]  /*108ee0*/  @P4 STG.E.U8 desc[UR40][R24.64], R3 ;  /* 0x0000000318004986 */ /* 0x0001e2000c101128 */
[----:B------:R-:W-:Y:S02]  /*108ef0*/  LOP3.LUT P4, RZ, R5, 0x20, RZ, 0xc0, !PT ;  /* 0x0000002005ff7812 */ /* 0x000fe4000788c0ff */
[----:B0-----:R-:W-:-:S11]  /*108f00*/  PRMT R3, R20, 0x7771, RZ ;  /* 0x0000777114037816 */ /* 0x001fd600000000ff */
[----:B------:R0:W-:Y:S01]  /*108f10*/  @P4 STG.E.U8 desc[UR40][R28.64], R3 ;  /* 0x000000031c004986 */ /* 0x0001e2000c101128 */
[----:B------:R-:W-:Y:S02]  /*108f20*/  LOP3.LUT P0, RZ, R21, 0x1000000, RZ, 0xc0, !PT ;  /* 0x0100000015ff7812 */ /* 0x000fe4000780c0ff */
[----:B0-----:R-:W-:-:S05]  /*108f30*/  PRMT R3, R4, 0x7770, RZ ;  /* 0x0000777004037816 */ /* 0x001fca00000000ff */
[----:B------:R0:W-:Y:S02]  /*108f40*/  @P5 STG.E.U8 desc[UR40][R26.64], R3 ;  /* 0x000000031a005986 */ /* 0x0001e4000c101128 */
[----:B0-----:R-:W-:-:S05]  /*108f50*/  PRMT R3, R4, 0x7771, RZ ;  /* 0x0000777104037816 */ /* 0x001fca00000000ff */
[----:B------:R0:W-:Y:S02]  /*108f60*/  @P6 STG.E.U8 desc[UR40][R16.64], R3 ;  /* 0x0000000310006986 */ /* 0x0001e4000c101128 */
[----:B0-----:R-:W-:-:S05]  /*108f70*/  PRMT R3, R6, 0x7770, RZ ;  /* 0x0000777006037816 */ /* 0x001fca00000000ff */
[----:B------:R0:W-:Y:S02]  /*108f80*/  @P3 STG.E.U8 desc[UR40][R14.64], R3 ;  /* 0x000000030e003986 */ /* 0x0001e4000c101128 */
[----:B0-----:R-:W-:-:S05]  /*108f90*/  PRMT R3, R6, 0x7771, RZ ;  /* 0x0000777106037816 */ /* 0x001fca00000000ff */
[----:B--2---:R0:W-:Y:S04]  /*108fa0*/  @P0 STG.E.U8 desc[UR40][R8.64], R3 ;  /* 0x0000000308000986 */ /* 0x0041e8000c101128 */
[----:B0-----:R-:W2:Y:S04]  /*108fb0*/  LDL.LU R9, [R1+0x154] ;  /* 0x0001540001097983 */ /* 0x001ea80000300800 */
[----:B------:R-:W3:Y:S04]  /*108fc0*/  LDL.LU R18, [R1+0x158] ;  /* 0x0001580001127983 */ /* 0x000ee80000300800 */
[----:B------:R-:W-:Y:S04]  /*108fd0*/  STL.64 [R1+0x4080], R6 ;  /* 0x0040800601007387 */ /* 0x000fe80000100a00 */
[----:B------:R-:W4:Y:S01]  /*108fe0*/  LDL.LU.64 R14, [R1+0xdd0] ;  /* 0x000dd000010e7983 */ /* 0x000f220000300a00 */
[----:B------:R-:W-:-:S02]  /*108ff0*/  LOP3.LUT P1, RZ, R21, 0x800000, RZ, 0xc0, !PT ;  /* 0x0080000015ff7812 */ /* 0x000fc4000782c0ff */
[----:B------:R-:W-:Y:S02]  /*109000*/  LOP3.LUT P2, RZ, R21, 0x400000, RZ, 0xc0, !PT ;  /* 0x0040000015ff7812 */ /* 0x000fe4000784c0ff */
[----:B------:R-:W-:Y:S02]  /*109010*/  PRMT R3, R7, 0x7770, RZ ;  /* 0x0000777007037816 */ /* 0x000fe400000000ff */
[----:B------:R-:W-:-:S07]  /*109020*/  LOP3.LUT P3, RZ, R21, 0x200000, RZ, 0xc0, !PT ;  /* 0x0020000015ff7812 */ /* 0x000fce000786c0ff */
[----:B------:R0:W-:Y:S02]  /*109030*/  @P1 STG.E.U8 desc[UR40][R12.64], R3 ;  /* 0x000000030c001986 */ /* 0x0001e4000c101128 */
[----:B0-----:R-:W-:Y:S02]  /*109040*/  PRMT R3, R7, 0x7771, RZ ;  /* 0x0000777107037816 */ /* 0x001fe400000000ff */
[----:B------:R-:W3:Y:S04]  /*109050*/  LDL.LU.64 R12, [R1+0xdd8] ;  /* 0x000dd800010c7983 */ /* 0x000ee80000300a00 */
[----:B------:R0:W-:Y:S04]  /*109060*/  @P2 STG.E.U8 desc[UR40][R10.64], R3 ;  /* 0x000000030a002986 */ /* 0x0001e8000c101128 */
[----:B------:R-:W3:Y:S04]  /*109070*/  LDL.LU.64 R24, [R1+0xde0] ;  /* 0x000de00001187983 */ /* 0x000ee80000300a00 */
[----:B------:R-:W3:Y:S04]  /*109080*/  LDL.LU.64 R28, [R1+0xde8] ;  /* 0x000de800011c7983 */ /* 0x000ee80000300a00 */
[----:B------:R-:W3:Y:S04]  /*109090*/  LDL.LU.64 R26, [R1+0xdf0] ;  /* 0x000df000011a7983 */ /* 0x000ee80000300a00 */
[----:B0-----:R-:W3:Y:S04]  /*1090a0*/  LDL.LU.64 R10, [R1+0xdf8] ;  /* 0x000df800010a7983 */ /* 0x001ee80000300a00 */
[----:B------:R-:W3:Y:S04]  /*1090b0*/  LDL.LU.64 R16, [R1+0xe00] ;  /* 0x000e000001107983 */ /* 0x000ee80000300a00 */
[----:B------:R-:W3:Y:S01]  /*1090c0*/  LDL.LU R8, [R1+0x15c] ;  /* 0x00015c0001087983 */ /* 0x000ee20000300800 */
[----:B--2---:R-:W-:-:S05]  /*1090d0*/  PRMT R3, R9, 0x7770, RZ ;  /* 0x0000777009037816 */ /* 0x004fca00000000ff */
[----:B----4-:R0:W-:Y:S04]  /*1090e0*/  @P3 STG.E.U8 desc[UR40][R14.64], R3 ;  /* 0x000000030e003986 */ /* 0x0101e8000c101128 */
[----:B0-----:R-:W2:Y:S01]  /*1090f0*/  LDL.LU.64 R14, [R1+0xe10] ;  /* 0x000e1000010e7983 */ /* 0x001ea20000300a00 */
[C---:B------:R-:W-:Y:S02]  /*109100*/  LOP3.LUT P2, RZ, R21.reuse, 0x200, RZ, 0xc0, !PT ;  /* 0x0000020015ff7812 */ /* 0x040fe4000784c0ff */
[----:B------:R-:W-:Y:S02]  /*109110*/  LOP3.LUT P0, RZ, R21, 0x10000, RZ, 0xc0, !PT ;  /* 0x0001000015ff7812 */ /* 0x000fe4000780c0ff */
[----:B------:R-:W-:Y:S02]  /*109120*/  LOP3.LUT R0, R0, 0x7fffffff, RZ, 0xc0, !PT ;  /* 0x7fffffff00007812 */ /* 0x000fe400078ec0ff */
[----:B------:R-:W-:-:S07]  /*109130*/  LOP3.LUT R5, R5, 0xffffffef, RZ, 0xc0, !PT ;  /* 0xffffffef05057812 */ /* 0x000fce00078ec0ff */
[----:B------:R-:W-:Y:S02]  /*109140*/  @P2 LOP3.LUT R0, R0, 0x80000000, RZ, 0xfc, !PT ;  /* 0x8000000000002812 */ /* 0x000fe400078efcff */
[----:B------:R-:W-:Y:S02]  /*109150*/  LOP3.LUT P2, RZ, R21, 0x400, RZ, 0xc0, !PT ;  /* 0x0000040015ff7812 */ /* 0x000fe4000784c0ff */
[----:B------:R-:W-:-:S04]  /*109160*/  @P0 LOP3.LUT R5, R5, 0x10, RZ, 0xfc, !PT ;  /* 0x0000001005050812 */ /* 0x000fc800078efcff */
[----:B------:R-:W-:-:S07]  /*109170*/  LOP3.LUT R5, R5, 0xfffffffe, RZ, 0xc0, !PT ;  /* 0xfffffffe05057812 */ /* 0x000fce00078ec0ff */
[----:B------:R-:W-:Y:S02]  /*109180*/  @P2 LOP3.LUT R5, R5, 0x1, RZ, 0xfc, !PT ;  /* 0x0000000105052812 */ /* 0x000fe400078efcff */
[----:B------:R-:W-:Y:S02]  /*109190*/  LOP3.LUT P2, RZ, R21, 0x800, RZ, 0xc0, !PT ;  /* 0x0000080015ff7812 */ /* 0x000fe4000784c0ff */
[----:B------:R-:W-:Y:S02]  /*1091a0*/  LOP3.LUT R5, R5, 0xfffffffd, RZ, 0xc0, !PT ;  /* 0xfffffffd05057812 */ /* 0x000fe400078ec0ff */
[C---:B------:R-:W-:Y:S02]  /*1091b0*/  LOP3.LUT P5, RZ, R21.reuse, 0x100000, RZ, 0xc0, !PT ;  /* 0x0010000015ff7812 */ /* 0x040fe400078ac0ff */
[----:B------:R-:W-:-:S07]  /*1091c0*/  LOP3.LUT P6, RZ, R21, 0x80000, RZ, 0xc0, !PT ;  /* 0x0008000015ff7812 */ /* 0x000fce00078cc0ff */
[----:B------:R-:W-:Y:S02]  /*1091d0*/  @P2 LOP3.LUT R5, R5, 0x2, RZ, 0xfc, !PT ;  /* 0x0000000205052812 */ /* 0x000fe400078efcff */
[----:B------:R-:W-:Y:S02]  /*1091e0*/  LOP3.LUT P2, RZ, R21, 0x1000, RZ, 0xc0, !PT ;  /* 0x0000100015ff7812 */ /* 0x000fe4000784c0ff */
[----:B------:R-:W-:Y:S01]  /*1091f0*/  PRMT R3, R9, 0x7771, RZ ;  /* 0x0000777109037816 */ /* 0x000fe200000000ff */
[----:B--2---:R0:W-:Y:S04]  /*109200*/  STL.64 [R1+0x4090], R14 ;  /* 0x0040900e01007387 */ /* 0x0041e80000100a00 */
[----:B0-----:R-:W2:Y:S01]  /*109210*/  LDL.LU.64 R14, [R1+0xe08] ;  /* 0x000e0800010e7983 */ /* 0x001ea20000300a00 */
[----:B------:R-:W-:-:S02]  /*109220*/  LOP3.LUT R5, R5, 0xfffffffb, RZ, 0xc0, !PT ;  /* 0xfffffffb05057812 */ /* 0x000fc400078ec0ff */
[----:B------:R-:W-:Y:S01]  /*109230*/  LOP3.LUT P4, RZ, R21, 0x40000, RZ, 0xc0, !PT ;  /* 0x0004000015ff7812 */ /* 0x000fe2000788c0ff */
[----:B---3--:R0:W-:Y:S02]  /*109240*/  @P5 STG.E.U8 desc[UR40][R12.64], R3 ;  /* 0x000000030c005986 */ /* 0x0081e4000c101128 */
[----:B------:R-:W-:Y:S02]  /*109250*/  @P2 LOP3.LUT R5, R5, 0x4, RZ, 0xfc, !PT ;  /* 0x0000000405052812 */ /* 0x000fe400078efcff */
[C---:B------:R-:W-:Y:S02]  /*109260*/  LOP3.LUT P2, RZ, R21.reuse, 0x2000, RZ, 0xc0, !PT ;  /* 0x0000200015ff7812 */ /* 0x040fe4000784c0ff */
[----:B------:R-:W-:Y:S02]  /*109270*/  LOP3.LUT P0, RZ, R21, 0x20000, RZ, 0xc0, !PT ;  /* 0x0002000015ff7812 */ /* 0x000fe4000780c0ff */
[----:B0-----:R-:W-:Y:S01]  /*109280*/  PRMT R3, R18, 0x7770, RZ ;  /* 0x0000777012037816 */ /* 0x001fe200000000ff */
[----:B------:R-:W3:Y:S04]  /*109290*/  LDL.LU.64 R12, [R1+0xe18] ;  /* 0x000e1800010c7983 */ /* 0x000ee80000300a00 */
[----:B------:R0:W-:Y:S01]  /*1092a0*/  @P6 STG.E.U8 desc[UR40][R24.64], R3 ;  /* 0x0000000318006986 */ /* 0x0001e2000c101128 */
[----:B------:R-:W-:-:S02]  /*1092b0*/  LOP3.LUT R5, R5, 0xfffffff7, RZ, 0xc0, !PT ;  /* 0xfffffff705057812 */ /* 0x000fc400078ec0ff */
[----:B------:R-:W-:Y:S01]  /*1092c0*/  LOP3.LUT P1, RZ, R21, 0x8000, RZ, 0xc0, !PT ;  /* 0x0000800015ff7812 */ /* 0x000fe2000782c0ff */
[----:B------:R-:W4:Y:S01]  /*1092d0*/  LDL.LU.64 R6, [R1+0xe20] ;  /* 0x000e200001067983 */ /* 0x000f220000300a00 */
[----:B0-----:R-:W-:-:S03]  /*1092e0*/  PRMT R3, R18, 0x7771, RZ ;  /* 0x0000777112037816 */ /* 0x001fc600000000ff */
[----:B------:R-:W3:Y:S01]  /*1092f0*/  LDL.LU.64 R22, [R1+0xe28] ;  /* 0x000e280001167983 */ /* 0x000ee20000300a00 */
[----:B------:R-:W-:-:S03]  /*109300*/  @P2 LOP3.LUT R5, R5, 0x8, RZ, 0xfc, !PT ;  /* 0x0000000805052812 */ /* 0x000fc600078efcff */
[----:B------:R0:W-:Y:S04]  /*109310*/  @P4 STG.E.U8 desc[UR40][R28.64], R3 ;  /* 0x000000031c004986 */ /* 0x0001e8000c101128 */
[----:B------:R-:W3:Y:S01]  /*109320*/  LDL.LU.64 R24, [R1+0xe38] ;  /* 0x000e380001187983 */ /* 0x000ee20000300a00 */
[----:B0-----:R-:W-:-:S03]  /*109330*/  PRMT R3, R8, 0x7770, RZ ;  /* 0x0000777008037816 */ /* 0x001fc600000000ff */
[----:B------:R-:W3:Y:S04]  /*109340*/  LDL.LU.64 R28, [R1+0xe40] ;  /* 0x000e4000011c7983 */ /* 0x000ee80000300a00 */
[----:B------:R0:W-:Y:S01]  /*109350*/  @P0 STG.E.U8 desc[UR40][R26.64], R3 ;  /* 0x000000031a000986 */ /* 0x0001e2000c101128 */
[----:B------:R-:W-:Y:S02]  /*109360*/  LOP3.LUT P0, RZ, R5, 0x10, RZ, 0xc0, !PT ;  /* 0x0000001005ff7812 */ /* 0x000fe4000780c0ff */
[----:B------:R-:W-:Y:S02]  /*109370*/  LOP3.LUT P2, RZ, R21, 0x4000, RZ, 0xc0, !PT ;  /* 0x0000400015ff7812 */ /* 0x000fe4000784c0ff */
[----:B0-----:R-:W-:Y:S01]  /*109380*/  PRMT R3, R8, 0x7771, RZ ;  /* 0x0000777108037816 */ /* 0x001fe200000000ff */
[----:B------:R-:W3:Y:S08]  /*109390*/  LDL.LU.64 R26, [R1+0xe50] ;  /* 0x000e5000011a7983 */ /* 0x000ef00000300a00 */
[----:B------:R0:W-:Y:S02]  /*1093a0*/  @P0 STG.E.U8 desc[UR40][R10.64], R3 ;  /* 0x000000030a000986 */ /* 0x0001e4000c101128 */
[----:B0-----:R-:W-:-:S02]  /*1093b0*/  PRMT R3, R19, 0x7772, RZ ;  /* 0x0000777213037816 */ /* 0x001fc400000000ff */
[----:B------:R-:W3:Y:S04]  /*1093c0*/  LDL.LU.64 R10, [R1+0xe58] ;  /* 0x000e5800010a7983 */ /* 0x000ee80000300a00 */
[----:B------:R0:W-:Y:S02]  /*1093d0*/  @P1 STG.E.U8 desc[UR40][R16.64], R3 ;  /* 0x0000000310001986 */ /* 0x0001e4000c101128 */
[----:B0-----:R-:W-:Y:S02]  /*1093e0*/  PRMT R3, R19, 0x7773, RZ ;  /* 0x0000777313037816 */ /* 0x001fe400000000ff */
[----:B------:R-:W3:Y:S04]  /*1093f0*/  LDL.LU.64 R16, [R1+0xe60] ;  /* 0x000e600001107983 */ /* 0x000ee80000300a00 */
[----:B------:R-:W3:Y:S04]  /*109400*/  LDL.LU R19, [R1+0x4098] ;  /* 0x0040980001137983 */ /* 0x000ee80000300800 */
[----:B--2---:R0:W-:Y:S04]  /*109410*/  @P2 STG.E.U8 desc[UR40][R14.64], R3 ;  /* 0x000000030e002986 */ /* 0x0041e8000c101128 */
[----:B0-----:R-:W2:Y:S01]  /*109420*/  LDL.LU.64 R14, [R1+0x4090] ;  /* 0x00409000010e7983 */ /* 0x001ea20000300a00 */
[----:B------:R-:W-:-:S02]  /*109430*/  LOP3.LUT P2, RZ, R5, 0x8, RZ, 0xc0, !PT ;  /* 0x0000000805ff7812 */ /* 0x000fc4000784c0ff */
[----:B------:R-:W-:-:S11]  /*109440*/  PRMT R3, R20, 0x7772, RZ ;  /* 0x0000777214037816 */ /* 0x000fd600000000ff */
[----:B--2---:R0:W-:Y:S01]  /*109450*/  @P2 STG.E.U8 desc[UR40][R14.64], R3 ;  /* 0x000000030e002986 */ /* 0x0041e2000c101128 */
[C---:B------:R-:W-:Y:S02]  /*109460*/  LOP3.LUT P2, RZ, R5.reuse, 0x4, RZ, 0xc0, !PT ;  /* 0x0000000405ff7812 */ /* 0x040fe4000784c0ff */
[----:B0-----:R-:W-:Y:S01]  /*109470*/  PRMT R3, R20, 0x7773, RZ ;  /* 0x0000777314037816 */ /* 0x001fe200000000ff */
[----:B------:R-:W2:Y:S10]  /*109480*/  LDL.LU.64 R14, [R1+0xe48] ;  /* 0x000e4800010e7983 */ /* 0x000eb40000300a00 */
[----:B---3--:R0:W-:Y:S01]  /*109490*/  @P2 STG.E.U8 desc[UR40][R12.64], R3 ;  /* 0x000000030c002986 */ /* 0x0081e2000c101128 */
[----:B------:R-:W-:-:S03]  /*1094a0*/  LOP3.LUT P2, RZ, R5, 0x2, RZ, 0xc0, !PT ;  /* 0x0000000205ff7812 */ /* 0x000fc6000784c0ff */
[----:B------:R-:W3:Y:S01]  /*1094b0*/  LDL.LU R20, [R1+0x4088] ;  /* 0x0040880001147983 */ /* 0x000ee20000300800 */
[----:B0-----:R-:W-:-:S03]  /*1094c0*/  PRMT R3, R4, 0x7772, RZ ;  /* 0x0000777204037816 */ /* 0x001fc600000000ff */
[----:B------:R-:W2:Y:S06]  /*1094d0*/  LDL.LU.64 R12, [R1+0xe30] ;  /* 0x000e3000010c7983 */ /* 0x000eac0000300a00 */
[----:B----4-:R0:W-:Y:S04]  /*1094e0*/  @P2 STG.E.U8 desc[UR40][R6.64], R3 ;  /* 0x0000000306002986 */ /* 0x0101e8000c101128 */
[----:B0-----:R-:W4:Y:S01]  /*1094f0*/  LDL.LU.64 R6, [R1+0x4080] ;  /* 0x0040800001067983 */ /* 0x001f220000300a00 */
[----:B------:R-:W-:-:S02]  /*109500*/  LOP3.LUT P2, RZ, R5, 0x1, RZ, 0xc0, !PT ;  /* 0x0000000105ff7812 */ /* 0x000fc4000784c0ff */
[----:B------:R-:W-:Y:S02]  /*109510*/  PRMT R3, R4, 0x7773, RZ ;  /* 0x0000777304037816 */ /* 0x000fe400000000ff */
[----:B------:R-:W-:-:S09]  /*109520*/  LOP3.LUT P3, RZ, R21, 0x100, RZ, 0xc0, !PT ;  /* 0x0000010015ff7812 */ /* 0x000fd2000786c0ff */
[----:B------:R4:W-:Y:S01]  /*109530*/  @P2 STG.E.U8 desc[UR40][R22.64], R3 ;  /* 0x0000000316002986 */ /* 0x0009e2000c101128 */
[----:B------:R-:W-:Y:S02]  /*109540*/  LOP3.LUT P2, RZ, R0, 0x80000000, RZ, 0xc0, !PT ;  /* 0x8000000000ff7812 */ /* 0x000fe4000784c0ff */
[C---:B------:R-:W-:Y:S02]  /*109550*/  LOP3.LUT P5, RZ, R21.reuse, 0x80, RZ, 0xc0, !PT ;  /* 0x0000008015ff7812 */ /* 0x040fe400078ac0ff */
[C---:B------:R-:W-:Y:S02]  /*109560*/  LOP3.LUT P6, RZ, R21.reuse, 0x40, RZ, 0xc0, !PT ;  /* 0x0000004015ff7812 */ /* 0x040fe400078cc0ff */
[C---:B------:R-:W-:Y:S02]  /*109570*/  LOP3.LUT P4, RZ, R21.reuse, 0x20, RZ, 0xc0, !PT ;  /* 0x0000002015ff7812 */ /* 0x040fe4000788c0ff */
[----:B------:R-:W-:Y:S02]  /*109580*/  LOP3.LUT P0, RZ, R21, 0x10, RZ, 0xc0, !PT ;  /* 0x0000001015ff7812 */ /* 0x000fe4000780c0ff */
[----:B----4-:R-:W-:-:S05]  /*109590*/  PRMT R3, R6, 0x7772, RZ ;  /* 0x0000777206037816 */ /* 0x010fca00000000ff */
[----:B------:R0:W-:Y:S02]  /*1095a0*/  @P2 STG.E.U8 desc[UR40][R24.64], R3 ;  /* 0x0000000318002986 */ /* 0x0001e4000c101128 */
[----:B0-----:R-:W-:-:S05]  /*1095b0*/  PRMT R3, R6, 0x7773, RZ ;  /* 0x0000777306037816 */ /* 0x001fca00000000ff */
[----:B------:R0:W-:Y:S02]  /*1095c0*/  @P3 STG.E.U8 desc[UR40][R28.64], R3 ;  /* 0x000000031c003986 */ /* 0x0001e4000c101128 */
[----:B0-----:R-:W-:-:S05]  /*1095d0*/  PRMT R3, R7, 0x7772, RZ ;  /* 0x0000777207037816 */ /* 0x001fca00000000ff */
[----:B------:R0:W-:Y:S02]  /*1095e0*/  @P5 STG.E.U8 desc[UR40][R26.64], R3 ;  /* 0x000000031a005986 */ /* 0x0001e4000c101128 */
[----:B0-----:R-:W-:-:S05]  /*1095f0*/  PRMT R3, R7, 0x7773, RZ ;  /* 0x0000777307037816 */ /* 0x001fca00000000ff */
[----:B------:R0:W-:Y:S04]  /*109600*/  @P6 STG.E.U8 desc[UR40][R10.64], R3 ;  /* 0x000000030a006986 */ /* 0x0001e8000c101128 */
[----:B0-----:R-:W4:Y:S01]  /*109610*/  LDL.LU.64 R10, [R1+0xe68] ;  /* 0x000e6800010a7983 */ /* 0x001f220000300a00 */
[C---:B------:R-:W-:Y:S02]  /*109620*/  PRMT R3, R9.reuse, 0x7772, RZ ;  /* 0x0000777209037816 */ /* 0x040fe400000000ff */
[----:B------:R-:W-:Y:S01]  /*109630*/  PRMT R4, R9, 0x7773, RZ ;  /* 0x0000777309047816 */ /* 0x000fe200000000ff */
[----:B------:R-:W4:Y:S04]  /*109640*/  LDL.LU.64 R26, [R1+0xe70] ;  /* 0x000e7000011a7983 */ /* 0x000f280000300a00 */
[----:B------:R-:W-:Y:S04]  /*109650*/  @P4 STG.E.U8 desc[UR40][R16.64], R3 ;  /* 0x0000000310004986 */ /* 0x000fe8000c101128 */
[----:B--2---:R0:W-:Y:S01]  /*109660*/  @P0 STG.E.U8 desc[UR40][R14.64], R4 ;  /* 0x000000040e000986 */ /* 0x0041e2000c101128 */
[----:B------:R-:W-:-:S03]  /*109670*/  LOP3.LUT P1, RZ, R21, 0x8, RZ, 0xc0, !PT ;  /* 0x0000000815ff7812 */ /* 0x000fc6000782c0ff */
[----:B0-----:R-:W2:Y:S04]  /*109680*/  LDL.LU.64 R14, [R1+0xe78] ;  /* 0x000e7800010e7983 */ /* 0x001ea80000300a00 */
[----:B------:R-:W2:Y:S04]  /*109690*/  LDL.LU.64 R22, [R1+0xe80] ;  /* 0x000e800001167983 */ /* 0x000ea80000300a00 */
[----:B------:R-:W2:Y:S04]  /*1096a0*/  LDL R9, [R1+0xf0] ;  /* 0x0000f00001097983 */ /* 0x000ea80000100800 */
[----:B------:R-:W2:Y:S01]  /*1096b0*/  LDL.LU.64 R24, [R1+0xe90] ;  /* 0x000e900001187983 */ /* 0x000ea20000300a00 */
[----:B------:R-:W-:-:S02]  /*1096c0*/  PRMT R4, R18, 0x7772, RZ ;  /* 0x0000777212047816 */ /* 0x000fc400000000ff */
[C---:B------:R-:W-:Y:S01]  /*1096d0*/  LOP3.LUT P2, RZ, R21.reuse, 0x4, RZ, 0xc0, !PT ;  /* 0x0000000415ff7812 */ /* 0x040fe2000784c0ff */
[----:B------:R-:W2:Y:S04]  /*1096e0*/  LDL.LU.64 R28, [R1+0xe98] ;  /* 0x000e9800011c7983 */ /* 0x000ea80000300a00 */
[----:B------:R0:W-:Y:S01]  /*1096f0*/  @P1 STG.E.U8 desc[UR40][R12.64], R4 ;  /* 0x000000040c001986 */ /* 0x0001e2000c101128 */
[----:B---3--:R-:W-:Y:S02]  /*109700*/  LOP3.LUT P1, RZ, R20, 0x400000, RZ, 0xc0, !PT ;  /* 0x0040000014ff7812 */ /* 0x008fe4000782c0ff */
[C---:B------:R-:W-:Y:S02]  /*109710*/  LOP3.LUT P3, RZ, R21.reuse, 0x2, RZ, 0xc0, !PT ;  /* 0x0000000215ff7812 */ /* 0x040fe4000786c0ff */
[----:B------:R-:W-:-:S02]  /*109720*/  LOP3.LUT P5, RZ, R21, 0x1, RZ, 0xc0, !PT ;  /* 0x0000000115ff7812 */ /* 0x000fc400078ac0ff */
[----:B------:R-:W-:Y:S02]  /*109730*/  PRMT R17, R18, 0x7773, RZ ;  /* 0x0000777312117816 */ /* 0x000fe400000000ff */
[----:B0-----:R-:W-:Y:S01]  /*109740*/  P2R R4, PR, RZ, 0x2 ;  /* 0x00000002ff047803 */ /* 0x001fe20000000000 */
[----:B------:R-:W3:Y:S01]  /*109750*/  LDL.LU.64 R12, [R1+0xea0] ;  /* 0x000ea000010c7983 */ /* 0x000ee20000300a00 */
[----:B------:R-:W-:-:S03]  /*109760*/  LOP3.LUT P1, RZ, R20, 0x800000, RZ, 0xc0, !PT ;  /* 0x0080000014ff7812 */ /* 0x000fc6000782c0ff */
[----:B------:R-:W3:Y:S01]  /*109770*/  LDL R21, [R1+0xf8] ;  /* 0x0000f80001157983 */ /* 0x000ee20000100800 */
[----:B------:R-:W-:-:S05]  /*109780*/  P2R R5, PR, RZ, 0x2 ;  /* 0x00000002ff057803 */ /* 0x000fca0000000000 */
[----:B------:R-:W-:Y:S04]  /*109790*/  STL.64 [R1+0x4070], R4 ;  /* 0x0040700401007387 */ /* 0x000fe80000100a00 */
[----:B----4-:R0:W-:Y:S04]  /*1097a0*/  @P2 STG.E.U8 desc[UR40][R10.64], R17 ;  /* 0x000000110a002986 */ /* 0x0101e8000c101128 */
[----:B0-----:R-:W4:Y:S04]  /*1097b0*/  LDL.LU.64 R10, [R1+0xea8] ;  /* 0x000ea800010a7983 */ /* 0x001f280000300a00 */
[----:B------:R-:W4:Y:S01]  /*1097c0*/  LDL.LU.64 R4, [R1+0xeb8] ;  /* 0x000eb80001047983 */ /* 0x000f220000300a00 */
[----:B------:R-:W-:-:S02]  /*1097d0*/  PRMT R17, R8, 0x7772, RZ ;  /* 0x0000777208117816 */ /* 0x000fc400000000ff */
[C---:B------:R-:W-:Y:S01]  /*1097e0*/  LOP3.LUT P6, RZ, R20.reuse, 0x80000000, RZ, 0xc0, !PT ;  /* 0x8000000014ff7812 */ /* 0x040fe200078cc0ff */
[----:B------:R-:W4:Y:S01]  /*1097f0*/  LDL.LU R18, [R1] ;  /* 0x0000000001127983 */ /* 0x000f220000300800 */
[----:B------:R-:W-:-:S03]  /*109800*/  LOP3.LUT P4, RZ, R20, 0x20000000, RZ, 0xc0, !PT ;  /* 0x2000000014ff7812 */ /* 0x000fc6000788c0ff */
[----:B------:R0:W-:Y:S01]  /*109810*/  @P3 STG.E.U8 desc[UR40][R26.64], R17 ;  /* 0x000000111a003986 */ /* 0x0001e2000c101128 */
[----:B------:R-:W-:Y:S02]  /*109820*/  P2R R3, PR, RZ, 0x10 ;  /* 0x00000010ff037803 */ /* 0x000fe40000000000 */
[----:B------:R-:W-:Y:S02]  /*109830*/  LOP3.LUT P4, RZ, R20, 0x40000000, RZ, 0xc0, !PT ;  /* 0x4000000014ff7812 */ /* 0x000fe4000788c0ff */
[----:B0-----:R-:W-:Y:S01]  /*109840*/  PRMT R17, R8, 0x7773, RZ ;  /* 0x0000777308117816 */ /* 0x001fe200000000ff */
[----:B------:R-:W4:Y:S04]  /*109850*/  LDL.LU.64 R26, [R1+0xec0] ;  /* 0x000ec000011a7983 */ /* 0x000f280000300a00 */
[----:B--2---:R0:W-:Y:S01]  /*109860*/  @P5 STG.E.U8 desc[UR40][R14.64], R17 ;  /* 0x000000110e005986 */ /* 0x0041e2000c101128 */
[----:B------:R-:W-:-:S02]  /*109870*/  LOP3.LUT P1, RZ, R20, 0x1000000, RZ, 0xc0, !PT ;  /* 0x0100000014ff7812 */ /* 0x000fc4000782c0ff */
[C---:B0-----:R-:W-:Y:S01]  /*109880*/  PRMT R17, R9.reuse, 0x7770, RZ ;  /* 0x0000777009117816 */ /* 0x041fe200000000ff */
[----:B------:R-:W2:Y:S04]  /*109890*/  LDL.LU.64 R14, [R1+0xed0] ;  /* 0x000ed000010e7983 */ /* 0x000ea80000300a00 */
[----:B------:R0:W-:Y:S01]  /*1098a0*/  @P6 STG.E.U8 desc[UR40][R22.64], R17 ;  /* 0x0000001116006986 */ /* 0x0001e2000c101128 */
[----:B------:R-:W-:Y:S02]  /*1098b0*/  P2R R6, PR, RZ, 0x2 ;  /* 0x00000002ff067803 */ /* 0x000fe40000000000 */
[----:B------:R-:W-:Y:S01]  /*1098c0*/  LOP3.LUT P1, RZ, R20, 0x2000000, RZ, 0xc0, !PT ;  /* 0x0200000014ff7812 */ /* 0x000fe2000782c0ff */
[----:B------:R-:W2:Y:S01]  /*1098d0*/  LDL.LU R8, [R1+0x4] ;  /* 0x0000040001087983 */ /* 0x000ea20000300800 */
[----:B0-----:R-:W-:-:S03]  /*1098e0*/  PRMT R17, R9, 0x7771, RZ ;  /* 0x0000777109117816 */ /* 0x001fc600000000ff */
[----:B------:R-:W2:Y:S04]  /*1098f0*/  LDL.LU.64 R22, [R1+0xee0] ;  /* 0x000ee00001167983 */ /* 0x000ea80000300a00 */
[----:B------:R0:W-:Y:S01]  /*109900*/  @P4 STG.E.U8 desc[UR40][R24.64], R17 ;  /* 0x0000001118004986 */ /* 0x0001e2000c101128 */
[----:B------:R-:W-:Y:S02]  /*109910*/  ISETP.NE.AND P4, PT, R3, RZ, PT ;  /* 0x000000ff0300720c */ /* 0x000fe40003f85270 */
[C---:B------:R-:W-:Y:S02]  /*109920*/  LOP3.LUT P0, RZ, R20.reuse, 0x10000000, RZ, 0xc0, !PT ;  /* 0x1000000014ff7812 */ /* 0x040fe4000780c0ff */
[----:B------:R-:W-:Y:S02]  /*109930*/  P2R R7, PR, RZ, 0x2 ;  /* 0x00000002ff077803 */ /* 0x000fe40000000000 */
[----:B------:R-:W-:-:S02]  /*109940*/  LOP3.LUT P1, RZ, R20, 0x4000000, RZ, 0xc0, !PT ;  /* 0x0400000014ff7812 */ /* 0x000fc4000782c0ff */
[----:B------:R-:W-:Y:S02]  /*109950*/  PRMT R3, R19, 0x7770, RZ ;  /* 0x0000777013037816 */ /* 0x000fe400000000ff */
[----:B------:R-:W-:Y:S01]  /*109960*/  P2R R16, PR, RZ, 0x2 ;  /* 0x00000002ff107803 */ /* 0x000fe20000000000 */
[----:B0-----:R-:W2:Y:S01]  /*109970*/  LDL.LU.64 R24, [R1+0xee8] ;  /* 0x000ee80001187983 */ /* 0x001ea20000300a00 */
[----:B------:R-:W-:-:S03]  /*109980*/  LOP3.LUT P1, RZ, R20, 0x8000000, RZ, 0xc0, !PT ;  /* 0x0800000014ff7812 */ /* 0x000fc6000782c0ff */
[----:B------:R0:W-:Y:S04]  /*109990*/  @P4 STG.E.U8 desc[UR40][R28.64], R3 ;  /* 0x000000031c004986 */ /* 0x0001e8000c101128 */
[----:B------:R-:W2:Y:S01]  /*1099a0*/  LDL.LU R9, [R1+0x8] ;  /* 0x0000080001097983 */ /* 0x000ea20000300800 */
[----:B0-----:R-:W-:-:S03]  /*1099b0*/  PRMT R3, R19, 0x7771, RZ ;  /* 0x0000777113037816 */ /* 0x001fc600000000ff */
[----:B------:R-:W2:Y:S04]  /*1099c0*/  LDL.LU.64 R28, [R1+0xef0] ;  /* 0x000ef000011c7983 */ /* 0x000ea80000300a00 */
[----:B---3--:R0:W-:Y:S04]  /*1099d0*/  @P0 STG.E.U8 desc[UR40][R12.64], R3 ;  /* 0x000000030c000986 */ /* 0x0081e8000c101128 */
[----:B------:R-:W3:Y:S01]  /*1099e0*/  LDL.LU R19, [R1+0x4078] ;  /* 0x0040780001137983 */ /* 0x000ee20000300800 */
[----:B0-----:R-:W-:-:S03]  /*1099f0*/  PRMT R3, R21, 0x7770, RZ ;  /* 0x0000777015037816 */ /* 0x001fc600000000ff */
[----:B------:R-:W2:Y:S04]  /*109a00*/  LDL.LU.64 R12, [R1+0xef8] ;  /* 0x000ef800010c7983 */ /* 0x000ea80000300a00 */
[----:B----4-:R0:W-:Y:S01]  /*109a10*/  @P1 STG.E.U8 desc[UR40][R10.64], R3 ;  /* 0x000000030a001986 */ /* 0x0101e2000c101128 */
[----:B------:R-:W-:Y:S02]  /*109a20*/  ISETP.NE.AND P1, PT, R16, RZ, PT ;  /* 0x000000ff1000720c */ /* 0x000fe40003f25270 */
[----:B0-----:R-:W-:Y:S01]  /*109a30*/  PRMT R3, R21, 0x7771, RZ ;  /* 0x0000777115037816 */ /* 0x001fe200000000ff */
[----:B------:R-:W4:Y:S04]  /*109a40*/  LDL.LU.64 R10, [R1+0xec8] ;  /* 0x000ec800010a7983 */ /* 0x000f280000300a00 */
[----:B------:R-:W2:Y:S06]  /*109a50*/  LDL.LU.64 R16, [R1+0xed8] ;  /* 0x000ed80001107983 */ /* 0x000eac0000300a00 */
[----:B------:R0:W-:Y:S01]  /*109a60*/  @P1 STG.E.U8 desc[UR40][R4.64], R3 ;  /* 0x0000000304001986 */ /* 0x0001e2000c101128 */
[----:B------:R-:W-:-:S03]  /*109a70*/  ISETP.NE.AND P1, PT, R7, RZ, PT ;  /* 0x000000ff0700720c */ /* 0x000fc60003f25270 */
[----:B0-----:R-:W2:Y:S04]  /*109a80*/  LDL.LU.64 R4, [R1+0x4070] ;  /* 0x0040700001047983 */ /* 0x001ea80000300a00 */
[----:B------:R-:W2:Y:S01]  /*109a90*/  LDL R7, [R1+0xfc] ;  /* 0x0000fc0001077983 */ /* 0x000ea20000100800 */
[----:B------:R-:W-:Y:S02]  /*109aa0*/  LOP3.LUT P2, RZ, R20, 0x200000, RZ, 0xc0, !PT ;  /* 0x0020000014ff7812 */ /* 0x000fe4000784c0ff */
[----:B--2---:R-:W-:-:S05]  /*109ab0*/  PRMT R3, R7, 0x7770, RZ ;  /* 0x0000777007037816 */ /* 0x004fca00000000ff */
[----:B------:R0:W-:Y:S01]  /*109ac0*/  @P1 STG.E.U8 desc[UR40][R26.64], R3 ;  /* 0x000000031a001986 */ /* 0x0001e2000c101128 */
[----:B------:R-:W-:Y:S02]  /*109ad0*/  ISETP.NE.AND P1, PT, R6, RZ, PT ;  /* 0x000000ff0600720c */ /* 0x000fe40003f25270 */
[----:B0-----:R-:W-:Y:S01]  /*109ae0*/  PRMT R3, R7, 0x7771, RZ ;  /* 0x0000777107037816 */ /* 0x001fe200000000ff */
[----:B------:R-:W2:Y:S10]  /*109af0*/  LDL.LU.64 R26, [R1+0xeb0] ;  /* 0x000eb000011a7983 */ /* 0x000eb40000300a00 */
[----:B------:R0:W-:Y:S01]  /*109b00*/  @P1 STG.E.U8 desc[UR40][R14.64], R3 ;  /* 0x000000030e001986 */ /* 0x0001e2000c101128 */
[----:B------:R-:W-:-:S02]  /*109b10*/  ISETP.NE.AND P1, PT, R5, RZ, PT ;  /* 0x000000ff0500720c */ /* 0x000fc40003f25270 */
[----:B0-----:R-:W-:Y:S01]  /*109b20*/  PRMT R3, R18, 0x7770, RZ ;  /* 0x0000777012037816 */ /* 0x001fe200000000ff */
[----:B------:R-:W2:Y:S10]  /*109b30*/  LDL.LU.64 R14, [R1+0xe88] ;  /* 0x000e8800010e7983 */ /* 0x000eb40000300a00 */
[----:B------:R0:W-:Y:S01]  /*109b40*/  @P1 STG.E.U8 desc[UR40][R16.64], R3 ;  /* 0x0000000310001986 */ /* 0x0001e2000c101128 */
[----:B------:R-:W-:-:S03]  /*109b50*/  ISETP.NE.AND P1, PT, R4, RZ, PT ;  /* 0x000000ff0400720c */ /* 0x000fc60003f25270 */
[----:B---3--:R-:W-:Y:S01]  /*109b60*/  STL.64 [R1+0x4068], R18 ;  /* 0x0040681201007387 */ /* 0x008fe20000100a00 */
[----:B0-----:R-:W-:-:S03]  /*109b70*/  PRMT R3, R18, 0x7771, RZ ;  /* 0x0000777112037816 */ /* 0x001fc600000000ff */
[----:B------:R-:W3:Y:S06]  /*109b80*/  LDL R17, [R1+0xf0] ;  /* 0x0000f00001117983 */ /* 0x000eec0000100800 */
[----:B------:R0:W-:Y:S02]  /*109b90*/  @P1 STG.E.U8 desc[UR40][R22.64], R3 ;  /* 0x0000000316001986 */ /* 0x0001e4000c101128 */
[----:B0-----:R-:W-:-:S05]  /*109ba0*/  PRMT R3, R8, 0x7770, RZ ;  /* 0x0000777008037816 */ /* 0x001fca00000000ff */
[----:B------:R0:W-:Y:S04]  /*109bb0*/  @P2 STG.E.U8 desc[UR40][R24.64], R3 ;  /* 0x0000000318002986 */ /* 0x0001e8000c101128 */
[----:B0-----:R-:W3:Y:S01]  /*109bc0*/  LDL.LU.64 R24, [R1+0xf08] ;  /* 0x000f080001187983 */ /* 0x001ee20000300a00 */
[C---:B------:R-:W-:Y:S02]  /*109bd0*/  LOP3.LUT P3, RZ, R20.reuse, 0x100000, RZ, 0xc0, !PT ;  /* 0x0010000014ff7812 */ /* 0x040fe4000786c0ff */
[----:B------:R-:W-:Y:S02]  /*109be0*/  LOP3.LUT P5, RZ, R20, 0x80000, RZ, 0xc0, !PT ;  /* 0x0008000014ff7812 */ /* 0x000fe400078ac0ff */
[----:B------:R-:W-:Y:S02]  /*109bf0*/  PRMT R3, R8, 0x7771, RZ ;  /* 0x0000777108037816 */ /* 0x000fe400000000ff */
[----:B------:R-:W-:-:S02]  /*109c00*/  LOP3.LUT P6, RZ, R20, 0x40000, RZ, 0xc0, !PT ;  /* 0x0004000014ff7812 */ /* 0x000fc400078cc0ff */
[----:B------:R-:W-:-:S05]  /*109c10*/  LOP3.LUT P4, RZ, R20, 0x20000, RZ, 0xc0, !PT ;  /* 0x0002000014ff7812 */ /* 0x000fca000788c0ff */
[----:B------:R0:W-:Y:S01]  /*109c20*/  @P3 STG.E.U8 desc[UR40][R28.64], R3 ;  /* 0x000000031c003986 */ /* 0x0001e2000c101128 */
[C---:B------:R-:W-:Y:S02]  /*109c30*/  LOP3.LUT P0, RZ, R20.reuse, 0x10000, RZ, 0xc0, !PT ;  /* 0x0001000014ff7812 */ /* 0x040fe4000780c0ff */
[----:B------:R-:W-:Y:S02]  /*109c40*/  LOP3.LUT P1, RZ, R20, 0x8000, RZ, 0xc0, !PT ;  /* 0x0000800014ff7812 */ /* 0x000fe4000782c0ff */
[----:B------:R-:W-:Y:S02]  /*109c50*/  PRMT R4, R2, 0x7770, RZ ;  /* 0x0000777002047816 */ /* 0x000fe400000000ff */
[----:B0-----:R-:W-:-:S05]  /*109c60*/  PRMT R3, R9, 0x7770, RZ ;  /* 0x0000777009037816 */ /* 0x001fca00000000ff */
[----:B------:R0:W-:Y:S02]  /*109c70*/  @P5 STG.E.U8 desc[UR40][R12.64], R3 ;  /* 0x000000030c005986 */ /* 0x0001e4000c101128 */
[----:B0-----:R-:W-:Y:S02]  /*109c80*/  PRMT R3, R9, 0x7771, RZ ;  /* 0x0000777109037816 */ /* 0x001fe400000000ff */
[----:B------:R-:W3:Y:S04]  /*109c90*/  LDL.LU.64 R12, [R1+0xf10] ;  /* 0x000f1000010c7983 */ /* 0x000ee80000300a00 */
[----:B----4-:R0:W-:Y:S04]  /*109ca0*/  @P6 STG.E.U8 desc[UR40][R10.64], R3 ;  /* 0x000000030a006986 */ /* 0x0101e8000c101128 */
[----:B0-----:R-:W4:Y:S04]  /*109cb0*/  LDL.LU.64 R10, [R1+0xf20] ;  /* 0x000f2000010a7983 */ /* 0x001f280000300a00 */
[----:B------:R-:W4:Y:S04]  /*109cc0*/  LDL.LU.64 R18, [R1+0xf28] ;  /* 0x000f280001127983 */ /* 0x000f280000300a00 */
[----:B------:R-:W4:Y:S04]  /*109cd0*/  LDL.LU.64 R22, [R1+0xf38] ;  /* 0x000f380001167983 */ /* 0x000f280000300a00 */
[----:B------:R-:W4:Y:S04]  /*109ce0*/  LDL.LU.64 R28, [R1+0xf40] ;  /* 0x000f4000011c7983 */ /* 0x000f280000300a00 */
[----:B--2---:R0:W-:Y:S02]  /*109cf0*/  @P4 STG.E.U8 desc[UR40][R26.64], R4 ;  /* 0x000000041a004986 */ /* 0x0041e4000c101128 */
[----:B0-----:R-:W-:-:S02]  /*109d00*/  PRMT R4, R2, 0x7771, RZ ;  /* 0x0000777102047816 */ /* 0x001fc400000000ff */
[----:B------:R-:W2:Y:S04]  /*109d10*/  LDL.LU.64 R26, [R1+0xf48] ;  /* 0x000f4800011a7983 */ /* 0x000ea80000300a00 */
[----:B------:R0:W-:Y:S04]  /*109d20*/  @P0 STG.E.U8 desc[UR40][R14.64], R4 ;  /* 0x000000040e000986 */ /* 0x0001e8000c101128 */
[----:B0-----:R-:W2:Y:S01]  /*109d30*/  LDL.LU.64 R14, [R1+0xf58] ;  /* 0x000f5800010e7983 */ /* 0x001ea20000300a00 */
[----:B---3--:R-:W-:-:S05]  /*109d40*/  PRMT R17, R17, 0x7772, RZ ;  /* 0x0000777211117816 */ /* 0x008fca00000000ff */
[----:B------:R0:W-:Y:S04]  /*109d50*/  @P1 STG.E.U8 desc[UR40][R24.64], R17 ;  /* 0x0000001118001986 */ /* 0x0001e8000c101128 */
[----:B0-----:R-:W3:Y:S01]  /*109d60*/  LDL.LU R17, [R1+0xf0] ;  /* 0x0000f00001117983 */ /* 0x001ee20000300800 */
[----:B------:R-:W-:-:S03]  /*109d70*/  LOP3.LUT P2, RZ, R20, 0x4000, RZ, 0xc0, !PT ;  /* 0x0000400014ff7812 */ /* 0x000fc6000784c0ff */
[----:B------:R-:W2:Y:S01]  /*109d80*/  LDL.LU.64 R24, [R1+0xf68] ;  /* 0x000f680001187983 */ /* 0x000ea20000300a00 */
[----:B---3--:R-:W-:-:S09]  /*109d90*/  PRMT R17, R17, 0x7773, RZ ;  /* 0x0000777311117816 */ /* 0x008fd200000000ff */
[----:B------:R0:W-:Y:S04]  /*109da0*/  @P2 STG.E.U8 desc[UR40][R12.64], R17 ;  /* 0x000000110c002986 */ /* 0x0001e8000c101128 */
[----:B0-----:R-:W3:Y:S01]  /*109db0*/  LDL R17, [R1+0xf4] ;  /* 0x0000f40001117983 */ /* 0x001ee20000100800 */
[----:B------:R-:W-:-:S03]  /*109dc0*/  LOP3.LUT P3, RZ, R20, 0x2000, RZ, 0xc0, !PT ;  /* 0x0000200014ff7812 */ /* 0x000fc6000786c0ff */
[----:B------:R-:W2:Y:S01]  /*109dd0*/  LDL.LU.64 R12, [R1+0xf70] ;  /* 0x000f7000010c7983 */ /* 0x000ea20000300a00 */
[----:B------:R-:W-:Y:S02]  /*109de0*/  LOP3.LUT P0, RZ, R20, 0x8, RZ, 0xc0, !PT ;  /* 0x0000000814ff7812 */ /* 0x000fe4000780c0ff */
[----:B---3--:R-:W-:-:S07]  /*109df0*/  PRMT R17, R17, 0x7772, RZ ;  /* 0x0000777211117816 */ /* 0x008fce00000000ff */
[----:B----4-:R0:W-:Y:S04]  /*109e00*/  @P3 STG.E.U8 desc[UR40][R10.64], R17 ;  /* 0x000000110a003986 */ /* 0x0101e8000c101128 */
[----:B0-----:R-:W3:Y:S01]  /*109e10*/  LDL.LU R17, [R1+0xf4] ;  /* 0x0000f40001117983 */ /* 0x001ee20000300800 */
[----:B------:R-:W-:Y:S02]  /*109e20*/  P2R R4, PR, RZ, 0x1 ;  /* 0x00000001ff047803 */ /* 0x000fe40000000000 */
[C---:B------:R-:W-:Y:S01]  /*109e30*/  LOP3.LUT P5, RZ, R20.reuse, 0x1000, RZ, 0xc0, !PT ;  /* 0x0000100014ff7812 */ /* 0x040fe200078ac0ff */
[----:B------:R-:W4:Y:S01]  /*109e40*/  LDL.LU.64 R10, [R1+0xf80] ;  /* 0x000f8000010a7983 */ /* 0x000f220000300a00 */
[C---:B------:R-:W-:Y:S02]  /*109e50*/  LOP3.LUT P0, RZ, R20.reuse, 0x10, RZ, 0xc0, !PT ;  /* 0x0000001014ff7812 */ /* 0x040fe4000780c0ff */
[----:B------:R-:W-:-:S02]  /*109e60*/  LOP3.LUT P6, RZ, R20, 0x400, RZ, 0xc0, !PT ;  /* 0x0000040014ff7812 */ /* 0x000fc400078cc0ff */
[----:B------:R-:W-:Y:S02]  /*109e70*/  P2R R5, PR, RZ, 0x1 ;  /* 0x00000001ff057803 */ /* 0x000fe40000000000 */
[----:B------:R-:W-:Y:S02]  /*109e80*/  P2R R3, PR, RZ, 0x40 ;  /* 0x00000040ff037803 */ /* 0x000fe40000000000 */
[C---:B------:R-:W-:Y:S02]  /*109e90*/  LOP3.LUT P0, RZ, R20.reuse, 0x20, RZ, 0xc0, !PT ;  /* 0x0000002014ff7812 */ /* 0x040fe4000780c0ff */
[C---:B------:R-:W-:Y:S02]  /*109ea0*/  LOP3.LUT P6, RZ, R20.reuse, 0x800, RZ, 0xc0, !PT ;  /* 0x0000080014ff7812 */ /* 0x040fe400078cc0ff */
[----:B------:R-:W-:Y:S02]  /*109eb0*/  P2R R6, PR, RZ, 0x1 ;  /* 0x00000001ff067803 */ /* 0x000fe40000000000 */
[----:B------:R-:W-:-:S04]  /*109ec0*/  LOP3.LUT P0, RZ, R20, 0x40, RZ, 0xc0, !PT ;  /* 0x0000004014ff7812 */ /* 0x000fc8000780c0ff */
[----:B------:R-:W-:Y:S02]  /*109ed0*/  P2R R7, PR, RZ, 0x1 ;  /* 0x00000001ff077803 */ /* 0x000fe40000000000 */
[C---:B------:R-:W-:Y:S02]  /*109ee0*/  LOP3.LUT P0, RZ, R20.reuse, 0x80, RZ, 0xc0, !PT ;  /* 0x0000008014ff7812 */ /* 0x040fe4000780c0ff */
[C---:B------:R-:W-:Y:S02]  /*109ef0*/  LOP3.LUT P4, RZ, R20.reuse, 0x200, RZ, 0xc0, !PT ;  /* 0x0000020014ff7812 */ /* 0x040fe4000788c0ff */
[----:B------:R-:W-:Y:S02]  /*109f00*/  P2R R16, PR, RZ, 0x1 ;  /* 0x00000001ff107803 */ /* 0x000fe40000000000 */
[C---:B------:R-:W-:Y:S02]  /*109f10*/  LOP3.LUT P0, RZ, R20.reuse, 0x100, RZ, 0xc0, !PT ;  /* 0x0000010014ff7812 */ /* 0x040fe4000780c0ff */
[----:B------:R-:W-:-:S02]  /*109f20*/  LOP3.LUT P1, RZ, R20, 0x4, RZ, 0xc0, !PT ;  /* 0x0000000414ff7812 */ /* 0x000fc4000782c0ff */
[C---:B------:R-:W-:Y:S02]  /*109f30*/  LOP3.LUT P2, RZ, R20.reuse, 0x2, RZ, 0xc0, !PT ;  /* 0x0000000214ff7812 */ /* 0x040fe4000784c0ff */
[----:B------:R-:W-:Y:S02]  /*109f40*/  LOP3.LUT P3, RZ, R20, 0x1, RZ, 0xc0, !PT ;  /* 0x0000000114ff7812 */ /* 0x000fe4000786c0ff */
[----:B---3--:R-:W-:-:S05]  /*109f50*/  PRMT R17, R17, 0x7773, RZ ;  /* 0x0000777311117816 */ /* 0x008fca00000000ff */
[----:B------:R0:W-:Y:S02]  /*109f60*/  @P5 STG.E.U8 desc[UR40][R18.64], R17 ;  /* 0x0000001112005986 */ /* 0x0001e4000c101128 */
[----:B0-----:R-:W-:Y:S02]  /*109f70*/  PRMT R17, R21, 0x7772, RZ ;  /* 0x0000777215117816 */ /* 0x001fe400000000ff */
[----:B------:R-:W3:Y:S04]  /*109f80*/  LDL.LU.64 R18, [R1+0x4068] ;  /* 0x0040680001127983 */ /* 0x000ee80000300a00 */
[----:B------:R0:W-:Y:S01]  /*109f90*/  @P6 STG.E.U8 desc[UR40][R22.64], R17 ;  /* 0x0000001116006986 */ /* 0x0001e2000c101128 */
[----:B------:R-:W-:-:S03]  /*109fa0*/  ISETP.NE.AND P6, PT, R3, RZ, PT ;  /* 0x000000ff0300720c */ /* 0x000fc60003fc5270 */
[----:B0-----:R-:W2:Y:S04]  /*109fb0*/  LDL.LU R17, [R1+0xfc] ;  /* 0x0000fc0001117983 */ /* 0x001ea80000300800 */
[----:B------:R-:W2:Y:S04]  /*109fc0*/  LDL.LU.64 R20, [R1+0xfa0] ;  /* 0x000fa00001147983 */ /* 0x000ea80000300a00 */
[----:B------:R-:W2:Y:S04]  /*109fd0*/  LDL.LU.64 R22, [R1+0xfb0] ;  /* 0x000fb00001167983 */ /* 0x000ea80000300a00 */
[----:B------:R-:W2:Y:S02]  /*109fe0*/  LDL.LU R3, [R1+0xf8] ;  /* 0x0000f80001037983 */ /* 0x000ea40000300800 */
[----:B--2---:R-:W-:-:S05]  /*109ff0*/  PRMT R3, R3, 0x7773, RZ ;  /* 0x0000777303037816 */ /* 0x004fca00000000ff */
[----:B------:R0:W-:Y:S02]  /*10a000*/  @P6 STG.E.U8 desc[UR40][R28.64], R3 ;  /* 0x000000031c006986 */ /* 0x0001e4000c101128 */
[C---:B0-----:R-:W-:Y:S02]  /*10a010*/  PRMT R3, R17.reuse, 0x7772, RZ ;  /* 0x0000777211037816 */ /* 0x041fe400000000ff */
[----:B------:R-:W2:Y:S04]  /*10a020*/  LDL.LU.64 R28, [R1+0xfb8] ;  /* 0x000fb800011c7983 */ /* 0x000ea80000300a00 */
[----:B------:R0:W-:Y:S02]  /*10a030*/  @P4 STG.E.U8 desc[UR40][R26.64], R3 ;  /* 0x000000031a004986 */ /* 0x0001e4000c101128 */
[----:B0-----:R-:W-:-:S02]  /*10a040*/  PRMT R3, R17, 0x7773, RZ ;  /* 0x0000777311037816 */ /* 0x001fc400000000ff */
[----:B------:R-:W2:Y:S04]  /*10a050*/  LDL.LU.64 R26, [R1+0xfa8] ;  /* 0x000fa800011a7983 */ /* 0x000ea80000300a00 */
[----:B------:R3:W-:Y:S01]  /*10a060*/  @P0 STG.E.U8 desc[UR40][R14.64], R3 ;  /* 0x000000030e000986 */ /* 0x0007e2000c101128 */
[----:B------:R-:W-:Y:S02]  /*10a070*/  ISETP.NE.AND P0, PT, R16, RZ, PT ;  /* 0x000000ff1000720c */ /* 0x000fe40003f05270 */
[----:B---3--:R-:W-:Y:S01]  /*10a080*/  PRMT R3, R18, 0x7772, RZ ;  /* 0x0000777212037816 */ /* 0x008fe200000000ff */
[----:B------:R-:W3:Y:S10]  /*10a090*/  LDL.LU.64 R14, [R1+0x4060] ;  /* 0x00406000010e7983 */ /* 0x000ef40000300a00 */
[----:B------:R0:W-:Y:S01]  /*10a0a0*/  @P0 STG.E.U8 desc[UR40][R24.64], R3 ;  /* 0x0000000318000986 */ /* 0x0001e2000c101128 */
[----:B------:R-:W-:-:S03]  /*10a0b0*/  ISETP.NE.AND P0, PT, R7, RZ, PT ;  /* 0x000000ff0700720c */ /* 0x000fc60003f05270 */
[----:B------:R-:W2:Y:S01]  /*10a0c0*/  LDL.LU.64 R16, [R1+0xf98] ;  /* 0x000f980001107983 */ /* 0x000ea20000300a00 */
[----:B0-----:R-:W-:-:S03]  /*10a0d0*/  PRMT R3, R18, 0x7773, RZ ;  /* 0x0000777312037816 */ /* 0x001fc600000000ff */
[----:B------:R-:W2:Y:S04]  /*10a0e0*/  LDL.LU.64 R24, [R1+0xf88] ;  /* 0x000f880001187983 */ /* 0x000ea80000300a00 */
[----:B------:R-:W2:Y:S04]  /*10a0f0*/  LDL.LU R18, [R1+0x4058] ;  /* 0x0040580001127983 */ /* 0x000ea80000300800 */
[----:B------:R0:W-:Y:S01]  /*10a100*/  @P0 STG.E.U8 desc[UR40][R12.64], R3 ;  /* 0x000000030c000986 */ /* 0x0001e2000c101128 */
[----:B------:R-:W-:-:S03]  /*10a110*/  ISETP.NE.AND P0, PT, R6, RZ, PT ;  /* 0x000000ff0600720c */ /* 0x000fc60003f05270 */
[----:B0-----:R-:W2:Y:S04]  /*10a120*/  LDL.LU.64 R12, [R1+0x4050] ;  /* 0x00405000010c7983 */ /* 0x001ea80000300a00 */
[----:B------:R-:W2:Y:S01]  /*10a130*/  LDL.LU.64 R6, [R1+0xf90] ;  /* 0x000f900001067983 */ /* 0x000ea20000300a00 */
[----:B------:R-:W-:-:S05]  /*10a140*/  PRMT R3, R8, 0x7772, RZ ;  /* 0x0000777208037816 */ /* 0x000fca00000000ff */
[----:B----4-:R0:W-:Y:S01]  /*10a150*/  @P0 STG.E.U8 desc[UR40][R10.64], R3 ;  /* 0x000000030a000986 */ /* 0x0101e2000c101128 */
[----:B------:R-:W-:Y:S02]  /*10a160*/  ISETP.NE.AND P0, PT, R5, RZ, PT ;  /* 0x000000ff0500720c */ /* 0x000fe40003f05270 */
[----:B0-----:R-:W-:Y:S01]  /*10a170*/  PRMT R3, R8, 0x7773, RZ ;  /* 0x0000777308037816 */ /* 0x001fe200000000ff */
[----:B------:R-:W4:Y:S04]  /*10a180*/  LDL.LU.64 R10, [R1+0x4048] ;  /* 0x00404800010a7983 */ /* 0x000f280000300a00 */
[----:B------:R-:W3:Y:S06]  /*10a190*/  LDL.LU R8, [R1+0x4040] ;  /* 0x0040400001087983 */ /* 0x000eec0000300800 */
[----:B--2---:R0:W-:Y:S01]  /*10a1a0*/  @P0 STG.E.U8 desc[UR40][R6.64], R3 ;  /* 0x0000000306000986 */ /* 0x0041e2000c101128 */
[----:B------:R-:W-:-:S02]  /*10a1b0*/  ISETP.NE.AND P0, PT, R4, RZ, PT ;  /* 0x000000ff0400720c */ /* 0x000fc40003f05270 */
[----:B0-----:R-:W-:-:S11]  /*10a1c0*/  PRMT R3, R9, 0x7772, RZ ;  /* 0x0000777209037816 */ /* 0x001fd600000000ff */
[----:B------:R0:W-:Y:S02]  /*10a1d0*/  @P0 STG.E.U8 desc[UR40][R16.64], R3 ;  /* 0x0000000310000986 */ /* 0x0001e4000c101128 */
[----:B0-----:R-:W-:Y:S02]  /*10a1e0*/  PRMT R3, R9, 0x7773, RZ ;  /* 0x0000777309037816 */ /* 0x001fe400000000ff */
[----:B------:R-:W2:Y:S04]  /*10a1f0*/  LDL.LU R9, [R1+0x403c] ;  /* 0x00403c0001097983 */ /* 0x000ea80000300800 */
[----:B------:R0:W-:Y:S01]  /*10a200*/  @P1 STG.E.U8 desc[UR40][R20.64], R3 ;  /* 0x0000000314001986 */ /* 0x0001e2000c101128 */
[C---:B------:R-:W-:Y:S02]  /*10a210*/  LOP3.LUT P5, RZ, R19.reuse, 0x80000000, RZ, 0xc0, !PT ;  /* 0x8000000013ff7812 */ /* 0x040fe400078ac0ff */
[----:B------:R-:W-:-:S02]  /*10a220*/  LOP3.LUT P6, RZ, R19, 0x40000000, RZ, 0xc0, !PT ;  /* 0x4000000013ff7812 */ /* 0x000fc400078cc0ff */
[----:B0-----:R-:W-:-:S05]  /*10a230*/  PRMT R3, R2, 0x7772, RZ ;  /* 0x0000777202037816 */ /* 0x001fca00000000ff */
[----:B------:R0:W-:Y:S01]  /*10a240*/  @P2 STG.E.U8 desc[UR40][R22.64], R3 ;  /* 0x0000000316002986 */ /* 0x0001e2000c101128 */
[----:B------:R-:W-:Y:S02]  /*10a250*/  LOP3.LUT P4, RZ, R19, 0x20000000, RZ, 0xc0, !PT ;  /* 0x2000000013ff7812 */ /* 0x000fe4000788c0ff */
[----:B---3--:R-:W-:Y:S02]  /*10a260*/  PRMT R4, R8, 0x7771, RZ ;  /* 0x0000777108047816 */ /* 0x008fe400000000ff */
[----:B0-----:R-:W-:Y:S02]  /*10a270*/  PRMT R3, R2, 0x7773, RZ ;  /* 0x0000777302037816 */ /* 0x001fe400000000ff */
[----:B------:R-:W3:Y:S04]  /*10a280*/  LDL.LU R2, [R1+0x4038] ;  /* 0x0040380001027983 */ /* 0x000ee80000300800 */
[----:B------:R0:W-:Y:S02]  /*10a290*/  @P3 STG.E.U8 desc[UR40][R28.64], R3 ;  /* 0x000000031c003986 */ /* 0x0001e4000c101128 */
[----:B0-----:R-:W-:-:S02]  /*10a2a0*/  PRMT R3, R8, 0x7770, RZ ;  /* 0x0000777008037816 */ /* 0x001fc400000000ff */
[----:B------:R-:W3:Y:S04]  /*10a2b0*/  LDL.LU.64 R28, [R1+0xfc0] ;  /* 0x000fc000011c7983 */ /* 0x000ee80000300a00 */
[----:B------:R0:W-:Y:S04]  /*10a2c0*/  @P5 STG.E.U8 desc[UR40][R26.64], R3 ;  /* 0x000000031a005986 */ /* 0x0001e8000c101128 */
[----:B------:R2:W-:Y:S04]  /*10a2d0*/  @P6 STG.E.U8 desc[UR40][R24.64], R4 ;  /* 0x0000000418006986 */ /* 0x0005e8000c101128 */
[----:B0-----:R-:W3:Y:S01]  /*10a2e0*/  LDL.LU.64 R26, [R1+0xfc8] ;  /* 0x000fc800011a7983 */ /* 0x001ee20000300a00 */
[----:B--2---:R-:W-:-:S05]  /*10a2f0*/  PRMT R4, R9, 0x7770, RZ ;  /* 0x0000777009047816 */ /* 0x004fca00000000ff */
[----:B----4-:R0:W-:Y:S04]  /*10a300*/  @P4 STG.E.U8 desc[UR40][R10.64], R4 ;  /* 0x000000040a004986 */ /* 0x0101e8000c101128 */
[----:B0-----:R-:W2:Y:S01]  /*10a310*/  LDL.LU.64 R10, [R1+0x4030] ;  /* 0x00403000010a7983 */ /* 0x001ea20000300a00 */
[C---:B------:R-:W-:Y:S02]  /*10a320*/  LOP3.LUT P4, RZ, R19.reuse, 0x10000, RZ, 0xc0, !PT ;  /* 0x0001000013ff7812 */ /* 0x040fe4000788c0ff */
[C---:B------:R-:W-:Y:S01]  /*10a330*/  LOP3.LUT P0, RZ, R19.reuse, 0x10000000, RZ, 0xc0, !PT ;  /* 0x1000000013ff7812 */ /* 0x040fe2000780c0ff */
[----:B------:R-:W4:Y:S01]  /*10a340*/  LDL.LU.64 R20, [R1+0xfe0] ;  /* 0x000fe00001147983 */ /* 0x000f220000300a00 */
[----:B------:R-:W-:Y:S02]  /*10a350*/  P2R R4, PR, RZ, 0x10 ;  /* 0x00000010ff047803 */ /* 0x000fe40000000000 */
[C---:B------:R-:W-:Y:S01]  /*10a360*/  LOP3.LUT P4, RZ, R19.reuse, 0x20000, RZ, 0xc0, !PT ;  /* 0x0002000013ff7812 */ /* 0x040fe2000788c0ff */
[----:B------:R-:W4:Y:S01]  /*10a370*/  LDL.LU.64 R22, [R1+0xfe8] ;  /* 0x000fe80001167983 */ /* 0x000f220000300a00 */
[----:B------:R-:W-:-:S02]  /*10a380*/  LOP3.LUT P1, RZ, R19, 0x8000000, RZ, 0xc0, !PT ;  /* 0x0800000013ff7812 */ /* 0x000fc4000782c0ff */
[----:B------:R-:W-:Y:S01]  /*10a390*/  P2R R5, PR, RZ, 0x10 ;  /* 0x00000010ff057803 */ /* 0x000fe20000000000 */
[----:B------:R-:W4:Y:S01]  /*10a3a0*/  LDL.LU.64 R24, [R1+0xff0] ;  /* 0x000ff00001187983 */ /* 0x000f220000300a00 */
[----:B------:R-:W-:-:S03]  /*10a3b0*/  PRMT R17, R9, 0x7771, RZ ;  /* 0x0000777109117816 */ /* 0x000fc600000000ff */
[----:B------:R-:W-:Y:S01]  /*10a3c0*/  STL.64 [R1+0x4018], R4 ;  /* 0x0040180401007387 */ /* 0x000fe20000100a00 */
[----:B------:R-:W-:-:S03]  /*10a3d0*/  LOP3.LUT P2, RZ, R19, 0x4000000, RZ, 0xc0, !PT ;  /* 0x0400000013ff7812 */ /* 0x000fc6000784c0ff */
[----:B------:R0:W-:Y:S04]  /*10a3e0*/  STL.64 [R1+0x4010], R8 ;  /* 0x0040100801007387 */ /* 0x0001e80000100a00 */
[----:B0-----:R-:W4:Y:S04]  /*10a3f0*/  LDL.LU.64 R8, [R1+0xfd8] ;  /* 0x000fd80001087983 */ /* 0x001f280000300a00 */
[----:B---3--:R0:W-:Y:S04]  /*10a400*/  @P0 STG.E.U8 desc[UR40][R28.64], R17 ;  /* 0x000000111c000986 */ /* 0x0081e8000c101128 */
[----:B0-----:R-:W3:Y:S01]  /*10a410*/  LDL.LU.64 R28, [R1+0x1008] ;  /* 0x00100800011c7983 */ /* 0x001ee20000300a00 */
[----:B--2---:R-:W-:-:S05]  /*10a420*/  PRMT R17, R10, 0x7770, RZ ;  /* 0x000077700a117816 */ /* 0x004fca00000000ff */
[----:B------:R0:W-:Y:S02]  /*10a430*/  @P1 STG.E.U8 desc[UR40][R26.64], R17 ;  /* 0x000000111a001986 */ /* 0x0001e4000c101128 */
[----:B0-----:R-:W-:Y:S02]  /*10a440*/  PRMT R17, R10, 0x7771, RZ ;  /* 0x000077710a117816 */ /* 0x001fe400000000ff */
[----:B------:R-:W2:Y:S04]  /*10a450*/  LDL.LU.64 R26, [R1+0x1018] ;  /* 0x00101800011a7983 */ /* 0x000ea80000300a00 */
[----:B------:R0:W-:Y:S04]  /*10a460*/  @P2 STG.E.U8 desc[UR40][R12.64], R17 ;  /* 0x000000110c002986 */ /* 0x0001e8000c101128 */
[----:B0-----:R-:W2:Y:S01]  /*10a470*/  LDL.LU.64 R12, [R1+0x4028] ;  /* 0x00402800010c7983 */ /* 0x001ea20000300a00 */
[----:B------:R-:W-:-:S02]  /*10a480*/  LOP3.LUT P3, RZ, R19, 0x2000000, RZ, 0xc0, !PT ;  /* 0x0200000013ff7812 */ /* 0x000fc4000786c0ff */
[C---:B------:R-:W-:Y:S01]  /*10a490*/  LOP3.LUT P5, RZ, R19.reuse, 0x800000, RZ, 0xc0, !PT ;  /* 0x0080000013ff7812 */ /* 0x040fe200078ac0ff */
[----:B------:R-:W3:Y:S03]  /*10a4a0*/  LDL.LU.64 R4, [R1+0x1020] ;  /* 0x0010200001047983 */ /* 0x000ee60000300a00 */
[----:B------:R-:W-:Y:S02]  /*10a4b0*/  P2R R3, PR, RZ, 0x20 ;  /* 0x00000020ff037803 */ /* 0x000fe40000000000 */
[----:B------:R-:W-:Y:S02]  /*10a4c0*/  LOP3.LUT P5, RZ, R19, 0x1000000, RZ, 0xc0, !PT ;  /* 0x0100000013ff7812 */ /* 0x000fe400078ac0ff */
[----:B------:R-:W-:-:S05]  /*10a4d0*/  PRMT R17, R11, 0x7770, RZ ;  /* 0x000077700b117816 */ /* 0x000fca00000000ff */
[----:B----4-:R0:W-:Y:S01]  /*10a4e0*/  @P3 STG.E.U8 desc[UR40][R8.64], R17 ;  /* 0x0000001108003986 */ /* 0x0101e2000c101128 */
[----:B------:R-:W-:-:S04]  /*10a4f0*/  LOP3.LUT P4, RZ, R19, 0x40000, RZ, 0xc0, !PT ;  /* 0x0004000013ff7812 */ /* 0x000fc8000788c0ff */
[----:B------:R-:W-:Y:S02]  /*10a500*/  P2R R6, PR, RZ, 0x10 ;  /* 0x00000010ff067803 */ /* 0x000fe40000000000 */
[----:B0-----:R-:W-:Y:S01]  /*10a510*/  PRMT R17, R11, 0x7771, RZ ;  /* 0x000077710b117816 */ /* 0x001fe200000000ff */
[----:B------:R-:W4:Y:S01]  /*10a520*/  LDL.LU.64 R8, [R1+0x1030] ;  /* 0x0010300001087983 */ /* 0x000f220000300a00 */
[----:B------:R-:W-:-:S03]  /*10a530*/  LOP3.LUT P4, RZ, R19, 0x80000, RZ, 0xc0, !PT ;  /* 0x0008000013ff7812 */ /* 0x000fc6000788c0ff */
[----:B------:R0:W-:Y:S01]  /*10a540*/  @P5 STG.E.U8 desc[UR40][R20.64], R17 ;  /* 0x0000001114005986 */ /* 0x0001e2000c101128 */
[----:B------:R-:W-:Y:S02]  /*10a550*/  ISETP.NE.AND P5, PT, R3, RZ, PT ;  /* 0x000000ff0300720c */ /* 0x000fe40003fa5270 */
[C---:B------:R-:W-:Y:S02]  /*10a560*/  LOP3.LUT P6, RZ, R19.reuse, 0x400000, RZ, 0xc0, !PT ;  /* 0x0040000013ff7812 */ /* 0x040fe400078cc0ff */
[----:B------:R-:W-:Y:S02]  /*10a570*/  P2R R7, PR, RZ, 0x10 ;  /* 0x00000010ff077803 */ /* 0x000fe40000000000 */
[----:B------:R-:W-:-:S04]  /*10a580*/  LOP3.LUT P4, RZ, R19, 0x100000, RZ, 0xc0, !PT ;  /* 0x0010000013ff7812 */ /* 0x000fc8000788c0ff */
[----:B------:R-:W-:Y:S01]  /*10a590*/  P2R R16, PR, RZ, 0x10 ;  /* 0x00000010ff107803 */ /* 0x000fe20000000000 */
[----:B0-----:R-:W3:Y:S01]  /*10a5a0*/  LDL.LU.64 R20, [R1+0x1048] ;  /* 0x0010480001147983 */ /* 0x001ee20000300a00 */
[----:B------:R-:W-:Y:S02]  /*10a5b0*/  LOP3.LUT P4, RZ, R19, 0x200000, RZ, 0xc0, !PT ;  /* 0x0020000013ff7812 */ /* 0x000fe4000788c0ff */
[----:B--2---:R-:W-:-:S05]  /*10a5c0*/  PRMT R3, R12, 0x7770, RZ ;  /* 0x000077700c037816 */ /* 0x004fca00000000ff */
[----:B------:R0:W-:Y:S02]  /*10a5d0*/  @P5 STG.E.U8 desc[UR40][R22.64], R3 ;  /* 0x0000000316005986 */ /* 0x0001e4000c101128 */
[----:B0-----:R-:W-:Y:S02]  /*10a5e0*/  PRMT R3, R12, 0x7771, RZ ;  /* 0x000077710c037816 */ /* 0x001fe400000000ff */
[----:B------:R-:W2:Y:S04]  /*10a5f0*/  LDL.LU.64 R22, [R1+0x1058] ;  /* 0x0010580001167983 */ /* 0x000ea80000300a00 */
[----:B------:R0:W-:Y:S02]  /*10a600*/  @P6 STG.E.U8 desc[UR40][R24.64], R3 ;  /* 0x0000000318006986 */ /* 0x0001e4000c101128 */
[----:B0-----:R-:W-:-:S02]  /*10a610*/  PRMT R3, R13, 0x7770, RZ ;  /* 0x000077700d037816 */ /* 0x001fc400000000ff */
[----:B------:R-:W2:Y:S04]  /*10a620*/  LDL.LU.64 R24, [R1+0x1050] ;  /* 0x0010500001187983 */ /* 0x000ea80000300a00 */
[----:B------:R0:W-:Y:S04]  /*10a630*/  @P4 STG.E.U8 desc[UR40][R14.64], R3 ;  /* 0x000000030e004986 */ /* 0x0001e8000c101128 */
[----:B0-----:R-:W2:Y:S01]  /*10a640*/  LDL.LU.64 R14, [R1+0x4020] ;  /* 0x00402000010e7983 */ /* 0x001ea20000300a00 */
[----:B------:R-:W-:Y:S02]  /*10a650*/  ISETP.NE.AND P4, PT, R16, RZ, PT ;  /* 0x000000ff1000720c */ /* 0x000fe40003f85270 */
[----:B------:R-:W-:Y:S01]  /*10a660*/  PRMT R3, R13, 0x7771, RZ ;  /* 0x000077710d037816 */ /* 0x000fe200000000ff */
[----:B------:R-:W4:Y:S10]  /*10a670*/  LDL.LU.64 R16, [R1+0x1040] ;  /* 0x0010400001107983 */ /* 0x000f340000300a00 */
[----:B---3--:R0:W-:Y:S01]  /*10a680*/  @P4 STG.E.U8 desc[UR40][R28.64], R3 ;  /* 0x000000031c004986 */ /* 0x0081e2000c101128 */
[----:B------:R-:W-:-:S03]  /*10a690*/  ISETP.NE.AND P4, PT, R7, RZ, PT ;  /* 0x000000ff0700720c */ /* 0x000fc60003f85270 */
[----:B0-----:R-:W3:Y:S01]  /*10a6a0*/  LDL.LU.64 R28, [R1+0x1028] ;  /* 0x00102800011c7983 */ /* 0x001ee20000300a00 */
[----:B--2---:R-:W-:-:S09]  /*10a6b0*/  PRMT R3, R14, 0x7770, RZ ;  /* 0x000077700e037816 */ /* 0x004fd200000000ff */
[----:B------:R0:W-:Y:S01]  /*10a6c0*/  @P4 STG.E.U8 desc[UR40][R26.64], R3 ;  /* 0x000000031a004986 */ /* 0x0001e2000c101128 */
[----:B------:R-:W-:Y:S02]  /*10a6d0*/  ISETP.NE.AND P4, PT, R6, RZ, PT ;  /* 0x000000ff0600720c */ /* 0x000fe40003f85270 */
[----:B0-----:R-:W-:Y:S01]  /*10a6e0*/  PRMT R3, R14, 0x7771, RZ ;  /* 0x000077710e037816 */ /* 0x001fe200000000ff */
[----:B------:R-:W2:Y:S04]  /*10a6f0*/  LDL.LU.64 R26, [R1+0x1010] ;  /* 0x00101000011a7983 */ /* 0x000ea80000300a00 */
[----:B------:R-:W2:Y:S06]  /*10a700*/  LDL.LU.64 R6, [R1+0x1038] ;  /* 0x0010380001067983 */ /* 0x000eac0000300a00 */
[----:B------:R0:W-:Y:S04]  /*10a710*/  @P4 STG.E.U8 desc[UR40][R4.64], R3 ;  /* 0x0000000304004986 */ /* 0x0001e8000c101128 */
[----:B0-----:R-:W2:Y:S01]  /*10a720*/  LDL.LU.64 R4, [R1+0x4018] ;  /* 0x0040180001047983 */ /* 0x001ea20000300a00 */
[----:B------:R-:W-:-:S02]  /*10a730*/  PRMT R3, R15, 0x7770, RZ ;  /* 0x000077700f037816 */ /* 0x000fc400000000ff */
[----:B--2---:R-:W-:-:S13]  /*10a740*/  ISETP.NE.AND P4, PT, R5, RZ, PT ;  /* 0x000000ff0500720c */ /* 0x004fda0003f85270 */
[----:B----4-:R0:W-:Y:S04]  /*10a750*/  @P4 STG.E.U8 desc[UR40][R8.64], R3 ;  /* 0x0000000308004986 */ /* 0x0101e8000c101128 */
[----:B0-----:R-:W2:Y:S01]  /*10a760*/  LDL.LU.64 R8, [R1+0x4010] ;  /* 0x0040100001087983 */ /* 0x001ea20000300a00 */
[----:B------:R-:W-:Y:S02]  /*10a770*/  ISETP.NE.AND P4, PT, R4, RZ, PT ;  /* 0x000000ff0400720c */ /* 0x000fe40003f85270 */
[----:B------:R-:W-:Y:S02]  /*10a780*/  LOP3.LUT P0, RZ, R19, 0x8000, RZ, 0xc0, !PT ;  /* 0x0000800013ff7812 */ /* 0x000fe4000780c0ff */
[----:B------:R-:W-:Y:S02]  /*10a790*/  PRMT R3, R15, 0x7771, RZ ;  /* 0x000077710f037816 */ /* 0x000fe400000000ff */
[----:B------:R-:W-:-:S02]  /*10a7a0*/  LOP3.LUT P1, RZ, R19, 0x4000, RZ, 0xc0, !PT ;  /* 0x0000400013ff7812 */ /* 0x000fc4000782c0ff */
[C---:B------:R-:W-:Y:S02]  /*10a7b0*/  LOP3.LUT P2, RZ, R19.reuse, 0x2000, RZ, 0xc0, !PT ;  /* 0x0000200013ff7812 */ /* 0x040fe4000784c0ff */
[C---:B------:R-:W-:Y:S02]  /*10a7c0*/  LOP3.LUT P3, RZ, R19.reuse, 0x1000, RZ, 0xc0, !PT ;  /* 0x0000100013ff7812 */ /* 0x040fe4000786c0ff */
[C---:B------:R-:W-:Y:S01]  /*10a7d0*/  LOP3.LUT P5, RZ, R19.reuse, 0x800, RZ, 0xc0, !PT ;  /* 0x0000080013ff7812 */ /* 0x040fe200078ac0ff */
[----:B------:R2:W-:Y:S01]  /*10a7e0*/  @P4 STG.E.U8 desc[UR40][R6.64], R3 ;  /* 0x0000000306004986 */ /* 0x0005e2000c101128 */
[----:B------:R-:W-:Y:S02]  /*10a7f0*/  PRMT R5, R10, 0x7772, RZ ;  /* 0x000077720a057816 */ /* 0x000fe400000000ff */
[----:B------:R-:W-:Y:S02]  /*10a800*/  LOP3.LUT P4, RZ, R2, 0x40000000, RZ, 0xc0, !PT ;  /* 0x4000000002ff7812 */ /* 0x000fe4000788c0ff */
[----:B------:R-:W-:-:S02]  /*10a810*/  LOP3.LUT P6, RZ, R19, 0x400, RZ, 0xc0, !PT ;  /* 0x0000040013ff7812 */ /* 0x000fc400078cc0ff */
[----:B------:R-:W-:Y:S02]  /*10a820*/  PRMT R10, R10, 0x7773, RZ ;  /* 0x000077730a0a7816 */ /* 0x000fe400000000ff */
[C---:B--2---:R-:W-:Y:S02]  /*10a830*/  PRMT R3, R8.reuse, 0x7772, RZ ;  /* 0x0000777208037816 */ /* 0x044fe400000000ff */
[----:B------:R-:W-:-:S03]  /*10a840*/  PRMT R8, R8, 0x7773, RZ ;  /* 0x0000777308087816 */ /* 0x000fc600000000ff */
[----:B------:R0:W-:Y:S04]  /*10a850*/  @P0 STG.E.U8 desc[UR40][R16.64], R3 ;  /* 0x0000000310000986 */ /* 0x0001e8000c101128 */
[----:B------:R-:W-:Y:S01]  /*10a860*/  @P1 STG.E.U8 desc[UR40][R20.64], R8 ;  /* 0x0000000814001986 */ /* 0x000fe2000c101128 */
[C---:B0-----:R-:W-:Y:S02]  /*10a870*/  PRMT R3, R9.reuse, 0x7772, RZ ;  /* 0x0000777209037816 */ /* 0x041fe400000000ff */
[----:B------:R-:W-:-:S03]  /*10a880*/  PRMT R9, R9, 0x7773, RZ ;  /* 0x0000777309097816 */ /* 0x000fc600000000ff */
[----:B------:R-:W-:Y:S04]  /*10a890*/  @P2 STG.E.U8 desc[UR40][R22.64], R3 ;  /* 0x0000000316002986 */ /* 0x000fe8000c101128 */
[----:B------:R0:W-:Y:S04]  /*10a8a0*/  @P3 STG.E.U8 desc[UR40][R24.64], R9 ;  /* 0x0000000918003986 */ /* 0x0001e8000c101128 */
[----:B---3--:R1:W-:Y:S04]  /*10a8b0*/  @P5 STG.E.U8 desc[UR40][R28.64], R5 ;  /* 0x000000051c005986 */ /* 0x0083e8000c101128 */
[----:B0-----:R-:W2:Y:S01]  /*10a8c0*/  LDL.LU.64 R24, [R1+0x1068] ;  /* 0x0010680001187983 */ /* 0x001ea20000300a00 */
[----:B-1----:R-:W-:-:S03]  /*10a8d0*/  P2R R5, PR, RZ, 0x10 ;  /* 0x00000010ff057803 */ /* 0x002fc60000000000 */
[----:B------:R-:W3:Y:S01]  /*10a8e0*/  LDL.LU.64 R16, [R1+0x1070] ;  /* 0x0010700001107983 */ /* 0x000ee20000300a00 */
[----:B------:R-:W-:-:S03]  /*10a8f0*/  LOP3.LUT P4, RZ, R2, 0x80000000, RZ, 0xc0, !PT ;  /* 0x8000000002ff7812 */ /* 0x000fc6000788c0ff */
[----:B------:R-:W4:Y:S01]  /*10a900*/  LDL.LU.64 R20, [R1+0x1078] ;  /* 0x0010780001147983 */ /* 0x000f220000300a00 */
[----:B------:R-:W-:Y:S02]  /*10a910*/  P2R R6, PR, RZ, 0x10 ;  /* 0x00000010ff067803 */ /* 0x000fe40000000000 */
[C---:B------:R-:W-:Y:S01]  /*10a920*/  LOP3.LUT P4, RZ, R19.reuse, 0x1, RZ, 0xc0, !PT ;  /* 0x0000000113ff7812 */ /* 0x040fe2000788c0ff */
[----:B------:R-:W2:Y:S03]  /*10a930*/  LDL.LU.64 R22, [R1+0x1080] ;  /* 0x0010800001167983 */ /* 0x000ea60000300a00 */
[----:B------:R-:W-:Y:S01]  /*10a940*/  P2R R7, PR, RZ, 0x10 ;  /* 0x00000010ff077803 */ /* 0x000fe20000000000 */
[----:B------:R0:W-:Y:S04]  /*10a950*/  @P6 STG.E.U8 desc[UR40][R26.64], R10 ;  /* 0x0000000a1a006986 */ /* 0x0001e8000c101128 */
[----:B------:R-:W2:Y:S04]  /*10a960*/  LDL.LU.64 R28, [R1+0x1060] ;  /* 0x00106000011c7983 */ /* 0x000ea80000300a00 */
[----:B0-----:R-:W2:Y:S04]  /*10a970*/  LDL.LU.64 R26, [R1+0xff8] ;  /* 0x000ff800011a7983 */ /* 0x001ea80000300a00 */
[----:B------:R0:W-:Y:S04]  /*10a980*/  STL.64 [R1+0x4000], R6 ;  /* 0x0040000601007387 */ /* 0x0001e80000100a00 */
[----:B0-----:R-:W2:Y:S01]  /*10a990*/  LDL.LU.64 R6, [R1+0xf50] ;  /* 0x000f500001067983 */ /* 0x001ea20000300a00 */
[----:B------:R-:W-:-:S02]  /*10a9a0*/  LOP3.LUT P3, RZ, R19, 0x10, RZ, 0xc0, !PT ;  /* 0x0000001013ff7812 */ /* 0x000fc4000786c0ff */
[C---:B------:R-:W-:Y:S02]  /*10a9b0*/  LOP3.LUT P0, RZ, R19.reuse, 0x200, RZ, 0xc0, !PT ;  /* 0x0000020013ff7812 */ /* 0x040fe4000780c0ff */
[----:B------:R-:W-:Y:S02]  /*10a9c0*/  P2R R3, PR, RZ, 0x8 ;  /* 0x00000008ff037803 */ /* 0x000fe40000000000 */
[C---:B------:R-:W-:Y:S02]  /*10a9d0*/  LOP3.LUT P3, RZ, R19.reuse, 0x20, RZ, 0xc0, !PT ;  /* 0x0000002013ff7812 */ /* 0x040fe4000786c0ff */
[C---:B------:R-:W-:Y:S02]  /*10a9e0*/  LOP3.LUT P1, RZ, R19.reuse, 0x100, RZ, 0xc0, !PT ;  /* 0x0000010013ff7812 */ /* 0x040fe4000782c0ff */
[----:B------:R-:W-:Y:S02]  /*10a9f0*/  LOP3.LUT P2, RZ, R19, 0x80, RZ, 0xc0, !PT ;  /* 0x0000008013ff7812 */ /* 0x000fe4000784c0ff */
[----:B------:R-:W-:-:S02]  /*10aa00*/  P2R R4, PR, RZ, 0x8 ;  /* 0x00000008ff047803 */ /* 0x000fc40000000000 */
[----:B------:R-:W-:Y:S02]  /*10aa10*/  LOP3.LUT P3, RZ, R19, 0x40, RZ, 0xc0, !PT ;  /* 0x0000004013ff7812 */ /* 0x000fe4000786c0ff */
[C---:B------:R-:W-:Y:S02]  /*10aa20*/  PRMT R10, R11.reuse, 0x7772, RZ ;  /* 0x000077720b0a7816 */ /* 0x040fe400000000ff */
[----:B------:R-:W-:Y:S02]  /*10aa30*/  PRMT R11, R11, 0x7773, RZ ;  /* 0x000077730b0b7816 */ /* 0x000fe400000000ff */
[----:B------:R-:W-:Y:S01]  /*10aa40*/  LOP3.LUT P4, RZ, R19, 0x2, RZ, 0xc0, !PT ;  /* 0x0000000213ff7812 */ /* 0x000fe2000788c0ff */
[----:B--2---:R0:W-:Y:S04]  /*10aa50*/  STL.64 [R1+0x4008], R6 ;  /* 0x0040080601007387 */ /* 0x0041e80000100a00 */
[----:B0-----:R-:W2:Y:S04]  /*10aa60*/  LDL.LU.64 R6, [R1+0xf60] ;  /* 0x000f600001067983 */ /* 0x001ea80000300a00 */
[----:B------:R0:W-:Y:S04]  /*10aa70*/  @P0 STG.E.U8 desc[UR40][R24.64], R10 ;  /* 0x0000000a18000986 */ /* 0x0001e8000c101128 */
[----:B---3--:R-:W-:Y:S01]  /*10aa80*/  @P1 STG.E.U8 desc[UR40][R16.64], R11 ;  /* 0x0000000b10001986 */ /* 0x008fe2000c101128 */
[----:B0-----:R-:W-:-:S03]  /*10aa90*/  PRMT R10, R12, 0x7772, RZ ;  /* 0x000077720c0a7816 */ /* 0x001fc600000000ff */
[----:B------:R-:W3:Y:S01]  /*10aaa0*/  LDL.LU.64 R24, [R1+0xf30] ;  /* 0x000f300001187983 */ /* 0x000ee20000300a00 */
[----:B------:R-:W-:-:S03]  /*10aab0*/  PRMT R12, R12, 0x7773, RZ ;  /* 0x000077730c0c7816 */ /* 0x000fc600000000ff */
[----:B----4-:R0:W-:Y:S04]  /*10aac0*/  @P2 STG.E.U8 desc[UR40][R20.64], R10 ;  /* 0x0000000a14002986 */ /* 0x0101e8000c101128 */
[----:B------:R1:W-:Y:S01]  /*10aad0*/  @P3 STG.E.U8 desc[UR40][R22.64], R12 ;  /* 0x0000000c16003986 */ /* 0x0003e2000c101128 */
[----:B------:R-:W-:Y:S02]  /*10aae0*/  ISETP.NE.AND P3, PT, R4, RZ, PT ;  /* 0x000000ff0400720c */ /* 0x000fe40003f65270 */
[----:B------:R-:W-:Y:S02]  /*10aaf0*/  PRMT R4, R13, 0x7772, RZ ;  /* 0x000077720d047816 */ /* 0x000fe400000000ff */
[----:B------:R-:W-:Y:S02]  /*10ab00*/  P2R R8, PR, RZ, 0x10 ;  /* 0x00000010ff087803 */ /* 0x000fe40000000000 */
[----:B------:R-:W-:Y:S01]  /*10ab10*/  LOP3.LUT P4, RZ, R19, 0x4, RZ, 0xc0, !PT ;  /* 0x0000000413ff7812 */ /* 0x000fe2000788c0ff */
[----:B0-----:R-:W4:Y:S03]  /*10ab20*/  LDL.LU.64 R10, [R1+0xf18] ;  /* 0x000f1800010a7983 */ /* 0x001f260000300a00 */
[----:B------:R-:W-:Y:S01]  /*10ab30*/  P2R R9, PR, RZ, 0x10 ;  /* 0x00000010ff097803 */ /* 0x000fe20000000000 */
[----:B------:R-:W3:Y:S04]  /*10ab40*/  LDL.LU.64 R16, [R1+0x10b8] ;  /* 0x0010b80001107983 */ /* 0x000ee80000300a00 */
[----:B------:R-:W-:Y:S01]  /*10ab50*/  @P3 STG.E.U8 desc[UR40][R28.64], R4 ;  /* 0x000000041c003986 */ /* 0x000fe2000c101128 */
[----:B------:R-:W-:-:S02]  /*10ab60*/  ISETP.NE.AND P3, PT, R3, RZ, PT ;  /* 0x000000ff0300720c */ /* 0x000fc40003f65270 */
[----:B------:R-:W-:Y:S01]  /*10ab70*/  LOP3.LUT P4, RZ, R19, 0x8, RZ, 0xc0, !PT ;  /* 0x0000000813ff7812 */ /* 0x000fe2000788c0ff */
[----:B------:R-:W3:Y:S01]  /*10ab80*/  LDL.LU.64 R20, [R1+0x10b0] ;  /* 0x0010b00001147983 */ /* 0x000ee20000300a00 */
[----:B------:R-:W-:Y:S02]  /*10ab90*/  PRMT R13, R13, 0x7773, RZ ;  /* 0x000077730d0d7816 */ /* 0x000fe400000000ff */
[----:B------:R-:W-:Y:S01]  /*10aba0*/  PRMT R3, R14, 0x7772, RZ ;  /* 0x000077720e037816 */ /* 0x000fe200000000ff */
[----:B-1----:R-:W3:Y:S06]  /*10abb0*/  LDL.LU.64 R22, [R1+0x10a8] ;  /* 0x0010a80001167983 */ /* 0x002eec0000300a00 */
[----:B------:R0:W-:Y:S04]  /*10abc0*/  @P3 STG.E.U8 desc[UR40][R26.64], R13 ;  /* 0x0000000d1a003986 */ /* 0x0001e8000c101128 */
[----:B0-----:R-:W3:Y:S04]  /*10abd0*/  LDL.LU.64 R12, [R1+0x10c0] ;  /* 0x0010c000010c7983 */ /* 0x001ee80000300a00 */
[----:B------:R-:W3:Y:S04]  /*10abe0*/  LDL.LU.64 R28, [R1+0x10a0] ;  /* 0x0010a000011c7983 */ /* 0x000ee80000300a00 */
[----:B------:R-:W3:Y:S04]  /*10abf0*/  LDL.LU.64 R26, [R1+0x1098] ;  /* 0x00109800011a7983 */ /* 0x000ee80000300a00 */
[----:B--2---:R0:W-:Y:S04]  /*10ac00*/  @P4 STG.E.U8 desc[UR40][R6.64], R3 ;  /* 0x0000000306004986 */ /* 0x0041e8000c101128 */
[----:B0-----:R-:W2:Y:S01]  /*10ac10*/  LDL.LU.64 R6, [R1+0x4008] ;  /* 0x0040080001067983 */ /* 0x001ea20000300a00 */
[----:B------:R-:W-:-:S02]  /*10ac20*/  ISETP.NE.AND P4, PT, R9, RZ, PT ;  /* 0x000000ff0900720c */ /* 0x000fc40003f85270 */
[----:B------:R-:W-:Y:S02]  /*10ac30*/  PRMT R14, R14, 0x7773, RZ ;  /* 0x000077730e0e7816 */ /* 0x000fe400000000ff */
[----:B------:R-:W-:-:S09]  /*10ac40*/  PRMT R3, R15, 0x7772, RZ ;  /* 0x000077720f037816 */ /* 0x000fd200000000ff */
[----:B--2---:R0:W-:Y:S04]  /*10ac50*/  @P4 STG.E.U8 desc[UR40][R6.64], R14 ;  /* 0x0000000e06004986 */ /* 0x0041e8000c101128 */
[----:B0-----:R-:W2:Y:S01]  /*10ac60*/  LDL.LU.64 R6, [R1+0x4000] ;  /* 0x0040000001067983 */ /* 0x001ea20000300a00 */
[----:B------:R-:W-:Y:S02]  /*10ac70*/  ISETP.NE.AND P4, PT, R8, RZ, PT ;  /* 0x000000ff0800720c */ /* 0x000fe40003f85270 */
[----:B------:R-:W-:-:S11]  /*10ac80*/  PRMT R15, R15, 0x7773, RZ ;  /* 0x000077730f0f7816 */ /* 0x000fd600000000ff */
[----:B---3--:R0:W-:Y:S04]  /*10ac90*/  @P4 STG.E.U8 desc[UR40][R24.64], R3 ;  /* 0x0000000318004986 */ /* 0x0081e8000c101128 */
[----:B0-----:R-:W3:Y:S01]  /*10aca0*/  LDL.LU.64 R24, [R1+0x1090] ;  /* 0x0010900001187983 */ /* 0x001ee20000300a00 */
[----:B--2---:R-:W-:-:S13]  /*10acb0*/  ISETP.NE.AND P4, PT, R7, RZ, PT ;  /* 0x000000ff0700720c */ /* 0x004fda0003f85270 */
[----:B----4-:R0:W-:Y:S04]  /*10acc0*/  @P4 STG.E.U8 desc[UR40][R10.64], R15 ;  /* 0x0000000f0a004986 */ /* 0x0101e8000c101128 */
[----:B------:R-:W1:Y:S04]  /*10acd0*/  LDS.128 R8, [R18] ;  /* 0x0000000012087984 */ /* 0x000e680000000c00 */
[----:B0-----:R-:W2:Y:S01]  /*10ace0*/  LDL.LU.64 R14, [R1+0x10c8] ;  /* 0x0010c800010e7983 */ /* 0x001ea20000300a00 */
[----:B------:R-:W-:Y:S02]  /*10acf0*/  ISETP.NE.AND P4, PT, R6, RZ, PT ;  /* 0x000000ff0600720c */ /* 0x000fe40003f85270 */
[----:B------:R-:W-:-:S02]  /*10ad00*/  LOP3.LUT P5, RZ, R2, 0x20000000, RZ, 0xc0, !PT ;  /* 0x2000000002ff7812 */ /* 0x000fc400078ac0ff */
[C---:B------:R-:W-:Y:S02]  /*10ad10*/  LOP3.LUT P0, RZ, R2.reuse, 0x10000000, RZ, 0xc0, !PT ;  /* 0x1000000002ff7812 */ /* 0x040fe4000780c0ff */
[----:B------:R-:W-:Y:S02]  /*10ad20*/  LOP3.LUT P6, RZ, R2, 0x8000000, RZ, 0xc0, !PT ;  /* 0x0800000002ff7812 */ /* 0x000fe400078cc0ff */
[----:B-1----:R-:W-:Y:S02]  /*10ad30*/  PRMT R3, R8, 0x7770, RZ ;  /* 0x0000777008037816 */ /* 0x002fe400000000ff */
[C---:B------:R-:W-:Y:S02]  /*10ad40*/  LOP3.LUT P1, RZ, R2.reuse, 0x4000000, RZ, 0xc0, !PT ;  /* 0x0400000002ff7812 */ /* 0x040fe4000782c0ff */
[----:B------:R-:W-:Y:S01]  /*10ad50*/  LOP3.LUT P2, RZ, R2, 0x2000000, RZ, 0xc0, !PT ;  /* 0x0200000002ff7812 */ /* 0x000fe2000784c0ff */
[----:B------:R-:W-:Y:S04]  /*10ad60*/  STL.64 [R1+0x3fe8], R8 ;  /* 0x003fe80801007387 */ /* 0x000fe80000100a00 */
[----:B--2---:R0:W-:Y:S01]  /*10ad70*/  @P4 STG.E.U8 desc[UR40][R14.64], R3 ;  /* 0x000000030e004986 */ /* 0x0041e2000c101128 */
[----:B------:R-:W-:-:S02]  /*10ad80*/  ISETP.NE.AND P4, PT, R5, RZ, PT ;  /* 0x000000ff0500720c */ /* 0x000fc40003f85270 */
[----:B0-----:R-:W-:-:S11]  /*10ad90*/  PRMT R3, R8, 0x7771, RZ ;  /* 0x0000777108037816 */ /* 0x001fd600000000ff */
[----:B------:R0:W-:Y:S02]  /*10ada0*/  @P4 STG.E.U8 desc[UR40][R12.64], R3 ;  /* 0x000000030c004986 */ /* 0x0001e4000c101128 */
[----:B0-----:R-:W-:-:S05]  /*10adb0*/  PRMT R3, R9, 0x7770, RZ ;  /* 0x0000777009037816 */ /* 0x001fca00000000ff */
[----:B------:R0:W-:Y:S01]  /*10adc0*/  @P5 STG.E.U8 desc[UR40][R16.64], R3 ;  /* 0x0000000310005986 */ /* 0x0001e2000c101128 */
[----:B------:R-:W-:-:S03]  /*10add0*/  PRMT R5, R11, 0x7771, RZ ;  /* 0x000077710b057816 */ /* 0x000fc600000000ff */
[----:B------:R-:W1:Y:S01]  /*10ade0*/  LDS.128 R16, [R18+0x400] ;  /* 0x0004000012107984 */ /* 0x000e620000000c00 */
        /* <DEDUP_REMOVED lines=9> */
[----:B0-----:R-:W4:Y:S04]  /*10ae80*/  LDL.LU.64 R26, [R1+0x10f0] ;  /* 0x0010f000011a7983 */ /* 0x001f280000300a00 */
[----:B------:R0:W-:Y:S04]  /*10ae90*/  STL.64 [R1+0x3ff0], R10 ;  /* 0x003ff00a01007387 */ /* 0x0001e80000100a00 */
[----:B0-----:R-:W2:Y:S01]  /*10aea0*/  LDL.LU.64 R10, [R1+0x1108] ;  /* 0x00110800010a7983 */ /* 0x001ea20000300a00 */
[----:B------:R-:W-:-:S02]  /*10aeb0*/  LOP3.LUT P3, RZ, R2, 0x1000000, RZ, 0xc0, !PT ;  /* 0x0100000002ff7812 */ /* 0x000fc4000786c0ff */
[C---:B------:R-:W-:Y:S02]  /*10aec0*/  LOP3.LUT P0, RZ, R2.reuse, 0x800000, RZ, 0xc0, !PT ;  /* 0x0080000002ff7812 */ /* 0x040fe4000780c0ff */
[C---:B------:R-:W-:Y:S02]  /*10aed0*/  LOP3.LUT P4, RZ, R2.reuse, 0x80000, RZ, 0xc0, !PT ;  /* 0x0008000002ff7812 */ /* 0x040fe4000788c0ff */
[C---:B------:R-:W-:Y:S02]  /*10aee0*/  LOP3.LUT P5, RZ, R2.reuse, 0x400000, RZ, 0xc0, !PT ;  /* 0x0040000002ff7812 */ /* 0x040fe400078ac0ff */
[----:B------:R-:W-:Y:S02]  /*10aef0*/  P2R R4, PR, RZ, 0x10 ;  /* 0x00000010ff047803 */ /* 0x000fe40000000000 */
[----:B------:R-:W-:Y:S02]  /*10af00*/  LOP3.LUT P4, RZ, R2, 0x100000, RZ, 0xc0, !PT ;  /* 0x0010000002ff7812 */ /* 0x000fe4000788c0ff */
[----:B-1----:R-:W-:Y:S01]  /*10af10*/  PRMT R15, R16, 0x7770, RZ ;  /* 0x00007770100f7816 */ /* 0x002fe200000000ff */
[----:B--2---:R0:W-:Y:S04]  /*10af20*/  STL.64 [R1+0x3ff8], R10 ;  /* 0x003ff80a01007387 */ /* 0x0041e80000100a00 */
[----:B0-----:R-:W2:Y:S01]  /*10af30*/  LDL.LU.64 R10, [R1+0x10f8] ;  /* 0x0010f800010a7983 */ /* 0x001ea20000300a00 */
[----:B------:R-:W-:-:S02]  /*10af40*/  P2R R3, PR, RZ, 0x10 ;  /* 0x00000010ff037803 */ /* 0x000fc40000000000 */
[----:B------:R-:W-:Y:S01]  /*10af50*/  LOP3.LUT P4, RZ, R2, 0x200000, RZ, 0xc0, !PT ;  /* 0x0020000002ff7812 */ /* 0x000fe2000788c0ff */
[----:B---3--:R-:W-:Y:S04]  /*10af60*/  @P3 STG.E.U8 desc[UR40][R24.64], R5 ;  /* 0x0000000518003986 */ /* 0x008fe8000c101128 */
[----:B------:R0:W-:Y:S04]  /*10af70*/  @P0 STG.E.U8 desc[UR40][R28.64], R15 ;  /* 0x0000000f1c000986 */ /* 0x0001e8000c101128 */
[----:B------:R-:W3:Y:S04]  /*10af80*/  LDL.LU.64 R8, [R1+0x1110] ;  /* 0x0011100001087983 */ /* 0x000ee80000300a00 */
[----:B------:R-:W3:Y:S01]  /*10af90*/  LDL.LU.64 R20, [R1+0x1128] ;  /* 0x0011280001147983 */ /* 0x000ee20000300a00 */
[----:B0-----:R-:W-:-:S03]  /*10afa0*/  PRMT R15, R16, 0x7771, RZ ;  /* 0x00007771100f7816 */ /* 0x001fc600000000ff */
[----:B------:R-:W3:Y:S04]  /*10afb0*/  LDL.LU.64 R22, [R1+0x1138] ;  /* 0x0011380001167983 */ /* 0x000ee80000300a00 */
[----:B----4-:R0:W-:Y:S04]  /*10afc0*/  @P5 STG.E.U8 desc[UR40][R26.64], R15 ;  /* 0x0000000f1a005986 */ /* 0x0101e8000c101128 */
[----:B------:R-:W4:Y:S04]  /*10afd0*/  LDL.LU.64 R24, [R1+0x1148] ;  /* 0x0011480001187983 */ /* 0x000f280000300a00 */
[----:B------:R-:W3:Y:S01]  /*10afe0*/  LDL.LU.64 R28, [R1+0x1150] ;  /* 0x00115000011c7983 */ /* 0x000ee20000300a00 */
[----:B0-----:R-:W-:-:S03]  /*10aff0*/  PRMT R15, R17, 0x7770, RZ ;  /* 0x00007770110f7816 */ /* 0x001fc600000000ff */
[----:B------:R-:W3:Y:S04]  /*10b000*/  LDL.LU.64 R26, [R1+0x1160] ;  /* 0x00116000011a7983 */ /* 0x000ee80000300a00 */
[----:B--2---:R0:W-:Y:S04]  /*10b010*/  @P4 STG.E.U8 desc[UR40][R10.64], R15 ;  /* 0x0000000f0a004986 */ /* 0x0041e8000c101128 */
[----:B0-----:R-:W2:Y:S01]  /*10b020*/  LDL.LU.64 R10, [R1+0x3ff8] ;  /* 0x003ff800010a7983 */ /* 0x001ea20000300a00 */
[----:B------:R-:W-:Y:S02]  /*10b030*/  ISETP.NE.AND P4, PT, R3, RZ, PT ;  /* 0x000000ff0300720c */ /* 0x000fe40003f85270 */
[----:B------:R-:W-:Y:S01]  /*10b040*/  PRMT R3, R17, 0x7771, RZ ;  /* 0x0000777111037816 */ /* 0x000fe200000000ff */
[----:B------:R0:W-:Y:S04]  /*10b050*/  STL.64 [R1+0x3fe0], R16 ;  /* 0x003fe01001007387 */ /* 0x0001e80000100a00 */
[----:B0-----:R-:W3:Y:S01]  /*10b060*/  LDL.LU.64 R16, [R1+0x1120] ;  /* 0x0011200001107983 */ /* 0x001ee20000300a00 */
[----:B------:R-:W-:-:S04]  /*10b070*/  LOP3.LUT P3, RZ, R2, 0x1000, RZ, 0xc0, !PT ;  /* 0x0000100002ff7812 */ /* 0x000fc8000786c0ff */
[----:B------:R-:W-:Y:S02]  /*10b080*/  P2R R5, PR, RZ, 0x8 ;  /* 0x00000008ff057803 */ /* 0x000fe40000000000 */
[----:B------:R-:W-:-:S04]  /*10b090*/  LOP3.LUT P3, RZ, R2, 0x2000, RZ, 0xc0, !PT ;  /* 0x0000200002ff7812 */ /* 0x000fc8000786c0ff */
[----:B------:R-:W-:Y:S02]  /*10b0a0*/  P2R R6, PR, RZ, 0x8 ;  /* 0x00000008ff067803 */ /* 0x000fe40000000000 */
[----:B------:R-:W-:-:S04]  /*10b0b0*/  LOP3.LUT P3, RZ, R2, 0x4000, RZ, 0xc0, !PT ;  /* 0x0000400002ff7812 */ /* 0x000fc8000786c0ff */
[----:B------:R-:W-:Y:S02]  /*10b0c0*/  P2R R7, PR, RZ, 0x8 ;  /* 0x00000008ff077803 */ /* 0x000fe40000000000 */
[----:B------:R-:W-:-:S04]  /*10b0d0*/  LOP3.LUT P3, RZ, R2, 0x8000, RZ, 0xc0, !PT ;  /* 0x0000800002ff7812 */ /* 0x000fc8000786c0ff */
[----:B------:R-:W-:Y:S02]  /*10b0e0*/  P2R R12, PR, RZ, 0x8 ;  /* 0x00000008ff0c7803 */ /* 0x000fe40000000000 */
[----:B------:R-:W-:Y:S01]  /*10b0f0*/  LOP3.LUT P3, RZ, R2, 0x10000, RZ, 0xc0, !PT ;  /* 0x0001000002ff7812 */ /* 0x000fe2000786c0ff */
[----:B--2---:R0:W-:Y:S01]  /*10b100*/  @P4 STG.E.U8 desc[UR40][R10.64], R3 ;  /* 0x000000030a004986 */ /* 0x0041e2000c101128 */
[----:B------:R-:W-:Y:S02]  /*10b110*/  ISETP.NE.AND P4, PT, R4, RZ, PT ;  /* 0x000000ff0400720c */ /* 0x000fe40003f85270 */
[----:B0-----:R-:W-:Y:S01]  /*10b120*/  PRMT R3, R18, 0x7770, RZ ;  /* 0x0000777012037816 */ /* 0x001fe200000000ff */
[----:B------:R-:W2:Y:S10]  /*10b130*/  LDL.LU.64 R10, [R1+0x3ff0] ;  /* 0x003ff000010a7983 */ /* 0x000eb40000300a00 */
[----:B---3--:R0:W-:Y:S04]  /*10b140*/  @P4 STG.E.U8 desc[UR40][R8.64], R3 ;  /* 0x0000000308004986 */ /* 0x0081e8000c101128 */
[----:B0-----:R-:W3:Y:S01]  /*10b150*/  LDL.LU.64 R8, [R1+0x3fe8] ;  /* 0x003fe80001087983 */ /* 0x001ee20000300a00 */
[----:B------:R-:W-:-:S02]  /*10b160*/  P2R R13, PR, RZ, 0x8 ;  /* 0x00000008ff0d7803 */ /* 0x000fc40000000000 */
[----:B------:R-:W-:-:S04]  /*10b170*/  LOP3.LUT P3, RZ, R2, 0x20000, RZ, 0xc0, !PT ;  /* 0x0002000002ff7812 */ /* 0x000fc8000786c0ff */
[----:B------:R-:W-:Y:S02]  /*10b180*/  P2R R14, PR, RZ, 0x8 ;  /* 0x00000008ff0e7803 */ /* 0x000fe40000000000 */
[C---:B------:R-:W-:Y:S02]  /*10b190*/  LOP3.LUT P3, RZ, R2.reuse, 0x40000, RZ, 0xc0, !PT ;  /* 0x0004000002ff7812 */ /* 0x040fe4000786c0ff */
[C---:B------:R-:W-:Y:S02]  /*10b1a0*/  LOP3.LUT P2, RZ, R2.reuse, 0x800, RZ, 0xc0, !PT ;  /* 0x0000080002ff7812 */ /* 0x040fe4000784c0ff */
[C---:B------:R-:W-:Y:S02]  /*10b1b0*/  LOP3.LUT P1, RZ, R2.reuse, 0x400, RZ, 0xc0, !PT ;  /* 0x0000040002ff7812 */ /* 0x040fe4000782c0ff */
[C---:B------:R-:W-:Y:S02]  /*10b1c0*/  LOP3.LUT P0, RZ, R2.reuse, 0x200, RZ, 0xc0, !PT ;  /* 0x0000020002ff7812 */ /* 0x040fe4000780c0ff */
[----:B------:R-:W-:-:S02]  /*10b1d0*/  LOP3.LUT P6, RZ, R2, 0x100, RZ, 0xc0, !PT ;  /* 0x0000010002ff7812 */ /* 0x000fc400078cc0ff */
[C---:B------:R-:W-:Y:S02]  /*10b1e0*/  LOP3.LUT P5, RZ, R2.reuse, 0x80, RZ, 0xc0, !PT ;  /* 0x0000008002ff7812 */ /* 0x040fe400078ac0ff */
[----:B------:R-:W-:Y:S02]  /*10b1f0*/  LOP3.LUT P4, RZ, R2, 0x40, RZ, 0xc0, !PT ;  /* 0x0000004002ff7812 */ /* 0x000fe4000788c0ff */
[----:B------:R-:W-:-:S05]  /*10b200*/  PRMT R2, R18, 0x7771, RZ ;  /* 0x0000777112027816 */ /* 0x000fca00000000ff */
[----:B------:R0:W-:Y:S01]  /*10b210*/  @P3 STG.E.U8 desc[UR40][R16.64], R2 ;  /* 0x0000000210003986 */ /* 0x0001e2000c101128 */
[----:B------:R-:W-:Y:S02]  /*10b220*/  ISETP.NE.AND P3, PT, R14, RZ, PT ;  /* 0x000000ff0e00720c */ /* 0x000fe40003f65270 */
[----:B0-----:R-:W-:Y:S01]  /*10b230*/  PRMT R2, R19, 0x7770, RZ ;  /* 0x0000777013027816 */ /* 0x001fe200000000ff */
[----:B------:R-:W2:Y:S10]  /*10b240*/  LDL.LU.64 R16, [R1+0x1178] ;  /* 0x0011780001107983 */ /* 0x000eb40000300a00 */
[----:B------:R0:W-:Y:S01]  /*10b250*/  @P3 STG.E.U8 desc[UR40][R20.64], R2 ;  /* 0x0000000214003986 */ /* 0x0001e2000c101128 */
[----:B------:R-:W-:-:S02]  /*10b260*/  ISETP.NE.AND P3, PT, R13, RZ, PT ;  /* 0x000000ff0d00720c */ /* 0x000fc40003f65270 */
[----:B0-----:R-:W-:-:S11]  /*10b270*/  PRMT R2, R19, 0x7771, RZ ;  /* 0x0000777113027816 */ /* 0x001fd600000000ff */
[----:B------:R3:W-:Y:S01]  /*10b280*/  @P3 STG.E.U8 desc[UR40][R22.64], R2 ;  /* 0x0000000216003986 */ /* 0x0007e2000c101128 */
[----:B------:R-:W-:-:S03]  /*10b290*/  ISETP.NE.AND P3, PT, R12, RZ, PT ;  /* 0x000000ff0c00720c */ /* 0x000fc60003f65270 */
[----:B------:R-:W2:Y:S01]  /*10b2a0*/  LDL.LU.64 R12, [R1+0x1130] ;  /* 0x00113000010c7983 */ /* 0x000ea20000300a00 */
[----:B---3--:R-:W-:-:S09]  /*10b2b0*/  PRMT R2, R8, 0x7772, RZ ;  /* 0x0000777208027816 */ /* 0x008fd200000000ff */
[----:B----4-:R0:W-:Y:S01]  /*10b2c0*/  @P3 STG.E.U8 desc[UR40][R24.64], R2 ;  /* 0x0000000218003986 */ /* 0x0101e2000c101128 */
[----:B------:R-:W-:Y:S02]  /*10b2d0*/  ISETP.NE.AND P3, PT, R7, RZ, PT ;  /* 0x000000ff0700720c */ /* 0x000fe40003f65270 */
[----:B------:R-:W-:-:S11]  /*10b2e0*/  PRMT R8, R8, 0x7773, RZ ;  /* 0x0000777308087816 */ /* 0x000fd600000000ff */
[----:B------:R-:W-:Y:S01]  /*10b2f0*/  @P3 STG.E.U8 desc[UR40][R28.64], R8 ;  /* 0x000000081c003986 */ /* 0x000fe2000c101128 */
[----:B------:R-:W-:Y:S02]  /*10b300*/  ISETP.NE.AND P3, PT, R6, RZ, PT ;  /* 0x000000ff0600720c */ /* 0x000fe40003f65270 */
[----:B0-----:R-:W-:Y:S01]  /*10b310*/  PRMT R2, R9, 0x7772, RZ ;  /* 0x0000777209027816 */ /* 0x001fe200000000ff */
[----:B------:R-:W3:Y:S10]  /*10b320*/  LDL.LU.64 R6, [R1+0x1140] ;  /* 0x0011400001067983 */ /* 0x000ef40000300a00 */
[----:B------:R0:W-:Y:S04]  /*10b330*/  @P3 STG.E.U8 desc[UR40][R26.64], R2 ;  /* 0x000000021a003986 */ /* 0x0001e8000c101128 */
[----:B0-----:R-:W4:Y:S01]  /*10b340*/  LDL.LU.64 R2, [R1+0x1168] ;  /* 0x0011680001027983 */ /* 0x001f220000300a00 */
[----:B------:R-:W-:-:S02]  /*10b350*/  ISETP.NE.AND P3, PT, R5, RZ, PT ;  /* 0x000000ff0500720c */ /* 0x000fc40003f65270 */
[----:B------:R-:W-:Y:S01]  /*10b360*/  PRMT R9, R9, 0x7773, RZ ;  /* 0x0000777309097816 */ /* 0x000fe200000000ff */
[----:B------:R-:W2:Y:S04]  /*10b370*/  LDL.LU.64 R14, [R1+0x1118] ;  /* 0x00111800010e7983 */ /* 0x000ea80000300a00 */
[----:B------:R-:W2:Y:S04]  /*10b380*/  LDL.LU.64 R20, [R1+0x1100] ;  /* 0x0011000001147983 */ /* 0x000ea80000300a00 */
[----:B------:R-:W2:Y:S04]  /*10b390*/  LDL.LU.64 R22, [R1+0x10e0] ;  /* 0x0010e00001167983 */ /* 0x000ea80000300a00 */
[----:B------:R-:W3:Y:S04]  /*10b3a0*/  LDL.LU.64 R24, [R1+0x10d8] ;  /* 0x0010d80001187983 */ /* 0x000ee80000300a00 */
[----:B------:R-:W3:Y:S04]  /*10b3b0*/  LDL.LU.64 R28, [R1+0x10d0] ;  /* 0x0010d000011c7983 */ /* 0x000ee80000300a00 */
[----:B------:R-:W3:Y:S04]  /*10b3c0*/  LDL.LU.64 R26, [R1+0x1088] ;  /* 0x00108800011a7983 */ /* 0x000ee80000300a00 */
[----:B------:R-:W3:Y:S04]  /*10b3d0*/  LDL.LU.64 R4, [R1+0x1158] ;  /* 0x0011580001047983 */ /* 0x000ee80000300a00 */
[----:B----4-:R2:W-:Y:S02]  /*10b3e0*/  @P3 STG.E.U8 desc[UR40][R2.64], R9 ;  /* 0x0000000902003986 */ /* 0x0105e4000c101128 */
[----:B--2---:R-:W-:-:S02]  /*10b3f0*/  PRMT R2, R10, 0x7772, RZ ;  /* 0x000077720a027816 */ /* 0x004fc400000000ff */
[----:B------:R-:W2:Y:S04]  /*10b400*/  LDL.LU.64 R8, [R1+0x1170] ;  /* 0x0011700001087983 */ /* 0x000ea80000300a00 */
[----:B------:R0:W-:Y:S04]  /*10b410*/  @P2 STG.E.U8 desc[UR40][R16.64], R2 ;  /* 0x0000000210002986 */ /* 0x0001e8000c101128 */
[----:B0-----:R-:W4:Y:S01]  /*10b420*/  LDL.LU.64 R16, [R1+0x3fe0] ;  /* 0x003fe00001107983 */ /* 0x001f220000300a00 */
[----:B------:R-:W-:Y:S02]  /*10b430*/  PRMT R10, R10, 0x7773, RZ ;  /* 0x000077730a0a7816 */ /* 0x000fe400000000ff */
[----:B------:R-:W-:-:S02]  /*10b440*/  PRMT R3, R11, 0x7772, RZ ;  /* 0x000077720b037816 */ /* 0x000fc400000000ff */
[----:B------:R-:W-:Y:S02]  /*10b450*/  PRMT R11, R11, 0x7773, RZ ;  /* 0x000077730b0b7816 */ /* 0x000fe400000000ff */
[C---:B------:R-:W-:Y:S02]  /*10b460*/  LOP3.LUT P3, RZ, R0.reuse, 0x40000000, RZ, 0xc0, !PT ;  /* 0x4000000000ff7812 */ /* 0x040fe4000786c0ff */
[----:B------:R-:W-:Y:S02]  /*10b470*/  LOP3.LUT P2, RZ, R0, 0x20000000, RZ, 0xc0, !PT ;  /* 0x2000000000ff7812 */ /* 0x000fe4000784c0ff */
[C---:B------:R-:W-:Y:S02]  /*10b480*/  PRMT R2, R18.reuse, 0x7772, RZ ;  /* 0x0000777212027816 */ /* 0x040fe400000000ff */
[----:B------:R-:W-:Y:S01]  /*10b490*/  PRMT R18, R18, 0x7773, RZ ;  /* 0x0000777312127816 */ /* 0x000fe200000000ff */
[----:B--2---:R-:W-:Y:S04]  /*10b4a0*/  @P1 STG.E.U8 desc[UR40][R8.64], R10 ;  /* 0x0000000a08001986 */ /* 0x004fe8000c101128 */
[----:B---3--:R4:W-:Y:S01]  /*10b4b0*/  @P0 STG.E.U8 desc[UR40][R4.64], R3 ;  /* 0x0000000304000986 */ /* 0x0089e2000c101128 */
[----:B------:R-:W-:-:S02]  /*10b4c0*/  LOP3.LUT P1, RZ, R0, 0x10000000, RZ, 0xc0, !PT ;  /* 0x1000000000ff7812 */ /* 0x000fc4000782c0ff */
[C---:B------:R-:W-:Y:S01]  /*10b4d0*/  LOP3.LUT P0, RZ, R0.reuse, 0x8000000, RZ, 0xc0, !PT ;  /* 0x0800000000ff7812 */ /* 0x040fe2000780c0ff */
[----:B------:R0:W-:Y:S01]  /*10b4e0*/  @P6 STG.E.U8 desc[UR40][R6.64], R11 ;  /* 0x0000000b06006986 */ /* 0x0001e2000c101128 */
[----:B------:R-:W-:Y:S02]  /*10b4f0*/  LOP3.LUT P6, RZ, R0, 0x4000000, RZ, 0xc0, !PT ;  /* 0x0400000000ff7812 */ /* 0x000fe400078cc0ff */
[C---:B----4-:R-:W-:Y:S02]  /*10b500*/  PRMT R4, R16.reuse, 0x7772, RZ ;  /* 0x0000777210047816 */ /* 0x050fe400000000ff */
[----:B------:R-:W-:-:S03]  /*10b510*/  PRMT R16, R16, 0x7773, RZ ;  /* 0x0000777310107816 */ /* 0x000fc600000000ff */
[----:B------:R0:W-:Y:S01]  /*10b520*/  @P5 STG.E.U8 desc[UR40][R12.64], R4 ;  /* 0x000000040c005986 */ /* 0x0001e2000c101128 */
[----:B------:R-:W-:Y:S02]  /*10b530*/  LOP3.LUT P5, RZ, R0, 0x2000000, RZ, 0xc0, !PT ;  /* 0x0200000000ff7812 */ /* 0x000fe400078ac0ff */
[C---:B------:R-:W-:Y:S02]  /*10b540*/  PRMT R0, R17.reuse, 0x7772, RZ ;  /* 0x0000777211007816 */ /* 0x040fe400000000ff */
[----:B------:R-:W-:Y:S01]  /*10b550*/  PRMT R17, R17, 0x7773, RZ ;  /* 0x0000777311117816 */ /* 0x000fe200000000ff */
[----:B------:R0:W-:Y:S01]  /*10b560*/  @P4 STG.E.U8 desc[UR40][R14.64], R16 ;  /* 0x000000100e004986 */ /* 0x0001e2000c101128 */
[----:B------:R-:W-:-:S03]  /*10b570*/  PRMT R5, R19, 0x7772, RZ ;  /* 0x0000777213057816 */ /* 0x000fc600000000ff */
[----:B------:R0:W-:Y:S04]  /*10b580*/  @P3 STG.E.U8 desc[UR40][R20.64], R0 ;  /* 0x0000000014003986 */ /* 0x0001e8000c101128 */
[----:B------:R0:W-:Y:S04]  /*10b590*/  @P2 STG.E.U8 desc[UR40][R22.64], R17 ;  /* 0x0000001116002986 */ /* 0x0001e8000c101128 */
[----:B------:R0:W-:Y:S04]  /*10b5a0*/  @P1 STG.E.U8 desc[UR40][R24.64], R2 ;  /* 0x0000000218001986 */ /* 0x0001e8000c101128 */
[----:B------:R0:W-:Y:S01]  /*10b5b0*/  @P0 STG.E.U8 desc[UR40][R28.64], R18 ;  /* 0x000000121c000986 */ /* 0x0001e2000c101128 */
[----:B------:R-:W-:-:S03]  /*10b5c0*/  PRMT R19, R19, 0x7773, RZ ;  /* 0x0000777313137816 */ /* 0x000fc600000000ff */
[----:B------:R0:W-:Y:S01]  /*10b5d0*/  @P6 STG.E.U8 desc[UR40][R26.64], R5 ;  /* 0x000000051a006986 */ /* 0x0001e2000c101128 */
[----:B------:R-:W-:Y:S05]  /*10b5e0*/  @!P5 EXIT ;  /* 0x000000000000d94d */ /* 0x000fea0003800000 */
[----:B0-----:R-:W2:Y:S04]  /*10b5f0*/  LDL.LU.64 R26, [R1+0xf00] ;  /* 0x000f0000011a7983 */ /* 0x001ea80000300a00 */
[----:B--2---:R-:W-:Y:S01]  /*10b600*/  STG.E.U8 desc[UR40][R26.64], R19 ;  /* 0x000000131a007986 */ /* 0x004fe2000c101128 */
[----:B------:R-:W-:Y:S05]  /*10b610*/  EXIT ;  /* 0x000000000000794d */ /* 0x000fea0003800000 */
.L_x_3:
[----:B------:R-:W-:-:S00]  /*10b620*/  BRA `(.L_x_3) ;  /* 0xfffffffc00fc7947 */ /* 0x000fc0000383ffff */
[----:B------:R-:W-:-:S00]  /*10b630*/  NOP ;  /* 0x0000000000007918 */ /* 0x000fc00000000000 */
        /* <DEDUP_REMOVED lines=12> */
.L_x_4:


//--------------------- .nv.shared.matmul_kernel  --------------------------
	.section	.nv.shared.matmul_kernel,"aw",@nobits
	.sectionflags	@""
	.align	16
	.zero		1024


//--------------------- .nv.shared.reserved.0     --------------------------
	.section	.nv.shared.reserved.0,"aw",@nobits
	.weak		__nv_reservedSMEM_offset_0_alias
	.size		__nv_reservedSMEM_offset_0_alias, 0, 64
	.other		__nv_reservedSMEM_offset_0_alias,@"STO_CUDA_RESERVED_SHARED STV_DEFAULT"
__nv_reservedSMEM_offset_0_alias:
	.zero		0
	.zero		64


//--------------------- .nv.constant0.matmul_kernel --------------------------
	.section	.nv.constant0.matmul_kernel,"a",@progbits
	.sectionflags	@""
	.align	4
.nv.constant0.matmul_kernel:
	.zero		976


//--------------------- SYMBOLS --------------------------

	.type		.nv.reservedSmem.offset0,@object
	.size		.nv.reservedSmem.offset0,0x4
	.type		.nv.reservedSmem.cap,@object
	.size		.nv.reservedSmem.cap,0x4
